	.target	sm_90a

	.elftype	@"ET_EXEC"


//--------------------- .note.nv.tkinfo           --------------------------
	.section	.note.nv.tkinfo,"",@"SHT_NOTE"
	.sectionflags	@"SHF_NOTE_NV_TKINFO"
	.tkinfo
        /*0018*/ 	.word	0x00000002
        /*0030*/ 	.string	""
        /*0030*/ 	.string	"ptxas"
        /*0030*/ 	.string	"Cuda compilation tools, release 13.0, V13.0.88"
        /*0030*/ 	.string	"Build cuda_13.0.r13.0/compiler.36424714_0"
        /*0030*/ 	.string	"-v  -suppress-debug-info  -lineinfo  -arch sm_90a "



//--------------------- .note.nv.cuinfo           --------------------------
	.section	.note.nv.cuinfo,"",@"SHT_NOTE"
	.sectionflags	@"SHF_NOTE_NV_CUINFO"
        /*0018*/ 	.short	0x0002
        /*001a*/ 	.short	0x005a
        /*001c*/ 	.short	0x0082
	.zero		2


//--------------------- .nv.info                  --------------------------
	.section	.nv.info,"",@"SHT_CUDA_INFO"
	.align	4


	//----- nvinfo : EIATTR_REGCOUNT
	.align		4
        /*0000*/ 	.byte	0x04, 0x2f
        /*0002*/ 	.short	(.L_1 - .L_0)
	.align		4
.L_0:
        /*0004*/ 	.word	index@(matmul_kernel)
        /*0008*/ 	.word	0x000000ff


	//----- nvinfo : EIATTR_FRAME_SIZE
	.align		4
.L_1:
        /*000c*/ 	.byte	0x04, 0x11
        /*000e*/ 	.short	(.L_3 - .L_2)
	.align		4
.L_2:
        /*0010*/ 	.word	index@(matmul_kernel)
        /*0014*/ 	.word	0x000009a0


	//----- nvinfo : EIATTR_MIN_STACK_SIZE
	.align		4
.L_3:
        /*0018*/ 	.byte	0x04, 0x12
        /*001a*/ 	.short	(.L_5 - .L_4)
	.align		4
.L_4:
        /*001c*/ 	.word	index@(matmul_kernel)
        /*0020*/ 	.word	0x000009a0
.L_5:


//--------------------- .nv.compat                --------------------------
	.section	.nv.compat,"",@"SHT_CUDA_COMPAT_INFO"
	.align	4
        /*0000*/ 	.byte	0x02, 0x09, 0x01, 0x00, 0x02, 0x02, 0x04, 0x00, 0x02, 0x05, 0x05, 0x00, 0x03, 0x07, 0x01, 0x01
        /*0010*/ 	.byte	0x02, 0x03, 0x00, 0x00, 0x02, 0x06, 0x01, 0x00, 0x04, 0x0b, 0x08, 0x00, 0x00, 0x00, 0x00, 0x00
        /*0020*/ 	.byte	0x00, 0x00, 0x00, 0x00


//--------------------- .nv.info.matmul_kernel    --------------------------
	.section	.nv.info.matmul_kernel,"",@"SHT_CUDA_INFO"
	.sectionflags	@""
	.align	4


	//----- nvinfo : EIATTR_CUDA_API_VERSION
	.align		4
        /*0000*/ 	.byte	0x04, 0x37
        /*0002*/ 	.short	(.L_7 - .L_6)
.L_6:
        /*0004*/ 	.word	0x00000082


	//----- nvinfo : EIATTR_KPARAM_INFO
	.align		4
.L_7:
        /*0008*/ 	.byte	0x04, 0x17
        /*000a*/ 	.short	(.L_9 - .L_8)
.L_8:
        /*000c*/ 	.word	0x00000000
        /*0010*/ 	.short	0x000d
        /*0012*/ 	.short	0x0048
        /*0014*/ 	.byte	0x00, 0xf4, 0x21, 0x00


	//----- nvinfo : EIATTR_KPARAM_INFO
	.align		4
.L_9:
        /*0018*/ 	.byte	0x04, 0x17
        /*001a*/ 	.short	(.L_11 - .L_10)
.L_10:
        /*001c*/ 	.word	0x00000000
        /*0020*/ 	.short	0x000c
        /*0022*/ 	.short	0x0040
        /*0024*/ 	.byte	0x00, 0xf4, 0x21, 0x00


	//----- nvinfo : EIATTR_KPARAM_INFO
	.align		4
.L_11:
        /*0028*/ 	.byte	0x04, 0x17
        /*002a*/ 	.short	(.L_13 - .L_12)
.L_12:
        /*002c*/ 	.word	0x00000000
        /*0030*/ 	.short	0x000b
        /*0032*/ 	.short	0x0038
        /*0034*/ 	.byte	0x00, 0xf0, 0x11, 0x00


	//----- nvinfo : EIATTR_KPARAM_INFO
	.align		4
.L_13:
        /*0038*/ 	.byte	0x04, 0x17
        /*003a*/ 	.short	(.L_15 - .L_14)
.L_14:
        /*003c*/ 	.word	0x00000000
        /*0040*/ 	.short	0x000a
        /*0042*/ 	.short	0x0034
        /*0044*/ 	.byte	0x00, 0xf0, 0x11, 0x00


	//----- nvinfo : EIATTR_KPARAM_INFO
	.align		4
.L_15:
        /*0048*/ 	.byte	0x04, 0x17
        /*004a*/ 	.short	(.L_17 - .L_16)
.L_16:
        /*004c*/ 	.word	0x00000000
        /*0050*/ 	.short	0x0009
        /*0052*/ 	.short	0x0030
        /*0054*/ 	.byte	0x00, 0xf0, 0x11, 0x00


	//----- nvinfo : EIATTR_KPARAM_INFO
	.align		4
.L_17:
        /*0058*/ 	.byte	0x04, 0x17
        /*005a*/ 	.short	(.L_19 - .L_18)
.L_18:
        /*005c*/ 	.word	0x00000000
        /*0060*/ 	.short	0x0008
        /*0062*/ 	.short	0x002c
        /*0064*/ 	.byte	0x00, 0xf0, 0x11, 0x00


	//----- nvinfo : EIATTR_KPARAM_INFO
	.align		4
.L_19:
        /*0068*/ 	.byte	0x04, 0x17
        /*006a*/ 	.short	(.L_21 - .L_20)
.L_20:
        /*006c*/ 	.word	0x00000000
        /*0070*/ 	.short	0x0007
        /*0072*/ 	.short	0x0028
        /*0074*/ 	.byte	0x00, 0xf0, 0x11, 0x00


	//----- nvinfo : EIATTR_KPARAM_INFO
	.align		4
.L_21:
        /*0078*/ 	.byte	0x04, 0x17
        /*007a*/ 	.short	(.L_23 - .L_22)
.L_22:
        /*007c*/ 	.word	0x00000000
        /*0080*/ 	.short	0x0006
        /*0082*/ 	.short	0x0024
        /*0084*/ 	.byte	0x00, 0xf0, 0x11, 0x00


	//----- nvinfo : EIATTR_KPARAM_INFO
	.align		4
.L_23:
        /*0088*/ 	.byte	0x04, 0x17
        /*008a*/ 	.short	(.L_25 - .L_24)
.L_24:
        /*008c*/ 	.word	0x00000000
        /*0090*/ 	.short	0x0005
        /*0092*/ 	.short	0x0020
        /*0094*/ 	.byte	0x00, 0xf0, 0x11, 0x00


	//----- nvinfo : EIATTR_KPARAM_INFO
	.align		4
.L_25:
        /*0098*/ 	.byte	0x04, 0x17
        /*009a*/ 	.short	(.L_27 - .L_26)
.L_26:
        /*009c*/ 	.word	0x00000000
        /*00a0*/ 	.short	0x0004
        /*00a2*/ 	.short	0x001c
        /*00a4*/ 	.byte	0x00, 0xf0, 0x11, 0x00


	//----- nvinfo : EIATTR_KPARAM_INFO
	.align		4
.L_27:
        /*00a8*/ 	.byte	0x04, 0x17
        /*00aa*/ 	.short	(.L_29 - .L_28)
.L_28:
        /*00ac*/ 	.word	0x00000000
        /*00b0*/ 	.short	0x0003
        /*00b2*/ 	.short	0x0018
        /*00b4*/ 	.byte	0x00, 0xf0, 0x11, 0x00


	//----- nvinfo : EIATTR_KPARAM_INFO
	.align		4
.L_29:
        /*00b8*/ 	.byte	0x04, 0x17
        /*00ba*/ 	.short	(.L_31 - .L_30)
.L_30:
        /*00bc*/ 	.word	0x00000000
        /*00c0*/ 	.short	0x0002
        /*00c2*/ 	.short	0x0010
        /*00c4*/ 	.byte	0x00, 0xf4, 0x21, 0x00


	//----- nvinfo : EIATTR_KPARAM_INFO
	.align		4
.L_31:
        /*00c8*/ 	.byte	0x04, 0x17
        /*00ca*/ 	.short	(.L_33 - .L_32)
.L_32:
        /*00cc*/ 	.word	0x00000000
        /*00d0*/ 	.short	0x0001
        /*00d2*/ 	.short	0x0008
        /*00d4*/ 	.byte	0x00, 0xf4, 0x21, 0x00


	//----- nvinfo : EIATTR_KPARAM_INFO
	.align		4
.L_33:
        /*00d8*/ 	.byte	0x04, 0x17
        /*00da*/ 	.short	(.L_35 - .L_34)
.L_34:
        /*00dc*/ 	.word	0x00000000
        /*00e0*/ 	.short	0x0000
        /*00e2*/ 	.short	0x0000
        /*00e4*/ 	.byte	0x00, 0xf4, 0x21, 0x00


	//----- nvinfo : EIATTR_EXPLICIT_CLUSTER
	.align		4
.L_35:
        /*00e8*/ 	.byte	0x01, 0x3e
	.zero		2


	//----- nvinfo : EIATTR_CTA_PER_CLUSTER
	.align		4
        /*00ec*/ 	.byte	0x04, 0x3d
        /*00ee*/ 	.short	(.L_37 - .L_36)
.L_36:
        /*00f0*/ 	.word	0x00000004
        /*00f4*/ 	.word	0x00000001
        /*00f8*/ 	.word	0x00000001


	//----- nvinfo : EIATTR_SPARSE_MMA_MASK
	.align		4
.L_37:
        /*00fc*/ 	.byte	0x03, 0x50
        /*00fe*/ 	.short	0x0000


	//----- nvinfo : EIATTR_MAXREG_COUNT
	.align		4
        /*0100*/ 	.byte	0x03, 0x1b
        /*0102*/ 	.short	0x00ff


	//----- nvinfo : EIATTR_NUM_BARRIERS
	.align		4
        /*0104*/ 	.byte	0x02, 0x4c
        /*0106*/ 	.byte	0x01
	.zero		1


	//----- nvinfo : EIATTR_ANNOTATIONS
	.align		4
        /*0108*/ 	.byte	0x04, 0x55
        /*010a*/ 	.short	(.L_39 - .L_38)


	//   ....[0]....
.L_38:
        /*010c*/ 	.word	0x00000001
        /*0110*/ 	.byte	0x70, 0x00, 0x00, 0x00, 0x01, 0x00, 0x00, 0x00, 0x80, 0x08, 0x00, 0x00, 0x01, 0x00, 0x00, 0x00
        /* <DEDUP_REMOVED lines=1049> */
        /*42b0*/ 	.byte	0xd0, 0xe3, 0x01, 0x00


	//----- nvinfo : EIATTR_MERCURY_ISA_VERSION
	.align		4
.L_39:
        /*42b4*/ 	.byte	0x03, 0x5f
        /*42b6*/ 	.short	0x0101


	//----- nvinfo : EIATTR_EXIT_INSTR_OFFSETS
	.align		4
        /*42b8*/ 	.byte	0x04, 0x1c
        /*42ba*/ 	.short	(.L_41 - .L_40)


	//   ....[0]....
.L_40:
        /*42bc*/ 	.word	0x00025dd0


	//   ....[1]....
        /*42c0*/ 	.word	0x00025df0


	//----- nvinfo : EIATTR_REQNTID
	.align		4
.L_41:
        /*42c4*/ 	.byte	0x04, 0x10
        /*42c6*/ 	.short	(.L_43 - .L_42)
.L_42:
        /*42c8*/ 	.word	0x00000080
        /*42cc*/ 	.word	0x00000001
        /*42d0*/ 	.word	0x00000001


	//----- nvinfo : EIATTR_CBANK_PARAM_SIZE
	.align		4
.L_43:
        /*42d4*/ 	.byte	0x03, 0x19
        /*42d6*/ 	.short	0x0050


	//----- nvinfo : EIATTR_PARAM_CBANK
	.align		4
        /*42d8*/ 	.byte	0x04, 0x0a
        /*42da*/ 	.short	(.L_45 - .L_44)
	.align		4
.L_44:
        /*42dc*/ 	.word	index@(.nv.constant0.matmul_kernel)
        /*42e0*/ 	.short	0x0210
        /*42e2*/ 	.short	0x0050


	//----- nvinfo : EIATTR_SW_WAR
	.align		4
.L_45:
        /*42e4*/ 	.byte	0x04, 0x36
        /*42e6*/ 	.short	(.L_47 - .L_46)
.L_46:
        /*42e8*/ 	.word	0x00000008
.L_47:


//--------------------- .nv.callgraph             --------------------------
	.section	.nv.callgraph,"",@"SHT_CUDA_CALLGRAPH"
	.align	4
	.sectionentsize	8
	.align		4
        /*0000*/ 	.word	0x00000000
	.align		4
        /*0004*/ 	.word	0xffffffff
	.align		4
        /*0008*/ 	.word	0x00000000
	.align		4
        /*000c*/ 	.word	0xfffffffe
	.align		4
        /*0010*/ 	.word	0x00000000
	.align		4
        /*0014*/ 	.word	0xfffffffd
	.align		4
        /*0018*/ 	.word	0x00000000
	.align		4
        /*001c*/ 	.word	0xfffffffc


//--------------------- .text.matmul_kernel       --------------------------
	.section	.text.matmul_kernel,"ax",@progbits
	.align	128
        .global         matmul_kernel
        .type           matmul_kernel,@function
        .size           matmul_kernel,(.L_x_3 - matmul_kernel)
        .other          matmul_kernel,@"STO_CUDA_ENTRY STV_DEFAULT"
matmul_kernel:
.text.matmul_kernel:
[----:B------:R-:W1:Y:S08]  /*0000*/  LDC R1, c[0x0][0x28] ;  /* 0x00000a00ff017b82 */ /* 0x000e700000000800 */
[----:B------:R-:W2:Y:S01]  /*0010*/  LDC.64 R2, c[0x0][0x228] ;  /* 0x00008a00ff027b82 */ /* 0x000ea20000000a00 */
[----:B-1----:R-:W-:Y:S01]  /*0020*/  VIADD R1, R1, 0xfffff660 ;  /* 0xfffff66001017836 */ /* 0x002fe20000000000 */
[----:B------:R-:W1:Y:S06]  /*0030*/  S2R R243, SR_TID.X ;  /* 0x0000000000f37919 */ /* 0x000e6c0000002100 */
[----:B------:R-:W3:Y:S08]  /*0040*/  S2UR UR4, SR_CTAID.X ;  /* 0x00000000000479c3 */ /* 0x000ef00000002500 */
[----:B------:R-:W4:Y:S01]  /*0050*/  S2UR UR6, SR_CgaCtaId ;  /* 0x00000000000679c3 */ /* 0x000f220000008800 */
[----:B--2---:R-:W-:Y:S01]  /*0060*/  IMAD.MOV.U32 R55, RZ, RZ, R3 ;  /* 0x000000ffff377224 */ /* 0x004fe200078e0003 */
[----:B------:R2:W-:Y:S01]  /*0070*/  STL.64 [R1+0x648], R2 ;  /* 0x0006480201007387 */ /* 0x0005e20000100a00 */
[----:B------:R-:W-:-:S02]  /*0080*/  IMAD.MOV.U32 R249, RZ, RZ, R2 ;  /* 0x000000fffff97224 */ /* 0x000fc400078e0002 */
[----:B------:R-:W-:Y:S01]  /*0090*/  VIADD R0, R55, 0xff ;  /* 0x000000ff37007836 */ /* 0x000fe20000000000 */
[----:B------:R-:W-:Y:S02]  /*00a0*/  LOP3.LUT R89, RZ, R55, RZ, 0x33, !PT ;  /* 0x00000037ff597212 */ /* 0x000fe400078e33ff */
[----:B---3--:R-:W-:Y:S01]  /*00b0*/  I2FP.F32.U32 R5, UR4 ;  /* 0x0000000400057c45 */ /* 0x008fe20008201000 */
[----:B------:R-:W-:Y:S01]  /*00c0*/  ULDC UR4, c[0x0][0x150] ;  /* 0x0000540000047ab9 */ /* 0x000fe20000000800 */
[----:B-1----:R-:W-:Y:S02]  /*00d0*/  LOP3.LUT R57, R243, 0x3f, RZ, 0xc0, !PT ;  /* 0x0000003ff3397812 */ /* 0x002fe400078ec0ff */
[----:B--2---:R-:W-:Y:S01]  /*00e0*/  SHF.R.S32.HI R3, RZ, 0x1f, R0 ;  /* 0x0000001fff037819 */ /* 0x004fe20000011400 */
[----:B------:R-:W-:Y:S01]  /*00f0*/  FMUL R5, R5, UR4 ;  /* 0x0000000405057c20 */ /* 0x000fe20008400000 */
[----:B----4-:R-:W-:Y:S02]  /*0100*/  USHF.L.U32 UR5, UR6, 0x7, URZ ;  /* 0x0000000706057899 */ /* 0x010fe4000800063f */
[----:B------:R-:W-:-:S03]  /*0110*/  LEA.HI R3, R3, R0, RZ, 0x8 ;  /* 0x0000000003037211 */ /* 0x000fc600078f40ff */
[----:B------:R-:W1:Y:S01]  /*0120*/  F2I.U32.TRUNC.NTZ R5, R5 ;  /* 0x0000000500057305 */ /* 0x000e62000020f000 */
[----:B------:R-:W-:Y:S01]  /*0130*/  SHF.R.S32.HI R3, RZ, 0x8, R3 ;  /* 0x00000008ff037819 */ /* 0x000fe20000011403 */
[----:B------:R-:W-:-:S04]  /*0140*/  ULOP3.LUT UR5, UR5, 0x180, URZ, 0xc0, !UPT ;  /* 0x0000018005057892 */ /* 0x000fc8000f8ec03f */
[----:B------:R-:W-:-:S05]  /*0150*/  IMAD.SHL.U32 R4, R3, 0x8, RZ ;  /* 0x0000000803047824 */ /* 0x000fca00078e00ff */
[----:B------:R-:W-:-:S04]  /*0160*/  IABS R7, R4 ;  /* 0x0000000400077213 */ /* 0x000fc80000000000 */
[----:B------:R-:W2:Y:S01]  /*0170*/  I2F.RP R0, R7 ;  /* 0x0000000700007306 */ /* 0x000ea20000209400 */
[----:B-1----:R-:W-:-:S07]  /*0180*/  IABS R11, R5 ;  /* 0x00000005000b7213 */ /* 0x002fce0000000000 */
[----:B--2---:R-:W1:Y:S02]  /*0190*/  MUFU.RCP R0, R0 ;  /* 0x0000000000007308 */ /* 0x004e640000001000 */
[----:B-1----:R-:W-:Y:S01]  /*01a0*/  VIADD R2, R0, 0xffffffe ;  /* 0x0ffffffe00027836 */ /* 0x002fe20000000000 */
[----:B------:R-:W-:-:S05]  /*01b0*/  IABS R0, R4 ;  /* 0x0000000400007213 */ /* 0x000fca0000000000 */
[----:B------:R1:W2:Y:S01]  /*01c0*/  F2I.FTZ.U32.TRUNC.NTZ R3, R2 ;  /* 0x0000000200037305 */ /* 0x0002a2000021f000 */
[----:B------:R-:W-:Y:S02]  /*01d0*/  IMAD.MOV R0, RZ, RZ, -R0 ;  /* 0x000000ffff007224 */ /* 0x000fe400078e0a00 */
[----:B-1----:R-:W-:Y:S02]  /*01e0*/  IMAD.MOV.U32 R2, RZ, RZ, RZ ;  /* 0x000000ffff027224 */ /* 0x002fe400078e00ff */
[----:B--2---:R-:W-:-:S04]  /*01f0*/  IMAD.MOV R6, RZ, RZ, -R3 ;  /* 0x000000ffff067224 */ /* 0x004fc800078e0a03 */
[----:B------:R-:W-:-:S04]  /*0200*/  IMAD R9, R6, R7, RZ ;  /* 0x0000000706097224 */ /* 0x000fc800078e02ff */
[----:B------:R-:W-:-:S06]  /*0210*/  IMAD.HI.U32 R2, R3, R9, R2 ;  /* 0x0000000903027227 */ /* 0x000fcc00078e0002 */
[----:B------:R-:W-:-:S04]  /*0220*/  IMAD.HI.U32 R2, R2, R11, RZ ;  /* 0x0000000b02027227 */ /* 0x000fc800078e00ff */
[----:B------:R-:W-:Y:S01]  /*0230*/  IMAD R0, R2, R0, R11 ;  /* 0x0000000002007224 */ /* 0x000fe200078e020b */
[----:B------:R-:W-:-:S04]  /*0240*/  IABS R11, R249 ;  /* 0x000000f9000b7213 */ /* 0x000fc80000000000 */
[----:B------:R-:W-:-:S13]  /*0250*/  ISETP.GT.U32.AND P1, PT, R7, R0, PT ;  /* 0x000000000700720c */ /* 0x000fda0003f24070 */
[----:B------:R-:W-:Y:S02]  /*0260*/  @!P1 IMAD.IADD R0, R0, 0x1, -R7 ;  /* 0x0000000100009824 */ /* 0x000fe400078e0a07 */
[----:B------:R-:W-:Y:S01]  /*0270*/  @!P1 VIADD R2, R2, 0x1 ;  /* 0x0000000102029836 */ /* 0x000fe20000000000 */
[----:B------:R-:W-:Y:S02]  /*0280*/  ISETP.NE.AND P1, PT, R4, RZ, PT ;  /* 0x000000ff0400720c */ /* 0x000fe40003f25270 */
[----:B------:R-:W-:Y:S02]  /*0290*/  ISETP.GE.U32.AND P0, PT, R0, R7, PT ;  /* 0x000000070000720c */ /* 0x000fe40003f06070 */
[----:B------:R-:W-:-:S04]  /*02a0*/  LOP3.LUT R0, R5, R4, RZ, 0x3c, !PT ;  /* 0x0000000405007212 */ /* 0x000fc800078e3cff */
[----:B------:R-:W-:Y:S01]  /*02b0*/  ISETP.GE.AND P2, PT, R0, RZ, PT ;  /* 0x000000ff0000720c */ /* 0x000fe20003f46270 */
[----:B------:R-:W-:-:S05]  /*02c0*/  VIADD R0, R249, 0x1ff ;  /* 0x000001fff9007836 */ /* 0x000fca0000000000 */
[----:B------:R-:W-:Y:S01]  /*02d0*/  SHF.R.S32.HI R3, RZ, 0x1f, R0 ;  /* 0x0000001fff037819 */ /* 0x000fe20000011400 */
[----:B------:R-:W-:-:S03]  /*02e0*/  @P0 VIADD R2, R2, 0x1 ;  /* 0x0000000102020836 */ /* 0x000fc60000000000 */
[----:B------:R-:W-:-:S03]  /*02f0*/  LEA.HI R3, R3, R0, RZ, 0x9 ;  /* 0x0000000003037211 */ /* 0x000fc600078f48ff */
[----:B------:R-:W-:Y:S01]  /*0300*/  @!P2 IMAD.MOV R2, RZ, RZ, -R2 ;  /* 0x000000ffff02a224 */ /* 0x000fe200078e0a02 */
[----:B------:R-:W-:-:S04]  /*0310*/  @!P1 LOP3.LUT R2, RZ, R4, RZ, 0x33, !PT ;  /* 0x00000004ff029212 */ /* 0x000fc800078e33ff */
[----:B------:R-:W-:Y:S01]  /*0320*/  SHF.L.U32 R9, R2, 0x3, RZ ;  /* 0x0000000302097819 */ /* 0x000fe200000006ff */
[----:B------:R-:W-:-:S03]  /*0330*/  IMAD.MOV R2, RZ, RZ, -R2 ;  /* 0x000000ffff027224 */ /* 0x000fc600078e0a02 */
[----:B------:R-:W-:Y:S01]  /*0340*/  LEA.HI.SX32 R3, R3, -R9, 0x17 ;  /* 0x8000000903037211 */ /* 0x000fe200078fbaff */
[----:B------:R-:W-:Y:S02]  /*0350*/  IMAD R10, R4, R2, R5 ;  /* 0x00000002040a7224 */ /* 0x000fe400078e0205 */
[----:B------:R-:W-:Y:S01]  /*0360*/  IMAD.MOV.U32 R2, RZ, RZ, RZ ;  /* 0x000000ffff027224 */ /* 0x000fe200078e00ff */
[----:B------:R-:W-:Y:S02]  /*0370*/  VIMNMX R13, R3, 0x8, PT ;  /* 0x00000008030d7848 */ /* 0x000fe40003fe0100 */
[----:B------:R-:W-:Y:S02]  /*0380*/  IABS R7, R10 ;  /* 0x0000000a00077213 */ /* 0x000fe40000000000 */
[-C--:B------:R-:W-:Y:S02]  /*0390*/  IABS R8, R13.reuse ;  /* 0x0000000d00087213 */ /* 0x080fe40000000000 */
[----:B------:R-:W-:-:S02]  /*03a0*/  IABS R4, R13 ;  /* 0x0000000d00047213 */ /* 0x000fc40000000000 */
[----:B------:R-:W1:Y:S08]  /*03b0*/  I2F.RP R0, R8 ;  /* 0x0000000800007306 */ /* 0x000e700000209400 */
[----:B-1----:R-:W1:Y:S02]  /*03c0*/  MUFU.RCP R0, R0 ;  /* 0x0000000000007308 */ /* 0x002e640000001000 */
[----:B-1----:R-:W-:-:S06]  /*03d0*/  VIADD R3, R0, 0xffffffe ;  /* 0x0ffffffe00037836 */ /* 0x002fcc0000000000 */
[----:B------:R-:W1:Y:S02]  /*03e0*/  F2I.FTZ.U32.TRUNC.NTZ R3, R3 ;  /* 0x0000000300037305 */ /* 0x000e64000021f000 */
[----:B-1----:R-:W-:-:S04]  /*03f0*/  IMAD.MOV R6, RZ, RZ, -R3 ;  /* 0x000000ffff067224 */ /* 0x002fc800078e0a03 */
[----:B------:R-:W-:Y:S02]  /*0400*/  IMAD.MOV.U32 R5, RZ, RZ, R6 ;  /* 0x000000ffff057224 */ /* 0x000fe400078e0006 */
[----:B------:R-:W1:Y:S02]  /*0410*/  I2F.RP R6, R11 ;  /* 0x0000000b00067306 */ /* 0x000e640000209400 */
[----:B------:R-:W-:-:S04]  /*0420*/  IMAD R5, R5, R8, RZ ;  /* 0x0000000805057224 */ /* 0x000fc800078e02ff */
[----:B------:R-:W-:-:S04]  /*0430*/  IMAD.HI.U32 R2, R3, R5, R2 ;  /* 0x0000000503027227 */ /* 0x000fc800078e0002 */
[----:B------:R-:W-:Y:S02]  /*0440*/  IMAD.MOV R3, RZ, RZ, -R4 ;  /* 0x000000ffff037224 */ /* 0x000fe400078e0a04 */
[----:B------:R-:W-:Y:S01]  /*0450*/  IMAD.HI.U32 R0, R2, R7, RZ ;  /* 0x0000000702007227 */ /* 0x000fe200078e00ff */
[----:B------:R-:W-:Y:S01]  /*0460*/  IABS R2, R55 ;  /* 0x0000003700027213 */ /* 0x000fe20000000000 */
[----:B-1----:R-:W-:Y:S02]  /*0470*/  MUFU.RCP R6, R6 ;  /* 0x0000000600067308 */ /* 0x002fe40000001000 */
[----:B------:R-:W-:-:S05]  /*0480*/  IMAD R3, R0, R3, R7 ;  /* 0x0000000300037224 */ /* 0x000fca00078e0207 */
[----:B------:R-:W-:Y:S01]  /*0490*/  ISETP.GT.U32.AND P1, PT, R8, R3, PT ;  /* 0x000000030800720c */ /* 0x000fe20003f24070 */
[----:B------:R-:W1:-:S12]  /*04a0*/  I2F.RP R4, R2 ;  /* 0x0000000200047306 */ /* 0x000e580000209400 */
[----:B------:R-:W-:Y:S02]  /*04b0*/  @!P1 IMAD.IADD R3, R3, 0x1, -R8 ;  /* 0x0000000103039824 */ /* 0x000fe400078e0a08 */
[----:B------:R-:W-:Y:S01]  /*04c0*/  @!P1 VIADD R0, R0, 0x1 ;  /* 0x0000000100009836 */ /* 0x000fe20000000000 */
[----:B------:R-:W-:Y:S01]  /*04d0*/  ISETP.NE.AND P1, PT, R13, RZ, PT ;  /* 0x000000ff0d00720c */ /* 0x000fe20003f25270 */
[----:B-1----:R-:W1:Y:S01]  /*04e0*/  MUFU.RCP R4, R4 ;  /* 0x0000000400047308 */ /* 0x002e620000001000 */
[----:B------:R-:W-:Y:S02]  /*04f0*/  ISETP.GE.U32.AND P0, PT, R3, R8, PT ;  /* 0x000000080300720c */ /* 0x000fe40003f06070 */
[----:B------:R-:W-:Y:S02]  /*0500*/  LOP3.LUT R3, R10, R13, RZ, 0x3c, !PT ;  /* 0x0000000d0a037212 */ /* 0x000fe400078e3cff */
[----:B------:R-:W-:Y:S02]  /*0510*/  IADD3 R8, R6, 0xffffffe, RZ ;  /* 0x0ffffffe06087810 */ /* 0x000fe40007ffe0ff */
[----:B------:R-:W-:-:S02]  /*0520*/  ISETP.GE.AND P2, PT, R3, RZ, PT ;  /* 0x000000ff0300720c */ /* 0x000fc40003f46270 */
[----:B------:R-:W-:-:S04]  /*0530*/  SHF.R.S32.HI R3, RZ, 0x6, R243 ;  /* 0x00000006ff037819 */ /* 0x000fc800000114f3 */
[----:B------:R-:W-:Y:S01]  /*0540*/  SGXT R3, R3, 0x1 ;  /* 0x000000010303781a */ /* 0x000fe20000000200 */
[----:B------:R-:W-:Y:S02]  /*0550*/  @P0 VIADD R0, R0, 0x1 ;  /* 0x0000000100000836 */ /* 0x000fe40000000000 */
[----:B-1----:R-:W-:Y:S01]  /*0560*/  VIADD R5, R4, 0xffffffe ;  /* 0x0ffffffe04057836 */ /* 0x002fe20000000000 */
[----:B------:R-:W-:Y:S01]  /*0570*/  LOP3.LUT R3, R3, 0x90, RZ, 0xc0, !PT ;  /* 0x0000009003037812 */ /* 0x000fe200078ec0ff */
[----:B------:R-:W-:Y:S02]  /*0580*/  IMAD.MOV.U32 R14, RZ, RZ, R0 ;  /* 0x000000ffff0e7224 */ /* 0x000fe400078e0000 */
[----:B------:R-:W-:Y:S02]  /*0590*/  IMAD.MOV.U32 R4, RZ, RZ, RZ ;  /* 0x000000ffff047224 */ /* 0x000fe400078e00ff */
[----:B------:R-:W-:Y:S01]  /*05a0*/  @!P2 IMAD.MOV R14, RZ, RZ, -R14 ;  /* 0x000000ffff0ea224 */ /* 0x000fe200078e0a0e */
[----:B------:R-:W-:Y:S01]  /*05b0*/  @!P1 LOP3.LUT R14, RZ, R13, RZ, 0x33, !PT ;  /* 0x0000000dff0e9212 */ /* 0x000fe200078e33ff */
[----:B------:R-:W1:Y:S04]  /*05c0*/  F2I.FTZ.U32.TRUNC.NTZ R5, R5 ;  /* 0x0000000500057305 */ /* 0x000e68000021f000 */
[----:B------:R-:W-:-:S02]  /*05d0*/  IMAD.MOV R0, RZ, RZ, -R14 ;  /* 0x000000ffff007224 */ /* 0x000fc400078e0a0e */
[----:B------:R-:W-:Y:S02]  /*05e0*/  IMAD.SHL.U32 R6, R14, 0x100, RZ ;  /* 0x000001000e067824 */ /* 0x000fe400078e00ff */
[----:B------:R-:W-:-:S04]  /*05f0*/  IMAD R0, R13, R0, R10 ;  /* 0x000000000d007224 */ /* 0x000fc800078e020a */
[----:B------:R-:W-:Y:S02]  /*0600*/  IMAD.IADD R0, R9, 0x1, R0 ;  /* 0x0000000109007824 */ /* 0x000fe400078e0200 */
[----:B------:R2:W3:Y:S01]  /*0610*/  F2I.FTZ.U32.TRUNC.NTZ R9, R8 ;  /* 0x0000000800097305 */ /* 0x0004e2000021f000 */
[----:B-1----:R-:W-:Y:S02]  /*0620*/  IMAD.MOV R7, RZ, RZ, -R5 ;  /* 0x000000ffff077224 */ /* 0x002fe400078e0a05 */
[----:B------:R-:W-:Y:S01]  /*0630*/  R2UR UR4, R0 ;  /* 0x00000000000472ca */ /* 0x000fe200000e0000 */
[----:B------:R-:W-:Y:S02]  /*0640*/  IMAD.SHL.U32 R0, R243, 0x4, RZ ;  /* 0x00000004f3007824 */ /* 0x000fe400078e00ff */
[----:B------:R-:W-:-:S03]  /*0650*/  IMAD R7, R7, R2, RZ ;  /* 0x0000000207077224 */ /* 0x000fc600078e02ff */
[----:B------:R-:W-:Y:S01]  /*0660*/  LOP3.LUT R12, R3, 0x7c, R0, 0x78, !PT ;  /* 0x0000007c030c7812 */ /* 0x000fe200078e7800 */
[----:B------:R-:W-:Y:S01]  /*0670*/  IMAD.HI.U32 R3, R5, R7, R4 ;  /* 0x0000000705037227 */ /* 0x000fe200078e0004 */
[C---:B------:R-:W-:Y:S02]  /*0680*/  LEA.HI R4, R243.reuse, R6, RZ, 0x1a ;  /* 0x00000006f3047211 */ /* 0x040fe400078fd0ff */
[----:B------:R-:W-:Y:S01]  /*0690*/  LOP3.LUT R7, R243, 0x7f, RZ, 0xc0, !PT ;  /* 0x0000007ff3077812 */ /* 0x000fe200078ec0ff */
[----:B--2---:R-:W-:Y:S01]  /*06a0*/  IMAD.MOV.U32 R8, RZ, RZ, RZ ;  /* 0x000000ffff087224 */ /* 0x004fe200078e00ff */
[----:B------:R-:W-:Y:S01]  /*06b0*/  SHF.R.U32.HI R5, RZ, 0x6, R243 ;  /* 0x00000006ff057819 */ /* 0x000fe200000116f3 */
[----:B---3--:R-:W-:Y:S01]  /*06c0*/  IMAD.MOV R0, RZ, RZ, -R9 ;  /* 0x000000ffff007224 */ /* 0x008fe200078e0a09 */
[----:B------:R-:W-:Y:S01]  /*06d0*/  ULEA UR4, UR4, UR5, 0x9 ;  /* 0x0000000504047291 */ /* 0x000fe2000f8e483f */
[----:B------:R-:W-:Y:S01]  /*06e0*/  VIADD R15, R4, 0xfe ;  /* 0x000000fe040f7836 */ /* 0x000fe20000000000 */
[----:B------:R-:W-:Y:S01]  /*06f0*/  SGXT.U32 R5, R5, 0x1 ;  /* 0x000000010505781a */ /* 0x000fe20000000000 */
[----:B------:R-:W-:-:S03]  /*0700*/  IMAD R13, R0, R11, RZ ;  /* 0x0000000b000d7224 */ /* 0x000fc600078e02ff */
[----:B------:R-:W-:Y:S01]  /*0710*/  IABS R26, R15 ;  /* 0x0000000f001a7213 */ /* 0x000fe20000000000 */
[----:B------:R-:W-:Y:S01]  /*0720*/  IMAD.HI.U32 R8, R9, R13, R8 ;  /* 0x0000000d09087227 */ /* 0x000fe200078e0008 */
[----:B------:R-:W-:Y:S02]  /*0730*/  LOP3.LUT R5, R6, R5, RZ, 0xfc, !PT ;  /* 0x0000000506057212 */ /* 0x000fe400078efcff */
[----:B------:R-:W-:Y:S01]  /*0740*/  ISETP.GE.AND P2, PT, R15, RZ, PT ;  /* 0x000000ff0f00720c */ /* 0x000fe20003f46270 */
[----:B------:R-:W-:Y:S01]  /*0750*/  IMAD.SHL.U32 R9, R243, 0x10, RZ ;  /* 0x00000010f3097824 */ /* 0x000fe200078e00ff */
[----:B------:R-:W-:Y:S01]  /*0760*/  IABS R28, R5 ;  /* 0x00000005001c7213 */ /* 0x000fe20000000000 */
[----:B------:R-:W-:Y:S01]  /*0770*/  IMAD.HI.U32 R0, R3, R26, RZ ;  /* 0x0000001a03007227 */ /* 0x000fe200078e00ff */
[----:B------:R-:W-:Y:S02]  /*0780*/  LOP3.LUT R17, R5, 0x1c, RZ, 0xfc, !PT ;  /* 0x0000001c05117812 */ /* 0x000fe400078efcff */
[----:B------:R-:W-:Y:S01]  /*0790*/  LOP3.LUT R10, R9, 0x70, RZ, 0xc0, !PT ;  /* 0x00000070090a7812 */ /* 0x000fe200078ec0ff */
[----:B------:R-:W-:Y:S01]  /*07a0*/  IMAD.MOV R9, RZ, RZ, -R0 ;  /* 0x000000ffff097224 */ /* 0x000fe200078e0a00 */
[----:B------:R-:W-:Y:S01]  /*07b0*/  IABS R82, R17 ;  /* 0x0000001100527213 */ /* 0x000fe20000000000 */
[----:B------:R-:W-:Y:S01]  /*07c0*/  VIADD R245, R7, UR4 ;  /* 0x0000000407f57c36 */ /* 0x000fe20008000000 */
[C---:B------:R-:W-:Y:S01]  /*07d0*/  LOP3.LUT R16, R5.reuse, 0x1a, RZ, 0xfc, !PT ;  /* 0x0000001a05107812 */ /* 0x040fe200078efcff */
[C---:B------:R-:W-:Y:S01]  /*07e0*/  IMAD R26, R2.reuse, R9, R26 ;  /* 0x00000009021a7224 */ /* 0x040fe200078e021a */
[----:B------:R-:W-:Y:S01]  /*07f0*/  LOP3.LUT R18, R5, 0x20, RZ, 0xfc, !PT ;  /* 0x0000002005127812 */ /* 0x000fe200078efcff */
[----:B------:R-:W-:Y:S01]  /*0800*/  IMAD.SHL.U32 R13, R243, 0x400, RZ ;  /* 0x00000400f30d7824 */ /* 0x000fe200078e00ff */
[----:B------:R-:W-:Y:S01]  /*0810*/  IABS R14, R245 ;  /* 0x000000f5000e7213 */ /* 0x000fe20000000000 */
[----:B------:R-:W-:Y:S01]  /*0820*/  IMAD R7, R7, 0x80, R10 ;  /* 0x0000008007077824 */ /* 0x000fe200078e020a */
[----:B------:R-:W-:Y:S01]  /*0830*/  ISETP.GT.U32.AND P5, PT, R2, R26, PT ;  /* 0x0000001a0200720c */ /* 0x000fe20003fa4070 */
[----:B------:R-:W-:Y:S01]  /*0840*/  ULDC.64 UR4, c[0x0][0x218] ;  /* 0x0000860000047ab9 */ /* 0x000fe20000000a00 */
[----:B------:R-:W-:Y:S01]  /*0850*/  LOP3.LUT R13, R12, 0x8000, R13, 0xf8, !PT ;  /* 0x000080000c0d7812 */ /* 0x000fe200078ef80d */
[----:B------:R-:W-:Y:S01]  /*0860*/  IMAD.HI.U32 R8, R8, R14, RZ ;  /* 0x0000000e08087227 */ /* 0x000fe200078e00ff */
[C---:B------:R-:W-:Y:S01]  /*0870*/  LOP3.LUT R12, R5.reuse, 0x4, RZ, 0xfc, !PT ;  /* 0x00000004050c7812 */ /* 0x040fe200078efcff */
[----:B------:R-:W-:Y:S01]  /*0880*/  STL [R1+0x780], R245 ;  /* 0x000780f501007387 */ /* 0x000fe20000100800 */
[----:B------:R-:W-:-:S02]  /*0890*/  LOP3.LUT R10, R5, 0x2, RZ, 0xfc, !PT ;  /* 0x00000002050a7812 */ /* 0x000fc400078efcff */
[----:B------:R-:W-:Y:S01]  /*08a0*/  IADD3 R0, -R8, RZ, RZ ;  /* 0x000000ff08007210 */ /* 0x000fe20007ffe1ff */
[----:B------:R-:W-:Y:S01]  /*08b0*/  IMAD.HI.U32 R8, R3, R28, RZ ;  /* 0x0000001c03087227 */ /* 0x000fe200078e00ff */
[----:B------:R-:W-:Y:S01]  /*08c0*/  IABS R52, R12 ;  /* 0x0000000c00347213 */ /* 0x000fe20000000000 */
[----:B------:R-:W-:Y:S01]  /*08d0*/  STL.64 [R1+0x840], R6 ;  /* 0x0008400601007387 */ /* 0x000fe20000100a00 */
[----:B------:R-:W-:Y:S01]  /*08e0*/  IABS R50, R10 ;  /* 0x0000000a00327213 */ /* 0x000fe20000000000 */
[----:B------:R-:W-:Y:S01]  /*08f0*/  IMAD.MOV R9, RZ, RZ, -R8 ;  /* 0x000000ffff097224 */ /* 0x000fe200078e0a08 */
[----:B------:R-:W-:Y:S01]  /*0900*/  ISETP.GE.AND P4, PT, R10, RZ, PT ;  /* 0x000000ff0a00720c */ /* 0x000fe20003f86270 */
[----:B------:R-:W-:Y:S01]  /*0910*/  @!P5 IMAD.IADD R26, R26, 0x1, -R2 ;  /* 0x000000011a1ad824 */ /* 0x000fe200078e0a02 */
[----:B------:R-:W-:Y:S01]  /*0920*/  LOP3.LUT R10, R5, 0x6, RZ, 0xfc, !PT ;  /* 0x00000006050a7812 */ /* 0x000fe200078efcff */
[----:B------:R-:W-:Y:S01]  /*0930*/  IMAD R28, R2, R9, R28 ;  /* 0x00000009021c7224 */ /* 0x000fe200078e021c */
[----:B------:R-:W-:Y:S01]  /*0940*/  ISETP.GE.AND P0, PT, R12, RZ, PT ;  /* 0x000000ff0c00720c */ /* 0x000fe20003f06270 */
[----:B------:R-:W-:Y:S01]  /*0950*/  IMAD R0, R11, R0, R14 ;  /* 0x000000000b007224 */ /* 0x000fe200078e020e */
[C---:B------:R-:W-:Y:S01]  /*0960*/  ISETP.GT.U32.AND P6, PT, R2.reuse, R26, PT ;  /* 0x0000001a0200720c */ /* 0x040fe20003fc4070 */
[----:B------:R-:W-:Y:S01]  /*0970*/  IMAD.HI.U32 R9, R3, R52, RZ ;  /* 0x0000003403097227 */ /* 0x000fe200078e00ff */
[----:B------:R-:W-:-:S02]  /*0980*/  ISETP.GT.U32.AND P1, PT, R2, R28, PT ;  /* 0x0000001c0200720c */ /* 0x000fc40003f24070 */
[----:B------:R-:W-:Y:S01]  /*0990*/  ISETP.GT.U32.AND P3, PT, R11, R0, PT ;  /* 0x000000000b00720c */ /* 0x000fe20003f64070 */
[----:B------:R-:W-:Y:S01]  /*09a0*/  IMAD.MOV R9, RZ, RZ, -R9 ;  /* 0x000000ffff097224 */ /* 0x000fe200078e0a09 */
[----:B------:R-:W-:Y:S01]  /*09b0*/  IABS R54, R10 ;  /* 0x0000000a00367213 */ /* 0x000fe20000000000 */
[----:B------:R-:W-:Y:S01]  /*09c0*/  IMAD.HI.U32 R8, R3, R50, RZ ;  /* 0x0000003203087227 */ /* 0x000fe200078e00ff */
[C---:B------:R-:W-:Y:S02]  /*09d0*/  LOP3.LUT R12, R5.reuse, 0x8, RZ, 0xfc, !PT ;  /* 0x00000008050c7812 */ /* 0x040fe400078efcff */
[----:B------:R-:W-:Y:S01]  /*09e0*/  LOP3.LUT R14, R5, 0xa, RZ, 0xfc, !PT ;  /* 0x0000000a050e7812 */ /* 0x000fe200078efcff */
[----:B------:R-:W-:Y:S01]  /*09f0*/  IMAD R52, R2, R9, R52 ;  /* 0x0000000902347224 */ /* 0x000fe200078e0234 */
[----:B------:R-:W-:Y:S01]  /*0a00*/  IABS R62, R12 ;  /* 0x0000000c003e7213 */ /* 0x000fe20000000000 */
[--C-:B------:R-:W-:Y:S01]  /*0a10*/  @!P6 IMAD.IADD R26, R26, 0x1, -R2.reuse ;  /* 0x000000011a1ae824 */ /* 0x100fe200078e0a02 */
[----:B------:R-:W-:Y:S01]  /*0a20*/  IABS R64, R14 ;  /* 0x0000000e00407213 */ /* 0x000fe20000000000 */
[----:B------:R-:W-:Y:S01]  /*0a30*/  @!P1 IMAD.IADD R28, R28, 0x1, -R2 ;  /* 0x000000011c1c9824 */ /* 0x000fe200078e0a02 */
[----:B------:R-:W-:Y:S01]  /*0a40*/  ISETP.GT.U32.AND P6, PT, R2, R52, PT ;  /* 0x000000340200720c */ /* 0x000fe20003fc4070 */
[----:B------:R-:W-:Y:S01]  /*0a50*/  @!P3 IMAD.IADD R0, R0, 0x1, -R11 ;  /* 0x000000010000b824 */ /* 0x000fe200078e0a0b */
[----:B------:R-:W-:Y:S01]  /*0a60*/  IABS R80, R16 ;  /* 0x0000001000507213 */ /* 0x000fe20000000000 */
[----:B------:R-:W-:Y:S01]  /*0a70*/  IMAD.MOV R15, RZ, RZ, -R8 ;  /* 0x000000ffff0f7224 */ /* 0x000fe200078e0a08 */
[----:B------:R-:W-:Y:S01]  /*0a80*/  ISETP.GT.U32.AND P3, PT, R2, R28, PT ;  /* 0x0000001c0200720c */ /* 0x000fe20003f64070 */
[----:B------:R-:W-:Y:S01]  /*0a90*/  IMAD.HI.U32 R8, R3, R54, RZ ;  /* 0x0000003603087227 */ /* 0x000fe200078e00ff */
[----:B------:R-:W-:-:S02]  /*0aa0*/  ISETP.GT.U32.AND P5, PT, R11, R0, PT ;  /* 0x000000000b00720c */ /* 0x000fc40003fa4070 */
[----:B------:R-:W-:Y:S01]  /*0ab0*/  IABS R86, R18 ;  /* 0x0000001200567213 */ /* 0x000fe20000000000 */
[----:B------:R-:W-:Y:S01]  /*0ac0*/  IMAD R50, R2, R15, R50 ;  /* 0x0000000f02327224 */ /* 0x000fe200078e0232 */
[C---:B------:R-:W-:Y:S01]  /*0ad0*/  LOP3.LUT R15, R5.reuse, 0x18, RZ, 0xfc, !PT ;  /* 0x00000018050f7812 */ /* 0x040fe200078efcff */
[----:B------:R-:W-:Y:S01]  /*0ae0*/  IMAD.MOV R9, RZ, RZ, -R8 ;  /* 0x000000ffff097224 */ /* 0x000fe200078e0a08 */
[----:B------:R-:W-:Y:S01]  /*0af0*/  LOP3.LUT R23, R5, 0xe8, RZ, 0xfc, !PT ;  /* 0x000000e805177812 */ /* 0x000fe200078efcff */
[----:B------:R-:W-:Y:S01]  /*0b00*/  @!P6 IMAD.IADD R52, R52, 0x1, -R2 ;  /* 0x000000013434e824 */ /* 0x000fe200078e0a02 */
[C---:B------:R-:W-:Y:S01]  /*0b10*/  ISETP.GT.U32.AND P1, PT, R2.reuse, R50, PT ;  /* 0x000000320200720c */ /* 0x040fe20003f24070 */
[----:B------:R-:W-:Y:S01]  /*0b20*/  IMAD R54, R2, R9, R54 ;  /* 0x0000000902367224 */ /* 0x000fe200078e0236 */
[----:B------:R-:W-:Y:S01]  /*0b30*/  ISETP.GE.AND P6, PT, R10, RZ, PT ;  /* 0x000000ff0a00720c */ /* 0x000fe20003fc6270 */
[----:B------:R-:W-:Y:S01]  /*0b40*/  @!P2 IMAD.MOV R26, RZ, RZ, -R26 ;  /* 0x000000ffff1aa224 */ /* 0x000fe200078e0a1a */
[----:B------:R-:W-:Y:S01]  /*0b50*/  ISETP.GT.U32.AND P2, PT, R2, R52, PT ;  /* 0x000000340200720c */ /* 0x000fe20003f44070 */
[----:B------:R-:W-:Y:S01]  /*0b60*/  IMAD.HI.U32 R8, R3, R62, RZ ;  /* 0x0000003e03087227 */ /* 0x000fe200078e00ff */
[----:B------:R-:W-:-:S02]  /*0b70*/  LOP3.LUT R10, R5, 0x10, RZ, 0xfc, !PT ;  /* 0x00000010050a7812 */ /* 0x000fc400078efcff */
[----:B------:R-:W-:Y:S01]  /*0b80*/  IABS R78, R15 ;  /* 0x0000000f004e7213 */ /* 0x000fe20000000000 */
[----:B------:R-:W-:Y:S01]  /*0b90*/  @!P3 IMAD.IADD R28, R28, 0x1, -R2 ;  /* 0x000000011c1cb824 */ /* 0x000fe200078e0a02 */
[----:B------:R-:W-:Y:S01]  /*0ba0*/  ISETP.GT.U32.AND P3, PT, R2, R54, PT ;  /* 0x000000360200720c */ /* 0x000fe20003f64070 */
[----:B------:R-:W-:Y:S01]  /*0bb0*/  @!P5 IMAD.IADD R0, R0, 0x1, -R11 ;  /* 0x000000010000d824 */ /* 0x000fe200078e0a0b */
[C---:B------:R-:W-:Y:S01]  /*0bc0*/  ISETP.GE.AND P5, PT, R5.reuse, RZ, PT ;  /* 0x000000ff0500720c */ /* 0x040fe20003fa6270 */
[----:B------:R-:W-:Y:S01]  /*0bd0*/  IMAD.MOV R11, RZ, RZ, -R8 ;  /* 0x000000ffff0b7224 */ /* 0x000fe200078e0a08 */
[----:B------:R-:W-:Y:S01]  /*0be0*/  LOP3.LUT R8, R5, 0xc, RZ, 0xfc, !PT ;  /* 0x0000000c05087812 */ /* 0x000fe200078efcff */
[----:B------:R-:W-:Y:S01]  /*0bf0*/  @!P1 IMAD.IADD R50, R50, 0x1, -R2 ;  /* 0x0000000132329824 */ /* 0x000fe200078e0a02 */
[----:B------:R-:W-:Y:S01]  /*0c00*/  IABS R70, R10 ;  /* 0x0000000a00467213 */ /* 0x000fe20000000000 */
[----:B------:R-:W-:Y:S01]  /*0c10*/  IMAD R62, R2, R11, R62 ;  /* 0x0000000b023e7224 */ /* 0x000fe200078e023e */
[----:B------:R-:W-:Y:S01]  /*0c20*/  IABS R66, R8 ;  /* 0x0000000800427213 */ /* 0x000fe20000000000 */
[----:B------:R-:W-:Y:S01]  /*0c30*/  @!P2 IMAD.IADD R52, R52, 0x1, -R2 ;  /* 0x000000013434a824 */ /* 0x000fe200078e0a02 */
[C---:B------:R-:W-:Y:S01]  /*0c40*/  ISETP.GT.U32.AND P1, PT, R2.reuse, R50, PT ;  /* 0x000000320200720c */ /* 0x040fe20003f24070 */
[----:B------:R-:W-:Y:S01]  /*0c50*/  IMAD.HI.U32 R9, R3, R64, RZ ;  /* 0x0000004003097227 */ /* 0x000fe200078e00ff */
[----:B------:R-:W-:-:S02]  /*0c60*/  ISETP.GT.U32.AND P2, PT, R2, R62, PT ;  /* 0x0000003e0200720c */ /* 0x000fc40003f44070 */
[----:B------:R-:W-:Y:S01]  /*0c70*/  IABS R40, R23 ;  /* 0x0000001700287213 */ /* 0x000fe20000000000 */
[----:B------:R-:W-:Y:S01]  /*0c80*/  @!P3 IMAD.IADD R54, R54, 0x1, -R2 ;  /* 0x000000013636b824 */ /* 0x000fe200078e0a02 */
[----:B------:R-:W-:Y:S01]  /*0c90*/  @!P5 IADD3 R28, -R28, RZ, RZ ;  /* 0x000000ff1c1cd210 */ /* 0x000fe20007ffe1ff */
[----:B------:R-:W-:Y:S01]  /*0ca0*/  IMAD.MOV R9, RZ, RZ, -R9 ;  /* 0x000000ffff097224 */ /* 0x000fe200078e0a09 */
[----:B------:R-:W-:Y:S01]  /*0cb0*/  ISETP.GE.AND P5, PT, R12, RZ, PT ;  /* 0x000000ff0c00720c */ /* 0x000fe20003fa6270 */
[----:B------:R-:W-:Y:S01]  /*0cc0*/  @!P0 IMAD.MOV R52, RZ, RZ, -R52 ;  /* 0x000000ffff348224 */ /* 0x000fe200078e0a34 */
[C---:B------:R-:W-:Y:S01]  /*0cd0*/  ISETP.GT.U32.AND P3, PT, R2.reuse, R54, PT ;  /* 0x000000360200720c */ /* 0x040fe20003f64070 */
[----:B------:R-:W-:Y:S01]  /*0ce0*/  IMAD R64, R2, R9, R64 ;  /* 0x0000000902407224 */ /* 0x000fe200078e0240 */
[C---:B------:R-:W-:Y:S01]  /*0cf0*/  LOP3.LUT R12, R5.reuse, 0x12, RZ, 0xfc, !PT ;  /* 0x00000012050c7812 */ /* 0x040fe200078efcff */
[--C-:B------:R-:W-:Y:S01]  /*0d00*/  @!P1 IMAD.IADD R50, R50, 0x1, -R2.reuse ;  /* 0x0000000132329824 */ /* 0x100fe200078e0a02 */
[----:B------:R-:W-:Y:S01]  /*0d10*/  ISETP.GE.AND P1, PT, R14, RZ, PT ;  /* 0x000000ff0e00720c */ /* 0x000fe20003f26270 */
[----:B------:R-:W-:Y:S01]  /*0d20*/  VIADD R9, R4, 0xe ;  /* 0x0000000e04097836 */ /* 0x000fe20000000000 */
[----:B------:R-:W-:Y:S01]  /*0d30*/  IABS R72, R12 ;  /* 0x0000000c00487213 */ /* 0x000fe20000000000 */
[----:B------:R-:W-:Y:S01]  /*0d40*/  @!P2 IMAD.IADD R62, R62, 0x1, -R2 ;  /* 0x000000013e3ea824 */ /* 0x000fe200078e0a02 */
[----:B------:R-:W-:Y:S01]  /*0d50*/  LOP3.LUT R14, R5, 0x16, RZ, 0xfc, !PT ;  /* 0x00000016050e7812 */ /* 0x000fe200078efcff */
[----:B------:R-:W-:Y:S01]  /*0d60*/  @!P4 IMAD.MOV R50, RZ, RZ, -R50 ;  /* 0x000000ffff32c224 */ /* 0x000fe200078e0a32 */
[----:B------:R-:W-:Y:S01]  /*0d70*/  ISETP.GE.AND P4, PT, R8, RZ, PT ;  /* 0x000000ff0800720c */ /* 0x000fe20003f86270 */
[----:B------:R-:W-:Y:S01]  /*0d80*/  IMAD.HI.U32 R8, R3, R66, RZ ;  /* 0x0000004203087227 */ /* 0x000fe200078e00ff */
[----:B------:R-:W-:-:S02]  /*0d90*/  IABS R68, R9 ;  /* 0x0000000900447213 */ /* 0x000fc40000000000 */
[----:B------:R-:W-:Y:S01]  /*0da0*/  ISETP.GT.U32.AND P2, PT, R2, R62, PT ;  /* 0x0000003e0200720c */ /* 0x000fe20003f44070 */
[----:B------:R-:W-:Y:S01]  /*0db0*/  @!P3 IMAD.IADD R54, R54, 0x1, -R2 ;  /* 0x000000013636b824 */ /* 0x000fe200078e0a02 */
[----:B------:R-:W-:Y:S01]  /*0dc0*/  ISETP.GE.AND P0, PT, R9, RZ, PT ;  /* 0x000000ff0900720c */ /* 0x000fe20003f06270 */
[----:B------:R-:W-:Y:S01]  /*0dd0*/  IMAD.HI.U32 R9, R3, R68, RZ ;  /* 0x0000004403097227 */ /* 0x000fe200078e00ff */
[C---:B------:R-:W-:Y:S02]  /*0de0*/  ISETP.GT.U32.AND P3, PT, R2.reuse, R64, PT ;  /* 0x000000400200720c */ /* 0x040fe40003f64070 */
[----:B------:R-:W-:Y:S01]  /*0df0*/  IABS R76, R14 ;  /* 0x0000000e004c7213 */ /* 0x000fe20000000000 */
[----:B------:R-:W-:Y:S01]  /*0e00*/  IMAD.MOV R11, RZ, RZ, -R8 ;  /* 0x000000ffff0b7224 */ /* 0x000fe200078e0a08 */
[C---:B------:R-:W-:Y:S01]  /*0e10*/  LOP3.LUT R37, R5.reuse, 0xec, RZ, 0xfc, !PT ;  /* 0x000000ec05257812 */ /* 0x040fe200078efcff */
[----:B------:R-:W-:Y:S01]  /*0e20*/  IMAD.MOV R9, RZ, RZ, -R9 ;  /* 0x000000ffff097224 */ /* 0x000fe200078e0a09 */
[----:B------:R-:W-:Y:S01]  /*0e30*/  LOP3.LUT R21, R5, 0xe6, RZ, 0xfc, !PT ;  /* 0x000000e605157812 */ /* 0x000fe200078efcff */
[C---:B------:R-:W-:Y:S01]  /*0e40*/  IMAD R66, R2.reuse, R11, R66 ;  /* 0x0000000b02427224 */ /* 0x040fe200078e0242 */
[----:B------:R-:W-:Y:S01]  /*0e50*/  IABS R24, R37 ;  /* 0x0000002500187213 */ /* 0x000fe20000000000 */
[----:B------:R-:W-:Y:S01]  /*0e60*/  IMAD R68, R2, R9, R68 ;  /* 0x0000000902447224 */ /* 0x000fe200078e0244 */
[----:B------:R-:W-:Y:S01]  /*0e70*/  @!P2 IADD3 R62, R62, -R2, RZ ;  /* 0x800000023e3ea210 */ /* 0x000fe20007ffe0ff */
[----:B------:R-:W-:Y:S01]  /*0e80*/  @!P6 IMAD.MOV R54, RZ, RZ, -R54 ;  /* 0x000000ffff36e224 */ /* 0x000fe200078e0a36 */
[----:B------:R-:W-:Y:S01]  /*0e90*/  ISETP.GT.U32.AND P2, PT, R2, R66, PT ;  /* 0x000000420200720c */ /* 0x000fe20003f44070 */
[----:B------:R-:W-:Y:S01]  /*0ea0*/  @!P3 IMAD.IADD R64, R64, 0x1, -R2 ;  /* 0x000000014040b824 */ /* 0x000fe200078e0a02 */
[----:B------:R-:W-:Y:S01]  /*0eb0*/  ISETP.GT.U32.AND P6, PT, R2, R68, PT ;  /* 0x000000440200720c */ /* 0x000fe20003fc4070 */
[----:B------:R-:W-:Y:S01]  /*0ec0*/  IMAD.HI.U32 R8, R3, R70, RZ ;  /* 0x0000004603087227 */ /* 0x000fe200078e00ff */
[----:B------:R-:W-:-:S02]  /*0ed0*/  LOP3.LUT R35, R5, 0xea, RZ, 0xfc, !PT ;  /* 0x000000ea05237812 */ /* 0x000fc400078efcff */
[----:B------:R-:W-:Y:S01]  /*0ee0*/  ISETP.GT.U32.AND P3, PT, R2, R64, PT ;  /* 0x000000400200720c */ /* 0x000fe20003f64070 */
[----:B------:R-:W-:Y:S01]  /*0ef0*/  IMAD.HI.U32 R9, R3, R72, RZ ;  /* 0x0000004803097227 */ /* 0x000fe200078e00ff */
[----:B------:R-:W-:Y:S02]  /*0f00*/  IABS R36, R21 ;  /* 0x0000001500247213 */ /* 0x000fe40000000000 */
[----:B------:R-:W-:Y:S01]  /*0f10*/  IABS R38, R35 ;  /* 0x0000002300267213 */ /* 0x000fe20000000000 */
[----:B------:R-:W-:Y:S01]  /*0f20*/  IMAD.MOV R11, RZ, RZ, -R8 ;  /* 0x000000ffff0b7224 */ /* 0x000fe200078e0a08 */
[C---:B------:R-:W-:Y:S01]  /*0f30*/  LOP3.LUT R39, R5.reuse, 0xf0, RZ, 0xfc, !PT ;  /* 0x000000f005277812 */ /* 0x040fe200078efcff */
[--C-:B------:R-:W-:Y:S01]  /*0f40*/  @!P2 IMAD.IADD R66, R66, 0x1, -R2.reuse ;  /* 0x000000014242a824 */ /* 0x100fe200078e0a02 */
[C---:B------:R-:W-:Y:S01]  /*0f50*/  LOP3.LUT R41, R5.reuse, 0xf2, RZ, 0xfc, !PT ;  /* 0x000000f205297812 */ /* 0x040fe200078efcff */
[--C-:B------:R-:W-:Y:S01]  /*0f60*/  @!P6 IMAD.IADD R68, R68, 0x1, -R2.reuse ;  /* 0x000000014444e824 */ /* 0x100fe200078e0a02 */
[----:B------:R-:W-:Y:S01]  /*0f70*/  IABS R20, R39 ;  /* 0x0000002700147213 */ /* 0x000fe20000000000 */
[----:B------:R-:W-:Y:S01]  /*0f80*/  IMAD.MOV R9, RZ, RZ, -R9 ;  /* 0x000000ffff097224 */ /* 0x000fe200078e0a09 */
[----:B------:R-:W-:Y:S01]  /*0f90*/  ISETP.GT.U32.AND P2, PT, R2, R66, PT ;  /* 0x000000420200720c */ /* 0x000fe20003f44070 */
[----:B------:R-:W-:Y:S01]  /*0fa0*/  @!P3 IMAD.IADD R64, R64, 0x1, -R2 ;  /* 0x000000014040b824 */ /* 0x000fe200078e0a02 */
[----:B------:R-:W-:Y:S01]  /*0fb0*/  ISETP.GE.AND P3, PT, R12, RZ, PT ;  /* 0x000000ff0c00720c */ /* 0x000fe20003f66270 */
[C---:B------:R-:W-:Y:S01]  /*0fc0*/  IMAD R70, R2.reuse, R11, R70 ;  /* 0x0000000b02467224 */ /* 0x040fe200078e0246 */
[C---:B------:R-:W-:Y:S01]  /*0fd0*/  ISETP.GT.U32.AND P6, PT, R2.reuse, R68, PT ;  /* 0x000000440200720c */ /* 0x040fe20003fc4070 */
[----:B------:R-:W-:Y:S01]  /*0fe0*/  IMAD R72, R2, R9, R72 ;  /* 0x0000000902487224 */ /* 0x000fe200078e0248 */
[----:B------:R-:W-:Y:S01]  /*0ff0*/  LOP3.LUT R12, R5, 0x14, RZ, 0xfc, !PT ;  /* 0x00000014050c7812 */ /* 0x000fe200078efcff */
[----:B------:R-:W-:Y:S01]  /*1000*/  IMAD.HI.U32 R9, R3, R78, RZ ;  /* 0x0000004e03097227 */ /* 0x000fe200078e00ff */
[----:B------:R-:W-:-:S02]  /*1010*/  LOP3.LUT R43, R5, 0xf4, RZ, 0xfc, !PT ;  /* 0x000000f4052b7812 */ /* 0x000fc400078efcff */
[----:B------:R-:W-:Y:S01]  /*1020*/  IABS R74, R12 ;  /* 0x0000000c004a7213 */ /* 0x000fe20000000000 */
[----:B------:R-:W-:Y:S01]  /*1030*/  IMAD.MOV R9, RZ, RZ, -R9 ;  /* 0x000000ffff097224 */ /* 0x000fe200078e0a09 */
[----:B------:R-:W-:Y:S01]  /*1040*/  LOP3.LUT R45, R5, 0xf6, RZ, 0xfc, !PT ;  /* 0x000000f6052d7812 */ /* 0x000fe200078efcff */
[--C-:B------:R-:W-:Y:S01]  /*1050*/  @!P2 IMAD.IADD R66, R66, 0x1, -R2.reuse ;  /* 0x000000014242a824 */ /* 0x100fe200078e0a02 */
[----:B------:R-:W-:Y:S01]  /*1060*/  ISETP.GT.U32.AND P2, PT, R2, R70, PT ;  /* 0x000000460200720c */ /* 0x000fe20003f44070 */
[----:B------:R-:W-:Y:S01]  /*1070*/  IMAD.HI.U32 R8, R3, R74, RZ ;  /* 0x0000004a03087227 */ /* 0x000fe200078e00ff */
[----:B------:R-:W-:Y:S02]  /*1080*/  IABS R118, R41 ;  /* 0x0000002900767213 */ /* 0x000fe40000000000 */
[C---:B------:R-:W-:Y:S01]  /*1090*/  LOP3.LUT R47, R5.reuse, 0xf8, RZ, 0xfc, !PT ;  /* 0x000000f8052f7812 */ /* 0x040fe200078efcff */
[----:B------:R-:W-:Y:S01]  /*10a0*/  @!P6 IMAD.IADD R68, R68, 0x1, -R2 ;  /* 0x000000014444e824 */ /* 0x000fe200078e0a02 */
[----:B------:R-:W-:Y:S01]  /*10b0*/  ISETP.GT.U32.AND P6, PT, R2, R72, PT ;  /* 0x000000480200720c */ /* 0x000fe20003fc4070 */
[----:B------:R-:W-:Y:S01]  /*10c0*/  IMAD.MOV R11, RZ, RZ, -R8 ;  /* 0x000000ffff0b7224 */ /* 0x000fe200078e0a08 */
[----:B------:R-:W-:Y:S01]  /*10d0*/  LOP3.LUT R49, R5, 0xfa, RZ, 0xfc, !PT ;  /* 0x000000fa05317812 */ /* 0x000fe200078efcff */
[----:B------:R-:W-:Y:S01]  /*10e0*/  IMAD.HI.U32 R8, R3, R76, RZ ;  /* 0x0000004c03087227 */ /* 0x000fe200078e00ff */
[----:B------:R-:W-:-:S02]  /*10f0*/  LOP3.LUT R19, R5, 0xfc, RZ, 0xfc, !PT ;  /* 0x000000fc05137812 */ /* 0x000fc400078efcff */
[----:B------:R-:W-:Y:S01]  /*1100*/  IABS R116, R49 ;  /* 0x0000003100747213 */ /* 0x000fe20000000000 */
[----:B------:R-:W-:Y:S02]  /*1110*/  IMAD R74, R2, R11, R74 ;  /* 0x0000000b024a7224 */ /* 0x000fe400078e024a */
[----:B------:R-:W-:Y:S02]  /*1120*/  IMAD.MOV R11, RZ, RZ, -R8 ;  /* 0x000000ffff0b7224 */ /* 0x000fe400078e0a08 */
[----:B------:R-:W-:Y:S01]  /*1130*/  @!P2 IMAD.IADD R70, R70, 0x1, -R2 ;  /* 0x000000014646a824 */ /* 0x000fe200078e0a02 */
[C---:B------:R-:W-:Y:S01]  /*1140*/  ISETP.GT.U32.AND P2, PT, R2.reuse, R74, PT ;  /* 0x0000004a0200720c */ /* 0x040fe20003f44070 */
[----:B------:R-:W-:Y:S02]  /*1150*/  IMAD R76, R2, R11, R76 ;  /* 0x0000000b024c7224 */ /* 0x000fe400078e024c */
[----:B------:R-:W-:Y:S02]  /*1160*/  @!P6 IMAD.IADD R72, R72, 0x1, -R2 ;  /* 0x000000014848e824 */ /* 0x000fe400078e0a02 */
[----:B------:R-:W-:Y:S01]  /*1170*/  IMAD.HI.U32 R8, R3, R82, RZ ;  /* 0x0000005203087227 */ /* 0x000fe200078e00ff */
[----:B------:R-:W-:-:S03]  /*1180*/  ISETP.GT.U32.AND P6, PT, R2, R76, PT ;  /* 0x0000004c0200720c */ /* 0x000fc60003fc4070 */
[----:B------:R-:W-:Y:S02]  /*1190*/  IMAD R78, R2, R9, R78 ;  /* 0x00000009024e7224 */ /* 0x000fe400078e024e */
[----:B------:R-:W-:Y:S01]  /*11a0*/  @!P5 IMAD.MOV R62, RZ, RZ, -R62 ;  /* 0x000000ffff3ed224 */ /* 0x000fe200078e0a3e */
[----:B------:R-:W-:Y:S01]  /*11b0*/  ISETP.GE.AND P5, PT, R10, RZ, PT ;  /* 0x000000ff0a00720c */ /* 0x000fe20003fa6270 */
[----:B------:R-:W-:Y:S01]  /*11c0*/  @!P2 IMAD.IADD R74, R74, 0x1, -R2 ;  /* 0x000000014a4aa824 */ /* 0x000fe200078e0a02 */
[----:B------:R-:W-:Y:S01]  /*11d0*/  ISETP.GT.U32.AND P2, PT, R2, R70, PT ;  /* 0x000000460200720c */ /* 0x000fe20003f44070 */
[----:B------:R-:W-:Y:S02]  /*11e0*/  IMAD.MOV R9, RZ, RZ, -R8 ;  /* 0x000000ffff097224 */ /* 0x000fe400078e0a08 */
[----:B------:R-:W-:-:S04]  /*11f0*/  IMAD.HI.U32 R10, R3, R80, RZ ;  /* 0x00000050030a7227 */ /* 0x000fc800078e00ff */
[----:B------:R-:W-:Y:S01]  /*1200*/  @!P6 IMAD.IADD R76, R76, 0x1, -R2 ;  /* 0x000000014c4ce824 */ /* 0x000fe200078e0a02 */
[C---:B------:R-:W-:Y:S01]  /*1210*/  ISETP.GT.U32.AND P6, PT, R2.reuse, R74, PT ;  /* 0x0000004a0200720c */ /* 0x040fe20003fc4070 */
[----:B------:R-:W-:Y:S01]  /*1220*/  @!P1 IMAD.MOV R64, RZ, RZ, -R64 ;  /* 0x000000ffff409224 */ /* 0x000fe200078e0a40 */
[C---:B------:R-:W-:Y:S01]  /*1230*/  ISETP.GT.U32.AND P1, PT, R2.reuse, R72, PT ;  /* 0x000000480200720c */ /* 0x040fe20003f24070 */
[----:B------:R-:W-:Y:S01]  /*1240*/  @!P4 IMAD.MOV R66, RZ, RZ, -R66 ;  /* 0x000000ffff42c224 */ /* 0x000fe200078e0a42 */
[C---:B------:R-:W-:Y:S01]  /*1250*/  ISETP.GT.U32.AND P4, PT, R2.reuse, R76, PT ;  /* 0x0000004c0200720c */ /* 0x040fe20003f84070 */
[----:B------:R-:W-:Y:S01]  /*1260*/  @!P0 IMAD.MOV R68, RZ, RZ, -R68 ;  /* 0x000000ffff448224 */ /* 0x000fe200078e0a44 */
[C---:B------:R-:W-:Y:S01]  /*1270*/  ISETP.GT.U32.AND P0, PT, R2.reuse, R78, PT ;  /* 0x0000004e0200720c */ /* 0x040fe20003f04070 */
[----:B------:R-:W-:Y:S01]  /*1280*/  IMAD R82, R2, R9, R82 ;  /* 0x0000000902527224 */ /* 0x000fe200078e0252 */
[----:B------:R-:W-:Y:S01]  /*1290*/  IADD3 R11, -R10, RZ, RZ ;  /* 0x000000ff0a0b7210 */ /* 0x000fe20007ffe1ff */
[----:B------:R-:W-:-:S02]  /*12a0*/  VIADD R10, R4, 0x1e ;  /* 0x0000001e040a7836 */ /* 0x000fc40000000000 */
[----:B------:R-:W-:-:S03]  /*12b0*/  IMAD.HI.U32 R9, R3, R86, RZ ;  /* 0x0000005603097227 */ /* 0x000fc600078e00ff */
[----:B------:R-:W-:Y:S01]  /*12c0*/  IABS R84, R10 ;  /* 0x0000000a00547213 */ /* 0x000fe20000000000 */
[--C-:B------:R-:W-:Y:S01]  /*12d0*/  @!P6 IMAD.IADD R74, R74, 0x1, -R2.reuse ;  /* 0x000000014a4ae824 */ /* 0x100fe200078e0a02 */
[----:B------:R-:W-:Y:S01]  /*12e0*/  ISETP.GT.U32.AND P6, PT, R2, R82, PT ;  /* 0x000000520200720c */ /* 0x000fe20003fc4070 */
[--C-:B------:R-:W-:Y:S01]  /*12f0*/  @!P1 IMAD.IADD R72, R72, 0x1, -R2.reuse ;  /* 0x0000000148489824 */ /* 0x100fe200078e0a02 */
[----:B------:R-:W-:Y:S01]  /*1300*/  ISETP.GE.AND P1, PT, R12, RZ, PT ;  /* 0x000000ff0c00720c */ /* 0x000fe20003f26270 */
[--C-:B------:R-:W-:Y:S01]  /*1310*/  @!P4 IMAD.IADD R76, R76, 0x1, -R2.reuse ;  /* 0x000000014c4cc824 */ /* 0x100fe200078e0a02 */
[----:B------:R-:W-:Y:S01]  /*1320*/  ISETP.GE.AND P4, PT, R14, RZ, PT ;  /* 0x000000ff0e00720c */ /* 0x000fe20003f86270 */
[--C-:B------:R-:W-:Y:S01]  /*1330*/  @!P2 IMAD.IADD R70, R70, 0x1, -R2.reuse ;  /* 0x000000014646a824 */ /* 0x100fe200078e0a02 */
[----:B------:R-:W-:Y:S01]  /*1340*/  IADD3 R9, -R9, RZ, RZ ;  /* 0x000000ff09097210 */ /* 0x000fe20007ffe1ff */
[----:B------:R-:W-:Y:S01]  /*1350*/  @!P0 IMAD.IADD R78, R78, 0x1, -R2 ;  /* 0x000000014e4e8824 */ /* 0x000fe200078e0a02 */
[----:B------:R-:W-:Y:S01]  /*1360*/  ISETP.GE.AND P0, PT, R15, RZ, PT ;  /* 0x000000ff0f00720c */ /* 0x000fe20003f06270 */
[----:B------:R-:W-:Y:S01]  /*1370*/  IMAD R80, R2, R11, R80 ;  /* 0x0000000b02507224 */ /* 0x000fe200078e0250 */
[----:B------:R-:W-:Y:S01]  /*1380*/  LOP3.LUT R12, R5, 0x24, RZ, 0xfc, !PT ;  /* 0x00000024050c7812 */ /* 0x000fe200078efcff */
[----:B------:R-:W-:Y:S01]  /*1390*/  IMAD.HI.U32 R8, R3, R84, RZ ;  /* 0x0000005403087227 */ /* 0x000fe200078e00ff */
[----:B------:R-:W-:-:S02]  /*13a0*/  LOP3.LUT R14, R5, 0x30, RZ, 0xfc, !PT ;  /* 0x00000030050e7812 */ /* 0x000fc400078efcff */
[C---:B------:R-:W-:Y:S01]  /*13b0*/  ISETP.GT.U32.AND P2, PT, R2.reuse, R80, PT ;  /* 0x000000500200720c */ /* 0x040fe20003f44070 */
[----:B------:R-:W-:Y:S01]  /*13c0*/  @!P5 IMAD.MOV R70, RZ, RZ, -R70 ;  /* 0x000000ffff46d224 */ /* 0x000fe200078e0a46 */
[C---:B------:R-:W-:Y:S01]  /*13d0*/  ISETP.GT.U32.AND P5, PT, R2.reuse, R78, PT ;  /* 0x0000004e0200720c */ /* 0x040fe20003fa4070 */
[----:B------:R-:W-:Y:S01]  /*13e0*/  IMAD.MOV R11, RZ, RZ, -R8 ;  /* 0x000000ffff0b7224 */ /* 0x000fe200078e0a08 */
[----:B------:R-:W-:Y:S01]  /*13f0*/  IABS R90, R12 ;  /* 0x0000000c005a7213 */ /* 0x000fe20000000000 */
[----:B------:R-:W-:Y:S01]  /*1400*/  IMAD R86, R2, R9, R86 ;  /* 0x0000000902567224 */ /* 0x000fe200078e0256 */
[C---:B------:R-:W-:Y:S01]  /*1410*/  LOP3.LUT R9, R5.reuse, 0x22, RZ, 0xfc, !PT ;  /* 0x0000002205097812 */ /* 0x040fe200078efcff */
[----:B------:R-:W-:Y:S01]  /*1420*/  @!P6 IMAD.IADD R82, R82, 0x1, -R2 ;  /* 0x000000015252e824 */ /* 0x000fe200078e0a02 */
[----:B------:R-:W-:Y:S01]  /*1430*/  LOP3.LUT R15, R5, 0x32, RZ, 0xfc, !PT ;  /* 0x00000032050f7812 */ /* 0x000fe200078efcff */
[C---:B------:R-:W-:Y:S01]  /*1440*/  IMAD R84, R2.reuse, R11, R84 ;  /* 0x0000000b02547224 */ /* 0x040fe200078e0254 */
[----:B------:R-:W-:Y:S01]  /*1450*/  IABS R92, R9 ;  /* 0x00000009005c7213 */ /* 0x000fe20000000000 */
[----:B------:R-:W-:Y:S01]  /*1460*/  @!P1 IMAD.MOV R74, RZ, RZ, -R74 ;  /* 0x000000ffff4a9224 */ /* 0x000fe200078e0a4a */
[C---:B------:R-:W-:Y:S01]  /*1470*/  ISETP.GT.U32.AND P6, PT, R2.reuse, R82, PT ;  /* 0x000000520200720c */ /* 0x040fe20003fc4070 */
[----:B------:R-:W-:Y:S01]  /*1480*/  @!P4 IMAD.MOV R76, RZ, RZ, -R76 ;  /* 0x000000ffff4cc224 */ /* 0x000fe200078e0a4c */
[----:B------:R-:W-:Y:S01]  /*1490*/  ISETP.GT.U32.AND P1, PT, R2, R84, PT ;  /* 0x000000540200720c */ /* 0x000fe20003f24070 */
[----:B------:R-:W-:Y:S01]  /*14a0*/  IMAD.HI.U32 R8, R3, R92, RZ ;  /* 0x0000005c03087227 */ /* 0x000fe200078e00ff */
[----:B------:R-:W-:-:S02]  /*14b0*/  ISETP.GE.AND P4, PT, R17, RZ, PT ;  /* 0x000000ff1100720c */ /* 0x000fc40003f86270 */
[----:B------:R-:W-:Y:S01]  /*14c0*/  IABS R104, R14 ;  /* 0x0000000e00687213 */ /* 0x000fe20000000000 */
[--C-:B------:R-:W-:Y:S01]  /*14d0*/  @!P5 IMAD.IADD R78, R78, 0x1, -R2.reuse ;  /* 0x000000014e4ed824 */ /* 0x100fe200078e0a02 */
[----:B------:R-:W-:Y:S01]  /*14e0*/  ISETP.GT.U32.AND P5, PT, R2, R86, PT ;  /* 0x000000560200720c */ /* 0x000fe20003fa4070 */
[----:B------:R-:W-:Y:S01]  /*14f0*/  @!P2 IMAD.IADD R80, R80, 0x1, -R2 ;  /* 0x000000015050a824 */ /* 0x000fe200078e0a02 */
[----:B------:R-:W-:Y:S01]  /*1500*/  ISETP.GE.AND P2, PT, R16, RZ, PT ;  /* 0x000000ff1000720c */ /* 0x000fe20003f46270 */
[----:B------:R-:W-:Y:S01]  /*1510*/  IMAD.MOV R11, RZ, RZ, -R8 ;  /* 0x000000ffff0b7224 */ /* 0x000fe200078e0a08 */
[----:B------:R-:W-:Y:S01]  /*1520*/  @!P0 IADD3 R78, -R78, RZ, RZ ;  /* 0x000000ff4e4e8210 */ /* 0x000fe20007ffe1ff */
[----:B------:R-:W-:Y:S01]  /*1530*/  @!P3 IMAD.MOV R72, RZ, RZ, -R72 ;  /* 0x000000ffff48b224 */ /* 0x000fe200078e0a48 */
[----:B------:R-:W-:Y:S01]  /*1540*/  ISETP.GT.U32.AND P3, PT, R2, R80, PT ;  /* 0x000000500200720c */ /* 0x000fe20003f64070 */
[----:B------:R-:W-:Y:S01]  /*1550*/  @!P6 IMAD.IADD R82, R82, 0x1, -R2 ;  /* 0x000000015252e824 */ /* 0x000fe200078e0a02 */
[----:B------:R-:W-:Y:S01]  /*1560*/  LOP3.LUT R8, R5, 0x26, RZ, 0xfc, !PT ;  /* 0x0000002605087812 */ /* 0x000fe200078efcff */
[----:B------:R-:W-:Y:S01]  /*1570*/  IMAD R92, R2, R11, R92 ;  /* 0x0000000b025c7224 */ /* 0x000fe200078e025c */
[----:B------:R-:W-:Y:S01]  /*1580*/  ISETP.GE.AND P6, PT, R18, RZ, PT ;  /* 0x000000ff1200720c */ /* 0x000fe20003fc6270 */
[----:B------:R-:W-:Y:S01]  /*1590*/  @!P1 IMAD.IADD R84, R84, 0x1, -R2 ;  /* 0x0000000154549824 */ /* 0x000fe200078e0a02 */
[----:B------:R-:W-:Y:S01]  /*15a0*/  ISETP.GE.AND P1, PT, R9, RZ, PT ;  /* 0x000000ff0900720c */ /* 0x000fe20003f26270 */
[----:B------:R-:W-:Y:S01]  /*15b0*/  @!P4 IMAD.MOV R82, RZ, RZ, -R82 ;  /* 0x000000ffff52c224 */ /* 0x000fe200078e0a52 */
[----:B------:R-:W-:Y:S01]  /*15c0*/  ISETP.GT.U32.AND P4, PT, R2, R92, PT ;  /* 0x0000005c0200720c */ /* 0x000fe20003f84070 */
[----:B------:R-:W-:Y:S01]  /*15d0*/  @!P5 IMAD.IADD R86, R86, 0x1, -R2 ;  /* 0x000000015656d824 */ /* 0x000fe200078e0a02 */
[----:B------:R-:W-:Y:S01]  /*15e0*/  ISETP.GT.U32.AND P0, PT, R2, R84, PT ;  /* 0x000000540200720c */ /* 0x000fe20003f04070 */
[----:B------:R-:W-:Y:S01]  /*15f0*/  IMAD.HI.U32 R9, R3, R90, RZ ;  /* 0x0000005a03097227 */ /* 0x000fe200078e00ff */
[----:B------:R-:W-:-:S02]  /*1600*/  IABS R96, R8 ;  /* 0x0000000800607213 */ /* 0x000fc40000000000 */
[----:B------:R-:W-:Y:S01]  /*1610*/  ISETP.GT.U32.AND P5, PT, R2, R86, PT ;  /* 0x000000560200720c */ /* 0x000fe20003fa4070 */
[----:B------:R-:W-:Y:S01]  /*1620*/  @!P3 IMAD.IADD R80, R80, 0x1, -R2 ;  /* 0x000000015050b824 */ /* 0x000fe200078e0a02 */
[----:B------:R-:W-:Y:S01]  /*1630*/  ISETP.GE.AND P3, PT, R10, RZ, PT ;  /* 0x000000ff0a00720c */ /* 0x000fe20003f66270 */
[----:B------:R-:W-:Y:S01]  /*1640*/  IMAD.MOV R9, RZ, RZ, -R9 ;  /* 0x000000ffff097224 */ /* 0x000fe200078e0a09 */
[----:B------:R-:W-:Y:S01]  /*1650*/  IABS R106, R15 ;  /* 0x0000000f006a7213 */ /* 0x000fe20000000000 */
[----:B------:R-:W-:Y:S01]  /*1660*/  @!P2 IMAD.MOV R80, RZ, RZ, -R80 ;  /* 0x000000ffff50a224 */ /* 0x000fe200078e0a50 */
[----:B------:R-:W-:Y:S01]  /*1670*/  ISETP.GE.AND P2, PT, R12, RZ, PT ;  /* 0x000000ff0c00720c */ /* 0x000fe20003f46270 */
[--C-:B------:R-:W-:Y:S01]  /*1680*/  @!P4 IMAD.IADD R92, R92, 0x1, -R2.reuse ;  /* 0x000000015c5cc824 */ /* 0x100fe200078e0a02 */
[----:B------:R-:W-:Y:S01]  /*1690*/  LOP3.LUT R12, R5, 0x2a, RZ, 0xfc, !PT ;  /* 0x0000002a050c7812 */ /* 0x000fe200078efcff */
[----:B------:R-:W-:Y:S01]  /*16a0*/  @!P0 IMAD.IADD R84, R84, 0x1, -R2 ;  /* 0x0000000154548824 */ /* 0x000fe200078e0a02 */
[----:B------:R-:W-:Y:S01]  /*16b0*/  ISETP.GE.AND P0, PT, R8, RZ, PT ;  /* 0x000000ff0800720c */ /* 0x000fe20003f06270 */
[C---:B------:R-:W-:Y:S01]  /*16c0*/  IMAD R90, R2.reuse, R9, R90 ;  /* 0x00000009025a7224 */ /* 0x040fe200078e025a */
[----:B------:R-:W-:Y:S01]  /*16d0*/  ISETP.GT.U32.AND P4, PT, R2, R92, PT ;  /* 0x0000005c0200720c */ /* 0x000fe20003f84070 */
[----:B------:R-:W-:Y:S01]  /*16e0*/  IMAD.HI.U32 R8, R3, R96, RZ ;  /* 0x0000006003087227 */ /* 0x000fe200078e00ff */
[----:B------:R-:W-:-:S02]  /*16f0*/  IABS R94, R12 ;  /* 0x0000000c005e7213 */ /* 0x000fc40000000000 */
[----:B------:R-:W-:Y:S01]  /*1700*/  LOP3.LUT R9, R5, 0x28, RZ, 0xfc, !PT ;  /* 0x0000002805097812 */ /* 0x000fe200078efcff */
[----:B------:R-:W-:Y:S01]  /*1710*/  @!P5 IMAD.IADD R86, R86, 0x1, -R2 ;  /* 0x000000015656d824 */ /* 0x000fe200078e0a02 */
[C---:B------:R-:W-:Y:S01]  /*1720*/  ISETP.GT.U32.AND P5, PT, R2.reuse, R90, PT ;  /* 0x0000005a0200720c */ /* 0x040fe20003fa4070 */
[----:B------:R-:W-:Y:S01]  /*1730*/  IMAD.MOV R11, RZ, RZ, -R8 ;  /* 0x000000ffff0b7224 */ /* 0x000fe200078e0a08 */
[----:B------:R-:W-:Y:S01]  /*1740*/  IABS R98, R9 ;  /* 0x0000000900627213 */ /* 0x000fe20000000000 */
[----:B------:R-:W-:Y:S01]  /*1750*/  IMAD.HI.U32 R10, R3, R94, RZ ;  /* 0x0000005e030a7227 */ /* 0x000fe200078e00ff */
[C---:B------:R-:W-:Y:S02]  /*1760*/  LOP3.LUT R16, R5.reuse, 0x56, RZ, 0xfc, !PT ;  /* 0x0000005605107812 */ /* 0x040fe400078efcff */
[C---:B------:R-:W-:Y:S01]  /*1770*/  LOP3.LUT R17, R5.reuse, 0x8c, RZ, 0xfc, !PT ;  /* 0x0000008c05117812 */ /* 0x040fe200078efcff */
[----:B------:R-:W-:Y:S01]  /*1780*/  IMAD R96, R2, R11, R96 ;  /* 0x0000000b02607224 */ /* 0x000fe200078e0260 */
[----:B------:R-:W-:Y:S01]  /*1790*/  IABS R144, R16 ;  /* 0x0000001000907213 */ /* 0x000fe20000000000 */
[----:B------:R-:W-:Y:S01]  /*17a0*/  IMAD.MOV R11, RZ, RZ, -R10 ;  /* 0x000000ffff0b7224 */ /* 0x000fe200078e0a0a */
[----:B------:R-:W-:Y:S01]  /*17b0*/  LOP3.LUT R10, R5, 0x2c, RZ, 0xfc, !PT ;  /* 0x0000002c050a7812 */ /* 0x000fe200078efcff */
[----:B------:R-:W-:Y:S01]  /*17c0*/  @!P4 IMAD.IADD R92, R92, 0x1, -R2 ;  /* 0x000000015c5cc824 */ /* 0x000fe200078e0a02 */
[C---:B------:R-:W-:Y:S01]  /*17d0*/  ISETP.GT.U32.AND P4, PT, R2.reuse, R96, PT ;  /* 0x000000600200720c */ /* 0x040fe20003f84070 */
[----:B------:R-:W-:Y:S01]  /*17e0*/  IMAD R94, R2, R11, R94 ;  /* 0x0000000b025e7224 */ /* 0x000fe200078e025e */
[----:B------:R-:W-:Y:S01]  /*17f0*/  IABS R100, R10 ;  /* 0x0000000a00647213 */ /* 0x000fe20000000000 */
[----:B------:R-:W-:Y:S01]  /*1800*/  @!P5 IMAD.IADD R90, R90, 0x1, -R2 ;  /* 0x000000015a5ad824 */ /* 0x000fe200078e0a02 */
[----:B------:R-:W-:Y:S01]  /*1810*/  IABS R200, R17 ;  /* 0x0000001100c87213 */ /* 0x000fe20000000000 */
[----:B------:R-:W-:Y:S01]  /*1820*/  @!P1 IMAD.MOV R92, RZ, RZ, -R92 ;  /* 0x000000ffff5c9224 */ /* 0x000fe200078e0a5c */
[C---:B------:R-:W-:Y:S01]  /*1830*/  ISETP.GT.U32.AND P1, PT, R2.reuse, R94, PT ;  /* 0x0000005e0200720c */ /* 0x040fe20003f24070 */
[----:B------:R-:W-:Y:S01]  /*1840*/  @!P3 IMAD.MOV R84, RZ, RZ, -R84 ;  /* 0x000000ffff54b224 */ /* 0x000fe200078e0a54 */
[----:B------:R-:W-:Y:S01]  /*1850*/  ISETP.GE.AND P3, PT, R9, RZ, PT ;  /* 0x000000ff0900720c */ /* 0x000fe20003f66270 */
[----:B------:R-:W-:Y:S01]  /*1860*/  IMAD.HI.U32 R9, R3, R98, RZ ;  /* 0x0000006203097227 */ /* 0x000fe200078e00ff */
[----:B------:R-:W-:-:S03]  /*1870*/  ISETP.GT.U32.AND P5, PT, R2, R90, PT ;  /* 0x0000005a0200720c */ /* 0x000fc60003fa4070 */
[----:B------:R-:W-:Y:S01]  /*1880*/  @!P6 IMAD.MOV R86, RZ, RZ, -R86 ;  /* 0x000000ffff56e224 */ /* 0x000fe200078e0a56 */
[----:B------:R-:W-:Y:S01]  /*1890*/  ISETP.GE.AND P6, PT, R12, RZ, PT ;  /* 0x000000ff0c00720c */ /* 0x000fe20003fc6270 */
[----:B------:R-:W-:Y:S01]  /*18a0*/  @!P4 IMAD.IADD R96, R96, 0x1, -R2 ;  /* 0x000000016060c824 */ /* 0x000fe200078e0a02 */
[----:B------:R-:W-:Y:S01]  /*18b0*/  IADD3 R12, R4, 0x2e, RZ ;  /* 0x0000002e040c7810 */ /* 0x000fe20007ffe0ff */
[----:B------:R-:W-:Y:S02]  /*18c0*/  IMAD.MOV R9, RZ, RZ, -R9 ;  /* 0x000000ffff097224 */ /* 0x000fe400078e0a09 */
[----:B------:R-:W-:Y:S01]  /*18d0*/  IMAD.HI.U32 R8, R3, R100, RZ ;  /* 0x0000006403087227 */ /* 0x000fe200078e00ff */
[----:B------:R-:W-:Y:S02]  /*18e0*/  IABS R102, R12 ;  /* 0x0000000c00667213 */ /* 0x000fe40000000000 */
[C---:B------:R-:W-:Y:S01]  /*18f0*/  ISETP.GT.U32.AND P4, PT, R2.reuse, R96, PT ;  /* 0x000000600200720c */ /* 0x040fe20003f84070 */
[----:B------:R-:W-:-:S02]  /*1900*/  IMAD R98, R2, R9, R98 ;  /* 0x0000000902627224 */ /* 0x000fc400078e0262 */
[----:B------:R-:W-:Y:S02]  /*1910*/  @!P1 IMAD.IADD R94, R94, 0x1, -R2 ;  /* 0x000000015e5e9824 */ /* 0x000fe400078e0a02 */
[----:B------:R-:W-:Y:S02]  /*1920*/  IMAD.MOV R9, RZ, RZ, -R8 ;  /* 0x000000ffff097224 */ /* 0x000fe400078e0a08 */
[----:B------:R-:W-:Y:S01]  /*1930*/  @!P5 IMAD.IADD R90, R90, 0x1, -R2 ;  /* 0x000000015a5ad824 */ /* 0x000fe200078e0a02 */
[C---:B------:R-:W-:Y:S01]  /*1940*/  ISETP.GT.U32.AND P1, PT, R2.reuse, R94, PT ;  /* 0x0000005e0200720c */ /* 0x040fe20003f24070 */
[C---:B------:R-:W-:Y:S01]  /*1950*/  IMAD R100, R2.reuse, R9, R100 ;  /* 0x0000000902647224 */ /* 0x040fe200078e0264 */
[----:B------:R-:W-:Y:S01]  /*1960*/  ISETP.GT.U32.AND P5, PT, R2, R98, PT ;  /* 0x000000620200720c */ /* 0x000fe20003fa4070 */
[----:B------:R-:W-:-:S04]  /*1970*/  IMAD.HI.U32 R8, R3, R102, RZ ;  /* 0x0000006603087227 */ /* 0x000fc800078e00ff */
[----:B------:R-:W-:-:S04]  /*1980*/  IMAD.HI.U32 R9, R3, R104, RZ ;  /* 0x0000006803097227 */ /* 0x000fc800078e00ff */
[----:B------:R-:W-:Y:S01]  /*1990*/  @!P2 IMAD.MOV R90, RZ, RZ, -R90 ;  /* 0x000000ffff5aa224 */ /* 0x000fe200078e0a5a */
[----:B------:R-:W-:Y:S01]  /*19a0*/  ISETP.GE.AND P2, PT, R10, RZ, PT ;  /* 0x000000ff0a00720c */ /* 0x000fe20003f46270 */
[----:B------:R-:W-:Y:S02]  /*19b0*/  IMAD.MOV R11, RZ, RZ, -R8 ;  /* 0x000000ffff0b7224 */ /* 0x000fe400078e0a08 */
[----:B------:R-:W-:-:S04]  /*19c0*/  IMAD.HI.U32 R10, R3, R106, RZ ;  /* 0x0000006a030a7227 */ /* 0x000fc800078e00ff */
[----:B------:R-:W-:Y:S02]  /*19d0*/  IMAD.MOV R9, RZ, RZ, -R9 ;  /* 0x000000ffff097224 */ /* 0x000fe400078e0a09 */
[----:B------:R-:W-:Y:S01]  /*19e0*/  @!P4 IMAD.IADD R96, R96, 0x1, -R2 ;  /* 0x000000016060c824 */ /* 0x000fe200078e0a02 */
[C---:B------:R-:W-:Y:S01]  /*19f0*/  ISETP.GT.U32.AND P4, PT, R2.reuse, R100, PT ;  /* 0x000000640200720c */ /* 0x040fe20003f84070 */
[----:B------:R-:W-:Y:S02]  /*1a00*/  IMAD R102, R2, R11, R102 ;  /* 0x0000000b02667224 */ /* 0x000fe400078e0266 */
[----:B------:R-:W-:Y:S01]  /*1a10*/  IMAD.MOV R11, RZ, RZ, -R10 ;  /* 0x000000ffff0b7224 */ /* 0x000fe200078e0a0a */
[----:B------:R-:W-:Y:S01]  /*1a20*/  @!P0 IADD3 R96, -R96, RZ, RZ ;  /* 0x000000ff60608210 */ /* 0x000fe20007ffe1ff */
[C---:B------:R-:W-:Y:S01]  /*1a30*/  IMAD R104, R2.reuse, R9, R104 ;  /* 0x0000000902687224 */ /* 0x040fe200078e0268 */
[C---:B------:R-:W-:Y:S01]  /*1a40*/  ISETP.GT.U32.AND P0, PT, R2.reuse, R102, PT ;  /* 0x000000660200720c */ /* 0x040fe20003f04070 */
[----:B------:R-:W-:Y:S01]  /*1a50*/  IMAD R106, R2, R11, R106 ;  /* 0x0000000b026a7224 */ /* 0x000fe200078e026a */
[C---:B------:R-:W-:Y:S01]  /*1a60*/  LOP3.LUT R9, R5.reuse, 0x34, RZ, 0xfc, !PT ;  /* 0x0000003405097812 */ /* 0x040fe200078efcff */
[--C-:B------:R-:W-:Y:S01]  /*1a70*/  @!P1 IMAD.IADD R94, R94, 0x1, -R2.reuse ;  /* 0x000000015e5e9824 */ /* 0x100fe200078e0a02 */
[----:B------:R-:W-:Y:S01]  /*1a80*/  ISETP.GT.U32.AND P1, PT, R2, R104, PT ;  /* 0x000000680200720c */ /* 0x000fe20003f24070 */
[----:B------:R-:W-:Y:S01]  /*1a90*/  @!P5 IMAD.IADD R98, R98, 0x1, -R2 ;  /* 0x000000016262d824 */ /* 0x000fe200078e0a02 */
[----:B------:R-:W-:Y:S01]  /*1aa0*/  IABS R108, R9 ;  /* 0x00000009006c7213 */ /* 0x000fe20000000000 */
[----:B------:R-:W-:Y:S01]  /*1ab0*/  @!P6 IMAD.MOV R94, RZ, RZ, -R94 ;  /* 0x000000ffff5ee224 */ /* 0x000fe200078e0a5e */
[----:B------:R-:W-:Y:S01]  /*1ac0*/  ISETP.GT.U32.AND P6, PT, R2, R106, PT ;  /* 0x0000006a0200720c */ /* 0x000fe20003fc4070 */
[----:B------:R-:W-:Y:S01]  /*1ad0*/  @!P4 IMAD.IADD R100, R100, 0x1, -R2 ;  /* 0x000000016464c824 */ /* 0x000fe200078e0a02 */
[----:B------:R-:W-:Y:S01]  /*1ae0*/  LOP3.LUT R10, R5, 0x36, RZ, 0xfc, !PT ;  /* 0x00000036050a7812 */ /* 0x000fe200078efcff */
[----:B------:R-:W-:Y:S01]  /*1af0*/  IMAD.HI.U32 R8, R3, R108, RZ ;  /* 0x0000006c03087227 */ /* 0x000fe200078e00ff */
[----:B------:R-:W-:-:S02]  /*1b00*/  ISETP.GT.U32.AND P5, PT, R2, R98, PT ;  /* 0x000000620200720c */ /* 0x000fc40003fa4070 */
[----:B------:R-:W-:Y:S01]  /*1b10*/  IABS R110, R10 ;  /* 0x0000000a006e7213 */ /* 0x000fe20000000000 */
[--C-:B------:R-:W-:Y:S01]  /*1b20*/  @!P0 IMAD.IADD R102, R102, 0x1, -R2.reuse ;  /* 0x0000000166668824 */ /* 0x100fe200078e0a02 */
[----:B------:R-:W-:Y:S01]  /*1b30*/  ISETP.GE.AND P0, PT, R9, RZ, PT ;  /* 0x000000ff0900720c */ /* 0x000fe20003f06270 */
[----:B------:R-:W-:Y:S01]  /*1b40*/  @!P1 IMAD.IADD R104, R104, 0x1, -R2 ;  /* 0x0000000168689824 */ /* 0x000fe200078e0a02 */
[C---:B------:R-:W-:Y:S01]  /*1b50*/  ISETP.GT.U32.AND P4, PT, R2.reuse, R100, PT ;  /* 0x000000640200720c */ /* 0x040fe20003f84070 */
[----:B------:R-:W-:Y:S01]  /*1b60*/  IMAD.MOV R9, RZ, RZ, -R8 ;  /* 0x000000ffff097224 */ /* 0x000fe200078e0a08 */
[----:B------:R-:W-:Y:S01]  /*1b70*/  ISETP.GT.U32.AND P1, PT, R2, R102, PT ;  /* 0x000000660200720c */ /* 0x000fe20003f24070 */
[----:B------:R-:W-:Y:S01]  /*1b80*/  @!P6 IMAD.IADD R106, R106, 0x1, -R2 ;  /* 0x000000016a6ae824 */ /* 0x000fe200078e0a02 */
[----:B------:R-:W-:Y:S01]  /*1b90*/  ISETP.GT.U32.AND P6, PT, R2, R104, PT ;  /* 0x000000680200720c */ /* 0x000fe20003fc4070 */
[----:B------:R-:W-:Y:S01]  /*1ba0*/  IMAD.HI.U32 R8, R3, R110, RZ ;  /* 0x0000006e03087227 */ /* 0x000fe200078e00ff */
[----:B------:R-:W-:-:S03]  /*1bb0*/  LOP3.LUT R11, R5, 0x38, RZ, 0xfc, !PT ;  /* 0x00000038050b7812 */ /* 0x000fc600078efcff */
[----:B------:R-:W-:Y:S01]  /*1bc0*/  IMAD R108, R2, R9, R108 ;  /* 0x00000009026c7224 */ /* 0x000fe200078e026c */
[----:B------:R-:W-:Y:S01]  /*1bd0*/  IABS R112, R11 ;  /* 0x0000000b00707213 */ /* 0x000fe20000000000 */
[----:B------:R-:W-:Y:S02]  /*1be0*/  IMAD.MOV R9, RZ, RZ, -R8 ;  /* 0x000000ffff097224 */ /* 0x000fe400078e0a08 */
[----:B------:R-:W-:Y:S01]  /*1bf0*/  @!P4 IMAD.IADD R100, R100, 0x1, -R2 ;  /* 0x000000016464c824 */ /* 0x000fe200078e0a02 */
[----:B------:R-:W-:Y:S01]  /*1c00*/  ISETP.GE.AND P4, PT, R15, RZ, PT ;  /* 0x000000ff0f00720c */ /* 0x000fe20003f86270 */
[----:B------:R-:W-:Y:S01]  /*1c10*/  IMAD R110, R2, R9, R110 ;  /* 0x00000009026e7224 */ /* 0x000fe200078e026e */
[----:B------:R-:W-:Y:S01]  /*1c20*/  LOP3.LUT R15, R5, 0x46, RZ, 0xfc, !PT ;  /* 0x00000046050f7812 */ /* 0x000fe200078efcff */
[--C-:B------:R-:W-:Y:S01]  /*1c30*/  @!P1 IMAD.IADD R102, R102, 0x1, -R2.reuse ;  /* 0x0000000166669824 */ /* 0x100fe200078e0a02 */
[----:B------:R-:W-:Y:S01]  /*1c40*/  ISETP.GT.U32.AND P1, PT, R2, R108, PT ;  /* 0x0000006c0200720c */ /* 0x000fe20003f24070 */
[----:B------:R-:W-:Y:S01]  /*1c50*/  @!P6 IMAD.IADD R104, R104, 0x1, -R2 ;  /* 0x000000016868e824 */ /* 0x000fe200078e0a02 */
[C---:B------:R-:W-:Y:S01]  /*1c60*/  ISETP.GT.U32.AND P6, PT, R2.reuse, R110, PT ;  /* 0x0000006e0200720c */ /* 0x040fe20003fc4070 */
[----:B------:R-:W-:Y:S01]  /*1c70*/  @!P2 IMAD.MOV R100, RZ, RZ, -R100 ;  /* 0x000000ffff64a224 */ /* 0x000fe200078e0a64 */
[----:B------:R-:W-:Y:S01]  /*1c80*/  ISETP.GT.U32.AND P2, PT, R2, R106, PT ;  /* 0x0000006a0200720c */ /* 0x000fe20003f44070 */
[----:B------:R-:W-:Y:S01]  /*1c90*/  @!P5 IMAD.IADD R98, R98, 0x1, -R2 ;  /* 0x000000016262d824 */ /* 0x000fe200078e0a02 */
[----:B------:R-:W-:Y:S01]  /*1ca0*/  ISETP.GE.AND P5, PT, R12, RZ, PT ;  /* 0x000000ff0c00720c */ /* 0x000fe20003fa6270 */
[----:B------:R-:W-:Y:S01]  /*1cb0*/  IMAD.HI.U32 R8, R3, R112, RZ ;  /* 0x0000007003087227 */ /* 0x000fe200078e00ff */
[----:B------:R-:W-:-:S02]  /*1cc0*/  LOP3.LUT R12, R5, 0x3a, RZ, 0xfc, !PT ;  /* 0x0000003a050c7812 */ /* 0x000fc400078efcff */
[----:B------:R-:W-:Y:S01]  /*1cd0*/  IABS R130, R15 ;  /* 0x0000000f00827213 */ /* 0x000fe20000000000 */
[----:B------:R-:W-:Y:S01]  /*1ce0*/  @!P3 IMAD.MOV R98, RZ, RZ, -R98 ;  /* 0x000000ffff62b224 */ /* 0x000fe200078e0a62 */
[----:B------:R-:W-:Y:S01]  /*1cf0*/  ISETP.GE.AND P3, PT, R14, RZ, PT ;  /* 0x000000ff0e00720c */ /* 0x000fe20003f66270 */
[----:B------:R-:W-:Y:S01]  /*1d00*/  VIADD R18, R4, 0x8e ;  /* 0x0000008e04127836 */ /* 0x000fe20000000000 */
[----:B------:R-:W-:Y:S01]  /*1d10*/  LOP3.LUT R14, R5, 0x3c, RZ, 0xfc, !PT ;  /* 0x0000003c050e7812 */ /* 0x000fe200078efcff */
[--C-:B------:R-:W-:Y:S01]  /*1d20*/  @!P6 IMAD.IADD R110, R110, 0x1, -R2.reuse ;  /* 0x000000016e6ee824 */ /* 0x100fe200078e0a02 */
[----:B------:R-:W-:Y:S01]  /*1d30*/  IABS R114, R12 ;  /* 0x0000000c00727213 */ /* 0x000fe20000000000 */
[----:B------:R-:W-:Y:S01]  /*1d40*/  @!P2 IMAD.IADD R106, R106, 0x1, -R2 ;  /* 0x000000016a6aa824 */ /* 0x000fe200078e0a02 */
[----:B------:R-:W-:Y:S01]  /*1d50*/  @!P1 IADD3 R108, R108, -R2, RZ ;  /* 0x800000026c6c9210 */ /* 0x000fe20007ffe0ff */
[----:B------:R-:W-:Y:S01]  /*1d60*/  @!P5 IMAD.MOV R102, RZ, RZ, -R102 ;  /* 0x000000ffff66d224 */ /* 0x000fe200078e0a66 */
[----:B------:R-:W-:Y:S01]  /*1d70*/  IABS R120, R14 ;  /* 0x0000000e00787213 */ /* 0x000fe20000000000 */
[----:B------:R-:W-:Y:S01]  /*1d80*/  IMAD.HI.U32 R9, R3, R114, RZ ;  /* 0x0000007203097227 */ /* 0x000fe200078e00ff */
[----:B------:R-:W-:-:S02]  /*1d90*/  ISETP.GE.AND P1, PT, R11, RZ, PT ;  /* 0x000000ff0b00720c */ /* 0x000fc40003f26270 */
[----:B------:R-:W-:Y:S01]  /*1da0*/  ISETP.GE.AND P2, PT, R10, RZ, PT ;  /* 0x000000ff0a00720c */ /* 0x000fe20003f46270 */
[----:B------:R-:W-:Y:S01]  /*1db0*/  IMAD.MOV R11, RZ, RZ, -R8 ;  /* 0x000000ffff0b7224 */ /* 0x000fe200078e0a08 */
[C---:B------:R-:W-:Y:S01]  /*1dc0*/  ISETP.GT.U32.AND P6, PT, R2.reuse, R110, PT ;  /* 0x0000006e0200720c */ /* 0x040fe20003fc4070 */
[----:B------:R-:W-:Y:S01]  /*1dd0*/  IMAD.HI.U32 R10, R3, R120, RZ ;  /* 0x00000078030a7227 */ /* 0x000fe200078e00ff */
[C---:B------:R-:W-:Y:S02]  /*1de0*/  ISETP.GT.U32.AND P5, PT, R2.reuse, R108, PT ;  /* 0x0000006c0200720c */ /* 0x040fe40003fa4070 */
[----:B------:R-:W-:Y:S01]  /*1df0*/  IABS R202, R18 ;  /* 0x0000001200ca7213 */ /* 0x000fe20000000000 */
[----:B------:R-:W-:Y:S02]  /*1e00*/  IMAD.MOV R9, RZ, RZ, -R9 ;  /* 0x000000ffff097224 */ /* 0x000fe400078e0a09 */
[----:B------:R-:W-:Y:S02]  /*1e10*/  IMAD R112, R2, R11, R112 ;  /* 0x0000000b02707224 */ /* 0x000fe400078e0270 */
[----:B------:R-:W-:-:S02]  /*1e20*/  IMAD.MOV R11, RZ, RZ, -R10 ;  /* 0x000000ffff0b7224 */ /* 0x000fc400078e0a0a */
[C---:B------:R-:W-:Y:S02]  /*1e30*/  IMAD R114, R2.reuse, R9, R114 ;  /* 0x0000000902727224 */ /* 0x040fe400078e0272 */
[----:B------:R-:W-:Y:S01]  /*1e40*/  @!P3 IMAD.MOV R104, RZ, RZ, -R104 ;  /* 0x000000ffff68b224 */ /* 0x000fe200078e0a68 */
[C---:B------:R-:W-:Y:S01]  /*1e50*/  ISETP.GT.U32.AND P3, PT, R2.reuse, R112, PT ;  /* 0x000000700200720c */ /* 0x040fe20003f64070 */
[C---:B------:R-:W-:Y:S01]  /*1e60*/  IMAD R120, R2.reuse, R11, R120 ;  /* 0x0000000b02787224 */ /* 0x040fe200078e0278 */
[C---:B------:R-:W-:Y:S01]  /*1e70*/  LOP3.LUT R11, R5.reuse, 0x40, RZ, 0xfc, !PT ;  /* 0x00000040050b7812 */ /* 0x040fe200078efcff */
[----:B------:R-:W-:Y:S01]  /*1e80*/  @!P4 IMAD.MOV R106, RZ, RZ, -R106 ;  /* 0x000000ffff6ac224 */ /* 0x000fe200078e0a6a */
[----:B------:R-:W-:Y:S01]  /*1e90*/  ISETP.GT.U32.AND P4, PT, R2, R114, PT ;  /* 0x000000720200720c */ /* 0x000fe20003f84070 */
[--C-:B------:R-:W-:Y:S01]  /*1ea0*/  @!P6 IMAD.IADD R110, R110, 0x1, -R2.reuse ;  /* 0x000000016e6ee824 */ /* 0x100fe200078e0a02 */
[----:B------:R-:W-:Y:S01]  /*1eb0*/  ISETP.GT.U32.AND P6, PT, R2, R120, PT ;  /* 0x000000780200720c */ /* 0x000fe20003fc4070 */
[----:B------:R-:W-:Y:S01]  /*1ec0*/  VIADD R10, R4, 0x3e ;  /* 0x0000003e040a7836 */ /* 0x000fe20000000000 */
[----:B------:R-:W-:Y:S01]  /*1ed0*/  IABS R124, R11 ;  /* 0x0000000b007c7213 */ /* 0x000fe20000000000 */
[----:B------:R-:W-:Y:S01]  /*1ee0*/  @!P5 IMAD.IADD R108, R108, 0x1, -R2 ;  /* 0x000000016c6cd824 */ /* 0x000fe200078e0a02 */
[----:B------:R-:W-:Y:S01]  /*1ef0*/  ISETP.GE.AND P5, PT, R12, RZ, PT ;  /* 0x000000ff0c00720c */ /* 0x000fe20003fa6270 */
[----:B------:R-:W-:Y:S01]  /*1f00*/  @!P2 IMAD.MOV R110, RZ, RZ, -R110 ;  /* 0x000000ffff6ea224 */ /* 0x000fe200078e0a6e */
[----:B------:R-:W-:Y:S01]  /*1f10*/  IABS R122, R10 ;  /* 0x0000000a007a7213 */ /* 0x000fe20000000000 */
[----:B------:R-:W-:Y:S01]  /*1f20*/  @!P3 IMAD.IADD R112, R112, 0x1, -R2 ;  /* 0x000000017070b824 */ /* 0x000fe200078e0a02 */
[----:B------:R-:W-:Y:S01]  /*1f30*/  LOP3.LUT R12, R5, 0x42, RZ, 0xfc, !PT ;  /* 0x00000042050c7812 */ /* 0x000fe200078efcff */
[----:B------:R-:W-:Y:S01]  /*1f40*/  @!P0 IMAD.MOV R108, RZ, RZ, -R108 ;  /* 0x000000ffff6c8224 */ /* 0x000fe200078e0a6c */
[----:B------:R-:W-:Y:S01]  /*1f50*/  ISETP.GE.AND P3, PT, R14, RZ, PT ;  /* 0x000000ff0e00720c */ /* 0x000fe20003f66270 */
[----:B------:R-:W-:Y:S01]  /*1f60*/  @!P4 IMAD.IADD R114, R114, 0x1, -R2 ;  /* 0x000000017272c824 */ /* 0x000fe200078e0a02 */
[----:B------:R-:W-:Y:S01]  /*1f70*/  ISETP.GT.U32.AND P4, PT, R2, R112, PT ;  /* 0x000000700200720c */ /* 0x000fe20003f84070 */
[----:B------:R-:W-:Y:S01]  /*1f80*/  IMAD.HI.U32 R8, R3, R122, RZ ;  /* 0x0000007a03087227 */ /* 0x000fe200078e00ff */
[----:B------:R-:W-:-:S02]  /*1f90*/  @!P6 IADD3 R120, R120, -R2, RZ ;  /* 0x800000027878e210 */ /* 0x000fc40007ffe0ff */
[C---:B------:R-:W-:Y:S01]  /*1fa0*/  ISETP.GT.U32.AND P6, PT, R2.reuse, R114, PT ;  /* 0x000000720200720c */ /* 0x040fe20003fc4070 */
[----:B------:R-:W-:Y:S01]  /*1fb0*/  IMAD.MOV R9, RZ, RZ, -R8 ;  /* 0x000000ffff097224 */ /* 0x000fe200078e0a08 */
[----:B------:R-:W-:Y:S01]  /*1fc0*/  IABS R126, R12 ;  /* 0x0000000c007e7213 */ /* 0x000fe20000000000 */
[----:B------:R-:W-:Y:S01]  /*1fd0*/  IMAD.HI.U32 R8, R3, R124, RZ ;  /* 0x0000007c03087227 */ /* 0x000fe200078e00ff */
[----:B------:R-:W-:Y:S02]  /*1fe0*/  LOP3.LUT R14, R5, 0x44, RZ, 0xfc, !PT ;  /* 0x00000044050e7812 */ /* 0x000fe400078efcff */
[C---:B------:R-:W-:Y:S01]  /*1ff0*/  ISETP.GT.U32.AND P0, PT, R2.reuse, R120, PT ;  /* 0x000000780200720c */ /* 0x040fe20003f04070 */
[----:B------:R-:W-:Y:S01]  /*2000*/  IMAD R122, R2, R9, R122 ;  /* 0x00000009027a7224 */ /* 0x000fe200078e027a */
[----:B------:R-:W-:Y:S01]  /*2010*/  IABS R128, R14 ;  /* 0x0000000e00807213 */ /* 0x000fe20000000000 */
[----:B------:R-:W-:Y:S02]  /*2020*/  IMAD.MOV R9, RZ, RZ, -R8 ;  /* 0x000000ffff097224 */ /* 0x000fe400078e0a08 */
[----:B------:R-:W-:Y:S01]  /*2030*/  @!P4 IMAD.IADD R112, R112, 0x1, -R2 ;  /* 0x000000017070c824 */ /* 0x000fe200078e0a02 */
[C---:B------:R-:W-:Y:S01]  /*2040*/  ISETP.GT.U32.AND P4, PT, R2.reuse, R122, PT ;  /* 0x0000007a0200720c */ /* 0x040fe20003f84070 */
[----:B------:R-:W-:-:S02]  /*2050*/  IMAD R124, R2, R9, R124 ;  /* 0x00000009027c7224 */ /* 0x000fc400078e027c */
[----:B------:R-:W-:Y:S02]  /*2060*/  @!P6 IMAD.IADD R114, R114, 0x1, -R2 ;  /* 0x000000017272e824 */ /* 0x000fe400078e0a02 */
[----:B------:R-:W-:Y:S01]  /*2070*/  IMAD.HI.U32 R8, R3, R126, RZ ;  /* 0x0000007e03087227 */ /* 0x000fe200078e00ff */
[----:B------:R-:W-:-:S03]  /*2080*/  ISETP.GT.U32.AND P6, PT, R2, R124, PT ;  /* 0x0000007c0200720c */ /* 0x000fc60003fc4070 */
[----:B------:R-:W-:Y:S02]  /*2090*/  IMAD.MOV R9, RZ, RZ, -R8 ;  /* 0x000000ffff097224 */ /* 0x000fe400078e0a08 */
[----:B------:R-:W-:-:S04]  /*20a0*/  IMAD.HI.U32 R8, R3, R128, RZ ;  /* 0x0000008003087227 */ /* 0x000fc800078e00ff */
[----:B------:R-:W-:Y:S01]  /*20b0*/  @!P4 IMAD.IADD R122, R122, 0x1, -R2 ;  /* 0x000000017a7ac824 */ /* 0x000fe200078e0a02 */
[----:B------:R-:W-:Y:S01]  /*20c0*/  ISETP.GE.AND P4, PT, R11, RZ, PT ;  /* 0x000000ff0b00720c */ /* 0x000fe20003f86270 */
[----:B------:R-:W-:Y:S02]  /*20d0*/  IMAD R126, R2, R9, R126 ;  /* 0x00000009027e7224 */ /* 0x000fe400078e027e */
[----:B------:R-:W-:Y:S01]  /*20e0*/  @!P6 IMAD.IADD R124, R124, 0x1, -R2 ;  /* 0x000000017c7ce824 */ /* 0x000fe200078e0a02 */
[C---:B------:R-:W-:Y:S01]  /*20f0*/  ISETP.GT.U32.AND P6, PT, R2.reuse, R122, PT ;  /* 0x0000007a0200720c */ /* 0x040fe20003fc4070 */
[----:B------:R-:W-:Y:S01]  /*2100*/  IMAD.MOV R9, RZ, RZ, -R8 ;  /* 0x000000ffff097224 */ /* 0x000fe200078e0a08 */
[C---:B------:R-:W-:Y:S01]  /*2110*/  ISETP.GT.U32.AND P2, PT, R2.reuse, R126, PT ;  /* 0x0000007e0200720c */ /* 0x040fe20003f44070 */
[----:B------:R-:W-:Y:S01]  /*2120*/  @!P1 IMAD.MOV R112, RZ, RZ, -R112 ;  /* 0x000000ffff709224 */ /* 0x000fe200078e0a70 */
[C---:B------:R-:W-:Y:S01]  /*2130*/  ISETP.GT.U32.AND P1, PT, R2.reuse, R124, PT ;  /* 0x0000007c0200720c */ /* 0x040fe20003f24070 */
[----:B------:R-:W-:-:S02]  /*2140*/  IMAD R128, R2, R9, R128 ;  /* 0x0000000902807224 */ /* 0x000fc400078e0280 */
[----:B------:R-:W-:Y:S01]  /*2150*/  @!P0 IMAD.IADD R120, R120, 0x1, -R2 ;  /* 0x0000000178788824 */ /* 0x000fe200078e0a02 */
[----:B------:R-:W-:Y:S01]  /*2160*/  ISETP.GE.AND P0, PT, R10, RZ, PT ;  /* 0x000000ff0a00720c */ /* 0x000fe20003f06270 */
[----:B------:R-:W-:Y:S01]  /*2170*/  IMAD.HI.U32 R8, R3, R130, RZ ;  /* 0x0000008203087227 */ /* 0x000fe200078e00ff */
[----:B------:R-:W-:-:S03]  /*2180*/  LOP3.LUT R10, R5, 0x48, RZ, 0xfc, !PT ;  /* 0x00000048050a7812 */ /* 0x000fc600078efcff */
[--C-:B------:R-:W-:Y:S01]  /*2190*/  @!P6 IMAD.IADD R122, R122, 0x1, -R2.reuse ;  /* 0x000000017a7ae824 */ /* 0x100fe200078e0a02 */
[----:B------:R-:W-:Y:S01]  /*21a0*/  ISETP.GT.U32.AND P6, PT, R2, R128, PT ;  /* 0x000000800200720c */ /* 0x000fe20003fc4070 */
[--C-:B------:R-:W-:Y:S01]  /*21b0*/  @!P2 IMAD.IADD R126, R126, 0x1, -R2.reuse ;  /* 0x000000017e7ea824 */ /* 0x100fe200078e0a02 */
[----:B------:R-:W-:Y:S01]  /*21c0*/  IABS R132, R10 ;  /* 0x0000000a00847213 */ /* 0x000fe20000000000 */
[----:B------:R-:W-:Y:S01]  /*21d0*/  @!P1 IMAD.IADD R124, R124, 0x1, -R2 ;  /* 0x000000017c7c9824 */ /* 0x000fe200078e0a02 */
[----:B------:R-:W-:Y:S01]  /*21e0*/  IADD3 R9, -R8, RZ, RZ ;  /* 0x000000ff08097210 */ /* 0x000fe20007ffe1ff */
[----:B------:R-:W-:Y:S01]  /*21f0*/  @!P5 IMAD.MOV R114, RZ, RZ, -R114 ;  /* 0x000000ffff72d224 */ /* 0x000fe200078e0a72 */
[----:B------:R-:W-:Y:S01]  /*2200*/  ISETP.GE.AND P5, PT, R12, RZ, PT ;  /* 0x000000ff0c00720c */ /* 0x000fe20003fa6270 */
[----:B------:R-:W-:Y:S01]  /*2210*/  IMAD.HI.U32 R8, R3, R132, RZ ;  /* 0x0000008403087227 */ /* 0x000fe200078e00ff */
[----:B------:R-:W-:Y:S02]  /*2220*/  ISETP.GE.AND P2, PT, R10, RZ, PT ;  /* 0x000000ff0a00720c */ /* 0x000fe40003f46270 */
[C---:B------:R-:W-:Y:S01]  /*2230*/  LOP3.LUT R10, R5.reuse, 0x4a, RZ, 0xfc, !PT ;  /* 0x0000004a050a7812 */ /* 0x040fe200078efcff */
[----:B------:R-:W-:Y:S01]  /*2240*/  IMAD R130, R2, R9, R130 ;  /* 0x0000000902827224 */ /* 0x000fe200078e0282 */
[----:B------:R-:W-:Y:S01]  /*2250*/  LOP3.LUT R12, R5, 0x4c, RZ, 0xfc, !PT ;  /* 0x0000004c050c7812 */ /* 0x000fe200078efcff */
[----:B------:R-:W-:Y:S01]  /*2260*/  @!P6 IMAD.IADD R128, R128, 0x1, -R2 ;  /* 0x000000018080e824 */ /* 0x000fe200078e0a02 */
[C---:B------:R-:W-:Y:S01]  /*2270*/  ISETP.GT.U32.AND P6, PT, R2.reuse, R126, PT ;  /* 0x0000007e0200720c */ /* 0x040fe20003fc4070 */
[----:B------:R-:W-:Y:S01]  /*2280*/  IMAD.MOV R9, RZ, RZ, -R8 ;  /* 0x000000ffff097224 */ /* 0x000fe200078e0a08 */
[----:B------:R-:W-:Y:S01]  /*2290*/  IABS R134, R10 ;  /* 0x0000000a00867213 */ /* 0x000fe20000000000 */
[----:B------:R-:W-:Y:S01]  /*22a0*/  @!P4 IMAD.MOV R124, RZ, RZ, -R124 ;  /* 0x000000ffff7cc224 */ /* 0x000fe200078e0a7c */
[C---:B------:R-:W-:Y:S01]  /*22b0*/  ISETP.GT.U32.AND P4, PT, R2.reuse, R130, PT ;  /* 0x000000820200720c */ /* 0x040fe20003f84070 */
[C---:B------:R-:W-:Y:S01]  /*22c0*/  IMAD R132, R2.reuse, R9, R132 ;  /* 0x0000000902847224 */ /* 0x040fe200078e0284 */
[----:B------:R-:W-:Y:S01]  /*22d0*/  IABS R136, R12 ;  /* 0x0000000c00887213 */ /* 0x000fe20000000000 */
[----:B------:R-:W-:Y:S01]  /*22e0*/  @!P0 IMAD.MOV R122, RZ, RZ, -R122 ;  /* 0x000000ffff7a8224 */ /* 0x000fe200078e0a7a */
[----:B------:R-:W-:Y:S01]  /*22f0*/  ISETP.GT.U32.AND P0, PT, R2, R128, PT ;  /* 0x000000800200720c */ /* 0x000fe20003f04070 */
[----:B------:R-:W-:Y:S01]  /*2300*/  @!P3 IMAD.MOV R120, RZ, RZ, -R120 ;  /* 0x000000ffff78b224 */ /* 0x000fe200078e0a78 */
[----:B------:R-:W-:Y:S01]  /*2310*/  ISETP.GE.AND P3, PT, R14, RZ, PT ;  /* 0x000000ff0e00720c */ /* 0x000fe20003f66270 */
[----:B------:R-:W-:Y:S01]  /*2320*/  VIADD R14, R4, 0x4e ;  /* 0x0000004e040e7836 */ /* 0x000fe20000000000 */
[----:B------:R-:W-:Y:S01]  /*2330*/  ISETP.GE.AND P1, PT, R15, RZ, PT ;  /* 0x000000ff0f00720c */ /* 0x000fe20003f26270 */
[----:B------:R-:W-:Y:S01]  /*2340*/  @!P6 IMAD.IADD R126, R126, 0x1, -R2 ;  /* 0x000000017e7ee824 */ /* 0x000fe200078e0a02 */
[----:B------:R-:W-:Y:S01]  /*2350*/  ISETP.GT.U32.AND P6, PT, R2, R132, PT ;  /* 0x000000840200720c */ /* 0x000fe20003fc4070 */
[----:B------:R-:W-:Y:S01]  /*2360*/  IMAD.HI.U32 R8, R3, R134, RZ ;  /* 0x0000008603087227 */ /* 0x000fe200078e00ff */
[----:B------:R-:W-:-:S02]  /*2370*/  IABS R138, R14 ;  /* 0x0000000e008a7213 */ /* 0x000fc40000000000 */
[C---:B------:R-:W-:Y:S01]  /*2380*/  LOP3.LUT R15, R5.reuse, 0x54, RZ, 0xfc, !PT ;  /* 0x00000054050f7812 */ /* 0x040fe200078efcff */
[----:B------:R-:W-:Y:S01]  /*2390*/  @!P4 IMAD.IADD R130, R130, 0x1, -R2 ;  /* 0x000000018282c824 */ /* 0x000fe200078e0a02 */
[----:B------:R-:W-:Y:S01]  /*23a0*/  ISETP.GE.AND P4, PT, R12, RZ, PT ;  /* 0x000000ff0c00720c */ /* 0x000fe20003f86270 */
[----:B------:R-:W-:Y:S01]  /*23b0*/  @!P5 IMAD.MOV R126, RZ, RZ, -R126 ;  /* 0x000000ffff7ed224 */ /* 0x000fe200078e0a7e */
[----:B------:R-:W-:Y:S01]  /*23c0*/  LOP3.LUT R12, R5, 0x52, RZ, 0xfc, !PT ;  /* 0x00000052050c7812 */ /* 0x000fe200078efcff */
[----:B------:R-:W-:Y:S01]  /*23d0*/  IMAD.HI.U32 R9, R3, R136, RZ ;  /* 0x0000008803097227 */ /* 0x000fe200078e00ff */
[----:B------:R-:W-:Y:S02]  /*23e0*/  ISETP.GT.U32.AND P5, PT, R2, R130, PT ;  /* 0x000000820200720c */ /* 0x000fe40003fa4070 */
[----:B------:R-:W-:Y:S01]  /*23f0*/  IABS R142, R12 ;  /* 0x0000000c008e7213 */ /* 0x000fe20000000000 */
[----:B------:R-:W-:Y:S01]  /*2400*/  IMAD.MOV R11, RZ, RZ, -R8 ;  /* 0x000000ffff0b7224 */ /* 0x000fe200078e0a08 */
[----:B------:R-:W-:Y:S01]  /*2410*/  IABS R146, R15 ;  /* 0x0000000f00927213 */ /* 0x000fe20000000000 */
[----:B------:R-:W-:-:S02]  /*2420*/  @!P6 IMAD.IADD R132, R132, 0x1, -R2 ;  /* 0x000000018484e824 */ /* 0x000fc400078e0a02 */
[----:B------:R-:W-:Y:S01]  /*2430*/  @!P0 IMAD.IADD R128, R128, 0x1, -R2 ;  /* 0x0000000180808824 */ /* 0x000fe200078e0a02 */
[----:B------:R-:W-:Y:S01]  /*2440*/  ISETP.GE.AND P0, PT, R10, RZ, PT ;  /* 0x000000ff0a00720c */ /* 0x000fe20003f06270 */
[----:B------:R-:W-:Y:S01]  /*2450*/  IMAD.MOV R9, RZ, RZ, -R9 ;  /* 0x000000ffff097224 */ /* 0x000fe200078e0a09 */
[C---:B------:R-:W-:Y:S01]  /*2460*/  ISETP.GT.U32.AND P6, PT, R2.reuse, R132, PT ;  /* 0x000000840200720c */ /* 0x040fe20003fc4070 */
[----:B------:R-:W-:Y:S01]  /*2470*/  IMAD R134, R2, R11, R134 ;  /* 0x0000000b02867224 */ /* 0x000fe200078e0286 */
[----:B------:R-:W-:Y:S01]  /*2480*/  LOP3.LUT R10, R5, 0x50, RZ, 0xfc, !PT ;  /* 0x00000050050a7812 */ /* 0x000fe200078efcff */
[----:B------:R-:W-:-:S03]  /*2490*/  IMAD.HI.U32 R8, R3, R138, RZ ;  /* 0x0000008a03087227 */ /* 0x000fc600078e00ff */
[----:B------:R-:W-:Y:S01]  /*24a0*/  IABS R140, R10 ;  /* 0x0000000a008c7213 */ /* 0x000fe20000000000 */
[----:B------:R-:W-:Y:S01]  /*24b0*/  IMAD R136, R2, R9, R136 ;  /* 0x0000000902887224 */ /* 0x000fe200078e0288 */
[----:B------:R-:W-:Y:S01]  /*24c0*/  IADD3 R11, -R8, RZ, RZ ;  /* 0x000000ff080b7210 */ /* 0x000fe20007ffe1ff */
[----:B------:R-:W-:Y:S01]  /*24d0*/  @!P3 IMAD.MOV R128, RZ, RZ, -R128 ;  /* 0x000000ffff80b224 */ /* 0x000fe200078e0a80 */
[----:B------:R-:W-:Y:S01]  /*24e0*/  ISETP.GT.U32.AND P3, PT, R2, R134, PT ;  /* 0x000000860200720c */ /* 0x000fe20003f64070 */
[----:B------:R-:W-:Y:S01]  /*24f0*/  @!P5 IMAD.IADD R130, R130, 0x1, -R2 ;  /* 0x000000018282d824 */ /* 0x000fe200078e0a02 */
[C---:B------:R-:W-:Y:S01]  /*2500*/  ISETP.GT.U32.AND P5, PT, R2.reuse, R136, PT ;  /* 0x000000880200720c */ /* 0x040fe20003fa4070 */
[----:B------:R-:W-:Y:S02]  /*2510*/  IMAD R138, R2, R11, R138 ;  /* 0x0000000b028a7224 */ /* 0x000fe400078e028a */
[----:B------:R-:W-:Y:S02]  /*2520*/  @!P6 IMAD.IADD R132, R132, 0x1, -R2 ;  /* 0x000000018484e824 */ /* 0x000fe400078e0a02 */
[----:B------:R-:W-:Y:S01]  /*2530*/  IMAD.HI.U32 R8, R3, R140, RZ ;  /* 0x0000008c03087227 */ /* 0x000fe200078e00ff */
[----:B------:R-:W-:-:S03]  /*2540*/  ISETP.GT.U32.AND P6, PT, R2, R138, PT ;  /* 0x0000008a0200720c */ /* 0x000fc60003fc4070 */
[----:B------:R-:W-:Y:S02]  /*2550*/  IMAD.MOV R11, RZ, RZ, -R8 ;  /* 0x000000ffff0b7224 */ /* 0x000fe400078e0a08 */
[--C-:B------:R-:W-:Y:S01]  /*2560*/  @!P3 IMAD.IADD R134, R134, 0x1, -R2.reuse ;  /* 0x000000018686b824 */ /* 0x100fe200078e0a02 */
[----:B------:R-:W-:Y:S01]  /*2570*/  ISETP.GE.AND P3, PT, R14, RZ, PT ;  /* 0x000000ff0e00720c */ /* 0x000fe20003f66270 */
[--C-:B------:R-:W-:Y:S01]  /*2580*/  @!P5 IMAD.IADD R136, R136, 0x1, -R2.reuse ;  /* 0x000000018888d824 */ /* 0x100fe200078e0a02 */
[----:B------:R-:W-:Y:S01]  /*2590*/  LOP3.LUT R14, R5, 0x68, RZ, 0xfc, !PT ;  /* 0x00000068050e7812 */ /* 0x000fe200078efcff */
[----:B------:R-:W-:Y:S01]  /*25a0*/  IMAD.HI.U32 R9, R3, R142, RZ ;  /* 0x0000008e03097227 */ /* 0x000fe200078e00ff */
[----:B------:R-:W-:Y:S02]  /*25b0*/  ISETP.GT.U32.AND P5, PT, R2, R134, PT ;  /* 0x000000860200720c */ /* 0x000fe40003fa4070 */
[----:B------:R-:W-:Y:S01]  /*25c0*/  IABS R164, R14 ;  /* 0x0000000e00a47213 */ /* 0x000fe20000000000 */
[----:B------:R-:W-:Y:S01]  /*25d0*/  @!P6 IMAD.IADD R138, R138, 0x1, -R2 ;  /* 0x000000018a8ae824 */ /* 0x000fe200078e0a02 */
[C---:B------:R-:W-:Y:S01]  /*25e0*/  ISETP.GT.U32.AND P6, PT, R2.reuse, R136, PT ;  /* 0x000000880200720c */ /* 0x040fe20003fc4070 */
[----:B------:R-:W-:-:S02]  /*25f0*/  IMAD R140, R2, R11, R140 ;  /* 0x0000000b028c7224 */ /* 0x000fc400078e028c */
[----:B------:R-:W-:Y:S02]  /*2600*/  IMAD.MOV R9, RZ, RZ, -R9 ;  /* 0x000000ffff097224 */ /* 0x000fe400078e0a09 */
[----:B------:R-:W-:Y:S01]  /*2610*/  @!P2 IMAD.MOV R132, RZ, RZ, -R132 ;  /* 0x000000ffff84a224 */ /* 0x000fe200078e0a84 */
[----:B------:R-:W-:Y:S01]  /*2620*/  ISETP.GE.AND P2, PT, R10, RZ, PT ;  /* 0x000000ff0a00720c */ /* 0x000fe20003f46270 */
[----:B------:R-:W-:Y:S01]  /*2630*/  IMAD R142, R2, R9, R142 ;  /* 0x00000009028e7224 */ /* 0x000fe200078e028e */
[----:B------:R-:W-:Y:S01]  /*2640*/  LOP3.LUT R10, R5, 0x58, RZ, 0xfc, !PT ;  /* 0x00000058050a7812 */ /* 0x000fe200078efcff */
[----:B------:R-:W-:Y:S01]  /*2650*/  @!P5 IMAD.IADD R134, R134, 0x1, -R2 ;  /* 0x000000018686d824 */ /* 0x000fe200078e0a02 */
[----:B------:R-:W-:Y:S01]  /*2660*/  ISETP.GT.U32.AND P5, PT, R2, R140, PT ;  /* 0x0000008c0200720c */ /* 0x000fe20003fa4070 */
[----:B------:R-:W-:Y:S01]  /*2670*/  IMAD.HI.U32 R9, R3, R144, RZ ;  /* 0x0000009003097227 */ /* 0x000fe200078e00ff */
[----:B------:R-:W-:-:S03]  /*2680*/  IABS R148, R10 ;  /* 0x0000000a00947213 */ /* 0x000fc60000000000 */
[----:B------:R-:W-:Y:S01]  /*2690*/  @!P6 IMAD.IADD R136, R136, 0x1, -R2 ;  /* 0x000000018888e824 */ /* 0x000fe200078e0a02 */
[----:B------:R-:W-:Y:S01]  /*26a0*/  ISETP.GT.U32.AND P6, PT, R2, R142, PT ;  /* 0x0000008e0200720c */ /* 0x000fe20003fc4070 */
[----:B------:R-:W-:Y:S02]  /*26b0*/  IMAD.MOV R9, RZ, RZ, -R9 ;  /* 0x000000ffff097224 */ /* 0x000fe400078e0a09 */
[----:B------:R-:W-:-:S04]  /*26c0*/  IMAD.HI.U32 R8, R3, R146, RZ ;  /* 0x0000009203087227 */ /* 0x000fc800078e00ff */
[----:B------:R-:W-:Y:S01]  /*26d0*/  IMAD R144, R2, R9, R144 ;  /* 0x0000000902907224 */ /* 0x000fe200078e0290 */
[----:B------:R-:W-:Y:S01]  /*26e0*/  IADD3 R11, -R8, RZ, RZ ;  /* 0x000000ff080b7210 */ /* 0x000fe20007ffe1ff */
[----:B------:R-:W-:Y:S02]  /*26f0*/  @!P5 IMAD.IADD R140, R140, 0x1, -R2 ;  /* 0x000000018c8cd824 */ /* 0x000fe400078e0a02 */
[----:B------:R-:W-:Y:S02]  /*2700*/  @!P0 IMAD.MOV R134, RZ, RZ, -R134 ;  /* 0x000000ffff868224 */ /* 0x000fe400078e0a86 */
[----:B------:R-:W-:Y:S01]  /*2710*/  @!P4 IMAD.MOV R136, RZ, RZ, -R136 ;  /* 0x000000ffff88c224 */ /* 0x000fe200078e0a88 */
[----:B------:R-:W-:Y:S01]  /*2720*/  ISETP.GT.U32.AND P0, PT, R2, R140, PT ;  /* 0x0000008c0200720c */ /* 0x000fe20003f04070 */
[----:B------:R-:W-:Y:S01]  /*2730*/  @!P6 IMAD.IADD R142, R142, 0x1, -R2 ;  /* 0x000000018e8ee824 */ /* 0x000fe200078e0a02 */
[C---:B------:R-:W-:Y:S01]  /*2740*/  ISETP.GT.U32.AND P4, PT, R2.reuse, R144, PT ;  /* 0x000000900200720c */ /* 0x040fe20003f84070 */
[C---:B------:R-:W-:Y:S01]  /*2750*/  IMAD R146, R2.reuse, R11, R146 ;  /* 0x0000000b02927224 */ /* 0x040fe200078e0292 */
[----:B------:R-:W-:Y:S01]  /*2760*/  LOP3.LUT R11, R5, 0x5a, RZ, 0xfc, !PT ;  /* 0x0000005a050b7812 */ /* 0x000fe200078efcff */
[----:B------:R-:W-:Y:S01]  /*2770*/  IMAD.HI.U32 R8, R3, R148, RZ ;  /* 0x0000009403087227 */ /* 0x000fe200078e00ff */
[----:B------:R-:W-:-:S02]  /*2780*/  ISETP.GT.U32.AND P6, PT, R2, R142, PT ;  /* 0x0000008e0200720c */ /* 0x000fc40003fc4070 */
[----:B------:R-:W-:Y:S01]  /*2790*/  IABS R150, R11 ;  /* 0x0000000b00967213 */ /* 0x000fe20000000000 */
[----:B------:R-:W-:Y:S01]  /*27a0*/  IMAD.MOV R9, RZ, RZ, -R8 ;  /* 0x000000ffff097224 */ /* 0x000fe200078e0a08 */
[C---:B------:R-:W-:Y:S01]  /*27b0*/  ISETP.GT.U32.AND P5, PT, R2.reuse, R146, PT ;  /* 0x000000920200720c */ /* 0x040fe20003fa4070 */
[----:B------:R-:W-:Y:S01]  /*27c0*/  @!P1 IMAD.MOV R130, RZ, RZ, -R130 ;  /* 0x000000ffff829224 */ /* 0x000fe200078e0a82 */
[----:B------:R-:W-:Y:S01]  /*27d0*/  ISETP.GT.U32.AND P1, PT, R2, R138, PT ;  /* 0x0000008a0200720c */ /* 0x000fe20003f24070 */
[--C-:B------:R-:W-:Y:S01]  /*27e0*/  @!P0 IMAD.IADD R140, R140, 0x1, -R2.reuse ;  /* 0x000000018c8c8824 */ /* 0x100fe200078e0a02 */
[----:B------:R-:W-:Y:S01]  /*27f0*/  ISETP.GE.AND P0, PT, R16, RZ, PT ;  /* 0x000000ff1000720c */ /* 0x000fe20003f06270 */
[----:B------:R-:W-:Y:S01]  /*2800*/  @!P4 IMAD.IADD R144, R144, 0x1, -R2 ;  /* 0x000000019090c824 */ /* 0x000fe200078e0a02 */
[----:B------:R-:W-:Y:S01]  /*2810*/  ISETP.GE.AND P4, PT, R10, RZ, PT ;  /* 0x000000ff0a00720c */ /* 0x000fe20003f86270 */
[----:B------:R-:W-:Y:S01]  /*2820*/  IMAD R148, R2, R9, R148 ;  /* 0x0000000902947224 */ /* 0x000fe200078e0294 */
[----:B------:R-:W-:Y:S01]  /*2830*/  LOP3.LUT R10, R5, 0x60, RZ, 0xfc, !PT ;  /* 0x00000060050a7812 */ /* 0x000fe200078efcff */
[----:B------:R-:W-:Y:S01]  /*2840*/  IMAD.HI.U32 R8, R3, R150, RZ ;  /* 0x0000009603087227 */ /* 0x000fe200078e00ff */
[----:B------:R-:W-:-:S02]  /*2850*/  LOP3.LUT R16, R5, 0x6c, RZ, 0xfc, !PT ;  /* 0x0000006c05107812 */ /* 0x000fc400078efcff */
[----:B------:R-:W-:Y:S01]  /*2860*/  IABS R156, R10 ;  /* 0x0000000a009c7213 */ /* 0x000fe20000000000 */
[----:B------:R-:W-:Y:S01]  /*2870*/  @!P2 IMAD.MOV R140, RZ, RZ, -R140 ;  /* 0x000000ffff8ca224 */ /* 0x000fe200078e0a8c */
[----:B------:R-:W-:Y:S01]  /*2880*/  ISETP.GT.U32.AND P2, PT, R2, R144, PT ;  /* 0x000000900200720c */ /* 0x000fe20003f44070 */
[--C-:B------:R-:W-:Y:S01]  /*2890*/  @!P6 IMAD.IADD R142, R142, 0x1, -R2.reuse ;  /* 0x000000018e8ee824 */ /* 0x100fe200078e0a02 */
[----:B------:R-:W-:Y:S01]  /*28a0*/  ISETP.GT.U32.AND P6, PT, R2, R148, PT ;  /* 0x000000940200720c */ /* 0x000fe20003fc4070 */
[--C-:B------:R-:W-:Y:S01]  /*28b0*/  @!P5 IMAD.IADD R146, R146, 0x1, -R2.reuse ;  /* 0x000000019292d824 */ /* 0x100fe200078e0a02 */
[----:B------:R-:W-:Y:S01]  /*28c0*/  IADD3 R9, -R8, RZ, RZ ;  /* 0x000000ff08097210 */ /* 0x000fe20007ffe1ff */
[----:B------:R-:W-:Y:S01]  /*28d0*/  @!P1 IMAD.IADD R138, R138, 0x1, -R2 ;  /* 0x000000018a8a9824 */ /* 0x000fe200078e0a02 */
[----:B------:R-:W-:Y:S02]  /*28e0*/  ISETP.GE.AND P1, PT, R12, RZ, PT ;  /* 0x000000ff0c00720c */ /* 0x000fe40003f26270 */
[C---:B------:R-:W-:Y:S01]  /*28f0*/  ISETP.GT.U32.AND P5, PT, R2.reuse, R146, PT ;  /* 0x000000920200720c */ /* 0x040fe20003fa4070 */
[----:B------:R-:W-:Y:S01]  /*2900*/  IMAD R150, R2, R9, R150 ;  /* 0x0000000902967224 */ /* 0x000fe200078e0296 */
[----:B------:R-:W-:Y:S01]  /*2910*/  LOP3.LUT R8, R5, 0x5c, RZ, 0xfc, !PT ;  /* 0x0000005c05087812 */ /* 0x000fe200078efcff */
[----:B------:R-:W-:Y:S01]  /*2920*/  @!P3 IMAD.MOV R138, RZ, RZ, -R138 ;  /* 0x000000ffff8ab224 */ /* 0x000fe200078e0a8a */
[----:B------:R-:W-:Y:S01]  /*2930*/  ISETP.GE.AND P3, PT, R15, RZ, PT ;  /* 0x000000ff0f00720c */ /* 0x000fe20003f66270 */
[--C-:B------:R-:W-:Y:S01]  /*2940*/  @!P2 IMAD.IADD R144, R144, 0x1, -R2.reuse ;  /* 0x000000019090a824 */ /* 0x100fe200078e0a02 */
[----:B------:R-:W-:Y:S01]  /*2950*/  ISETP.GT.U32.AND P2, PT, R2, R150, PT ;  /* 0x000000960200720c */ /* 0x000fe20003f44070 */
[----:B------:R-:W-:Y:S01]  /*2960*/  @!P6 IMAD.IADD R148, R148, 0x1, -R2 ;  /* 0x000000019494e824 */ /* 0x000fe200078e0a02 */
[----:B------:R-:W-:Y:S01]  /*2970*/  IABS R152, R8 ;  /* 0x0000000800987213 */ /* 0x000fe20000000000 */
[----:B------:R-:W-:Y:S01]  /*2980*/  VIADD R9, R4, 0x5e ;  /* 0x0000005e04097836 */ /* 0x000fe20000000000 */
[----:B------:R-:W-:Y:S01]  /*2990*/  LOP3.LUT R12, R5, 0x66, RZ, 0xfc, !PT ;  /* 0x00000066050c7812 */ /* 0x000fe200078efcff */
[----:B------:R-:W-:Y:S01]  /*29a0*/  @!P1 IMAD.MOV R142, RZ, RZ, -R142 ;  /* 0x000000ffff8e9224 */ /* 0x000fe200078e0a8e */
[----:B------:R-:W-:Y:S01]  /*29b0*/  ISETP.GT.U32.AND P6, PT, R2, R148, PT ;  /* 0x000000940200720c */ /* 0x000fe20003fc4070 */
[----:B------:R-:W-:Y:S01]  /*29c0*/  @!P5 IMAD.IADD R146, R146, 0x1, -R2 ;  /* 0x000000019292d824 */ /* 0x000fe200078e0a02 */
[----:B------:R-:W-:Y:S01]  /*29d0*/  ISETP.GE.AND P5, PT, R11, RZ, PT ;  /* 0x000000ff0b00720c */ /* 0x000fe20003fa6270 */
[----:B------:R-:W-:Y:S01]  /*29e0*/  @!P0 IMAD.MOV R144, RZ, RZ, -R144 ;  /* 0x000000ffff908224 */ /* 0x000fe200078e0a90 */
[----:B------:R-:W-:Y:S01]  /*29f0*/  LOP3.LUT R11, R5, 0x62, RZ, 0xfc, !PT ;  /* 0x00000062050b7812 */ /* 0x000fe200078efcff */
[----:B------:R-:W-:Y:S01]  /*2a00*/  @!P3 IMAD.MOV R146, RZ, RZ, -R146 ;  /* 0x000000ffff92b224 */ /* 0x000fe200078e0a92 */
[----:B------:R-:W-:Y:S01]  /*2a10*/  ISETP.GE.AND P1, PT, R8, RZ, PT ;  /* 0x000000ff0800720c */ /* 0x000fe20003f26270 */
[----:B------:R-:W-:Y:S01]  /*2a20*/  @!P2 IMAD.IADD R150, R150, 0x1, -R2 ;  /* 0x000000019696a824 */ /* 0x000fe200078e0a02 */
[----:B------:R-:W-:Y:S01]  /*2a30*/  IABS R158, R11 ;  /* 0x0000000b009e7213 */ /* 0x000fe20000000000 */
[----:B------:R-:W-:Y:S01]  /*2a40*/  IMAD.HI.U32 R8, R3, R152, RZ ;  /* 0x0000009803087227 */ /* 0x000fe200078e00ff */
[----:B------:R-:W-:-:S02]  /*2a50*/  ISETP.GE.AND P3, PT, R9, RZ, PT ;  /* 0x000000ff0900720c */ /* 0x000fc40003f66270 */
[----:B------:R-:W-:Y:S01]  /*2a60*/  ISETP.GT.U32.AND P2, PT, R2, R150, PT ;  /* 0x000000960200720c */ /* 0x000fe20003f44070 */
[----:B------:R-:W-:Y:S01]  /*2a70*/  @!P6 IMAD.IADD R148, R148, 0x1, -R2 ;  /* 0x000000019494e824 */ /* 0x000fe200078e0a02 */
[----:B------:R-:W-:Y:S01]  /*2a80*/  ISETP.GE.AND P6, PT, R11, RZ, PT ;  /* 0x000000ff0b00720c */ /* 0x000fe20003fc6270 */
[----:B------:R-:W-:Y:S01]  /*2a90*/  IMAD.MOV R11, RZ, RZ, -R8 ;  /* 0x000000ffff0b7224 */ /* 0x000fe200078e0a08 */
[----:B------:R-:W-:Y:S01]  /*2aa0*/  IABS R154, R9 ;  /* 0x00000009009a7213 */ /* 0x000fe20000000000 */
[----:B------:R-:W-:Y:S01]  /*2ab0*/  IMAD.HI.U32 R9, R3, R156, RZ ;  /* 0x0000009c03097227 */ /* 0x000fe200078e00ff */
[----:B------:R-:W-:Y:S02]  /*2ac0*/  @!P4 IADD3 R148, -R148, RZ, RZ ;  /* 0x000000ff9494c210 */ /* 0x000fe40007ffe1ff */
[----:B------:R-:W-:Y:S01]  /*2ad0*/  IABS R162, R12 ;  /* 0x0000000c00a27213 */ /* 0x000fe20000000000 */
[----:B------:R-:W-:Y:S01]  /*2ae0*/  IMAD R152, R2, R11, R152 ;  /* 0x0000000b02987224 */ /* 0x000fe200078e0298 */
[----:B------:R-:W-:Y:S01]  /*2af0*/  ISETP.GE.AND P0, PT, R10, RZ, PT ;  /* 0x000000ff0a00720c */ /* 0x000fe20003f06270 */
[----:B------:R-:W-:Y:S01]  /*2b00*/  IMAD.MOV R9, RZ, RZ, -R9 ;  /* 0x000000ffff097224 */ /* 0x000fe200078e0a09 */
[C---:B------:R-:W-:Y:S01]  /*2b10*/  LOP3.LUT R10, R5.reuse, 0x64, RZ, 0xfc, !PT ;  /* 0x00000064050a7812 */ /* 0x040fe200078efcff */
[----:B------:R-:W-:Y:S01]  /*2b20*/  @!P2 IMAD.IADD R150, R150, 0x1, -R2 ;  /* 0x000000019696a824 */ /* 0x000fe200078e0a02 */
[C---:B------:R-:W-:Y:S01]  /*2b30*/  ISETP.GT.U32.AND P4, PT, R2.reuse, R152, PT ;  /* 0x000000980200720c */ /* 0x040fe20003f84070 */
[C---:B------:R-:W-:Y:S01]  /*2b40*/  IMAD R156, R2.reuse, R9, R156 ;  /* 0x00000009029c7224 */ /* 0x040fe200078e029c */
[----:B------:R-:W-:Y:S01]  /*2b50*/  IABS R160, R10 ;  /* 0x0000000a00a07213 */ /* 0x000fe20000000000 */
[----:B------:R-:W-:Y:S01]  /*2b60*/  @!P5 IMAD.MOV R150, RZ, RZ, -R150 ;  /* 0x000000ffff96d224 */ /* 0x000fe200078e0a96 */
[----:B------:R-:W-:Y:S01]  /*2b70*/  LOP3.LUT R15, R5, 0x6a, RZ, 0xfc, !PT ;  /* 0x0000006a050f7812 */ /* 0x000fe200078efcff */
[----:B------:R-:W-:Y:S01]  /*2b80*/  IMAD.HI.U32 R8, R3, R154, RZ ;  /* 0x0000009a03087227 */ /* 0x000fe200078e00ff */
[----:B------:R-:W-:-:S02]  /*2b90*/  ISETP.GT.U32.AND P5, PT, R2, R156, PT ;  /* 0x0000009c0200720c */ /* 0x000fc40003fa4070 */
[----:B------:R-:W-:Y:S01]  /*2ba0*/  IABS R166, R15 ;  /* 0x0000000f00a67213 */ /* 0x000fe20000000000 */
[----:B------:R-:W-:Y:S01]  /*2bb0*/  IMAD.MOV R11, RZ, RZ, -R8 ;  /* 0x000000ffff0b7224 */ /* 0x000fe200078e0a08 */
[----:B------:R-:W-:Y:S01]  /*2bc0*/  IABS R168, R16 ;  /* 0x0000001000a87213 */ /* 0x000fe20000000000 */
[----:B------:R-:W-:-:S04]  /*2bd0*/  IMAD.HI.U32 R8, R3, R158, RZ ;  /* 0x0000009e03087227 */ /* 0x000fc800078e00ff */
[----:B------:R-:W-:Y:S02]  /*2be0*/  @!P4 IMAD.IADD R152, R152, 0x1, -R2 ;  /* 0x000000019898c824 */ /* 0x000fe400078e0a02 */
[----:B------:R-:W-:Y:S02]  /*2bf0*/  IMAD R154, R2, R11, R154 ;  /* 0x0000000b029a7224 */ /* 0x000fe400078e029a */
[----:B------:R-:W-:Y:S01]  /*2c00*/  @!P5 IMAD.IADD R156, R156, 0x1, -R2 ;  /* 0x000000019c9cd824 */ /* 0x000fe200078e0a02 */
[C---:B------:R-:W-:Y:S01]  /*2c10*/  ISETP.GT.U32.AND P4, PT, R2.reuse, R152, PT ;  /* 0x000000980200720c */ /* 0x040fe20003f84070 */
[----:B------:R-:W-:Y:S01]  /*2c20*/  IMAD.MOV R11, RZ, RZ, -R8 ;  /* 0x000000ffff0b7224 */ /* 0x000fe200078e0a08 */
[C---:B------:R-:W-:Y:S01]  /*2c30*/  ISETP.GT.U32.AND P2, PT, R2.reuse, R154, PT ;  /* 0x0000009a0200720c */ /* 0x040fe20003f44070 */
[----:B------:R-:W-:Y:S01]  /*2c40*/  IMAD.HI.U32 R9, R3, R162, RZ ;  /* 0x000000a203097227 */ /* 0x000fe200078e00ff */
[----:B------:R-:W-:-:S03]  /*2c50*/  ISETP.GT.U32.AND P5, PT, R2, R156, PT ;  /* 0x0000009c0200720c */ /* 0x000fc60003fa4070 */
[----:B------:R-:W-:Y:S02]  /*2c60*/  IMAD R158, R2, R11, R158 ;  /* 0x0000000b029e7224 */ /* 0x000fe400078e029e */
[----:B------:R-:W-:Y:S02]  /*2c70*/  IMAD.MOV R9, RZ, RZ, -R9 ;  /* 0x000000ffff097224 */ /* 0x000fe400078e0a09 */
[----:B------:R-:W-:-:S04]  /*2c80*/  IMAD.HI.U32 R8, R3, R160, RZ ;  /* 0x000000a003087227 */ /* 0x000fc800078e00ff */
[----:B------:R-:W-:Y:S01]  /*2c90*/  @!P4 IMAD.IADD R152, R152, 0x1, -R2 ;  /* 0x000000019898c824 */ /* 0x000fe200078e0a02 */
[C---:B------:R-:W-:Y:S01]  /*2ca0*/  ISETP.GT.U32.AND P4, PT, R2.reuse, R158, PT ;  /* 0x0000009e0200720c */ /* 0x040fe20003f84070 */
[----:B------:R-:W-:Y:S02]  /*2cb0*/  IMAD R162, R2, R9, R162 ;  /* 0x0000000902a27224 */ /* 0x000fe400078e02a2 */
[--C-:B------:R-:W-:Y:S02]  /*2cc0*/  @!P5 IMAD.IADD R156, R156, 0x1, -R2.reuse ;  /* 0x000000019c9cd824 */ /* 0x100fe400078e0a02 */
[----:B------:R-:W-:Y:S01]  /*2cd0*/  @!P2 IMAD.IADD R154, R154, 0x1, -R2 ;  /* 0x000000019a9aa824 */ /* 0x000fe200078e0a02 */
[C---:B------:R-:W-:Y:S01]  /*2ce0*/  ISETP.GT.U32.AND P5, PT, R2.reuse, R162, PT ;  /* 0x000000a20200720c */ /* 0x040fe20003fa4070 */
[----:B------:R-:W-:Y:S02]  /*2cf0*/  IMAD.MOV R11, RZ, RZ, -R8 ;  /* 0x000000ffff0b7224 */ /* 0x000fe400078e0a08 */
[----:B------:R-:W-:Y:S01]  /*2d00*/  IMAD.HI.U32 R8, R3, R164, RZ ;  /* 0x000000a403087227 */ /* 0x000fe200078e00ff */
[----:B------:R-:W-:-:S03]  /*2d10*/  ISETP.GT.U32.AND P2, PT, R2, R154, PT ;  /* 0x0000009a0200720c */ /* 0x000fc60003f44070 */
[----:B------:R-:W-:Y:S02]  /*2d20*/  @!P4 IMAD.IADD R158, R158, 0x1, -R2 ;  /* 0x000000019e9ec824 */ /* 0x000fe400078e0a02 */
[----:B------:R-:W-:-:S03]  /*2d30*/  IMAD.HI.U32 R9, R3, R166, RZ ;  /* 0x000000a603097227 */ /* 0x000fc600078e00ff */
[----:B------:R-:W-:Y:S01]  /*2d40*/  ISETP.GT.U32.AND P4, PT, R2, R158, PT ;  /* 0x0000009e0200720c */ /* 0x000fe20003f84070 */
[----:B------:R-:W-:Y:S02]  /*2d50*/  @!P5 IMAD.IADD R162, R162, 0x1, -R2 ;  /* 0x00000001a2a2d824 */ /* 0x000fe400078e0a02 */
[----:B------:R-:W-:Y:S01]  /*2d60*/  IMAD R160, R2, R11, R160 ;  /* 0x0000000b02a07224 */ /* 0x000fe200078e02a0 */
[----:B------:R-:W-:Y:S01]  /*2d70*/  IADD3 R11, -R8, RZ, RZ ;  /* 0x000000ff080b7210 */ /* 0x000fe20007ffe1ff */
[----:B------:R-:W-:Y:S01]  /*2d80*/  IMAD.MOV R9, RZ, RZ, -R9 ;  /* 0x000000ffff097224 */ /* 0x000fe200078e0a09 */
[----:B------:R-:W-:Y:S01]  /*2d90*/  ISETP.GT.U32.AND P5, PT, R2, R162, PT ;  /* 0x000000a20200720c */ /* 0x000fe20003fa4070 */
[----:B------:R-:W-:-:S04]  /*2da0*/  IMAD.HI.U32 R8, R3, R168, RZ ;  /* 0x000000a803087227 */ /* 0x000fc800078e00ff */
[----:B------:R-:W-:Y:S01]  /*2db0*/  @!P2 IMAD.IADD R154, R154, 0x1, -R2 ;  /* 0x000000019a9aa824 */ /* 0x000fe200078e0a02 */
[C---:B------:R-:W-:Y:S01]  /*2dc0*/  ISETP.GT.U32.AND P2, PT, R2.reuse, R160, PT ;  /* 0x000000a00200720c */ /* 0x040fe20003f44070 */
[C---:B------:R-:W-:Y:S02]  /*2dd0*/  IMAD R164, R2.reuse, R11, R164 ;  /* 0x0000000b02a47224 */ /* 0x040fe400078e02a4 */
[----:B------:R-:W-:Y:S02]  /*2de0*/  IMAD R166, R2, R9, R166 ;  /* 0x0000000902a67224 */ /* 0x000fe400078e02a6 */
[----:B------:R-:W-:Y:S02]  /*2df0*/  IMAD.MOV R9, RZ, RZ, -R8 ;  /* 0x000000ffff097224 */ /* 0x000fe400078e0a08 */
[----:B------:R-:W-:Y:S01]  /*2e00*/  @!P4 IMAD.IADD R158, R158, 0x1, -R2 ;  /* 0x000000019e9ec824 */ /* 0x000fe200078e0a02 */
[C---:B------:R-:W-:Y:S01]  /*2e10*/  ISETP.GT.U32.AND P4, PT, R2.reuse, R164, PT ;  /* 0x000000a40200720c */ /* 0x040fe20003f84070 */
[----:B------:R-:W-:-:S02]  /*2e20*/  IMAD R168, R2, R9, R168 ;  /* 0x0000000902a87224 */ /* 0x000fc400078e02a8 */
[----:B------:R-:W-:Y:S01]  /*2e30*/  @!P6 IMAD.MOV R158, RZ, RZ, -R158 ;  /* 0x000000ffff9ee224 */ /* 0x000fe200078e0a9e */
[----:B------:R-:W-:Y:S01]  /*2e40*/  ISETP.GT.U32.AND P6, PT, R2, R166, PT ;  /* 0x000000a60200720c */ /* 0x000fe20003fc4070 */
[----:B------:R-:W-:Y:S01]  /*2e50*/  @!P5 IMAD.IADD R162, R162, 0x1, -R2 ;  /* 0x00000001a2a2d824 */ /* 0x000fe200078e0a02 */
[----:B------:R-:W-:Y:S01]  /*2e60*/  ISETP.GT.U32.AND P5, PT, R2, R168, PT ;  /* 0x000000a80200720c */ /* 0x000fe20003fa4070 */
[----:B------:R-:W-:Y:S01]  /*2e70*/  @!P1 IMAD.MOV R152, RZ, RZ, -R152 ;  /* 0x000000ffff989224 */ /* 0x000fe200078e0a98 */
[----:B------:R-:W-:Y:S01]  /*2e80*/  ISETP.GE.AND P1, PT, R10, RZ, PT ;  /* 0x000000ff0a00720c */ /* 0x000fe20003f26270 */
[----:B------:R-:W-:Y:S02]  /*2e90*/  VIADD R10, R4, 0x6e ;  /* 0x0000006e040a7836 */ /* 0x000fe40000000000 */
[----:B------:R-:W-:Y:S01]  /*2ea0*/  @!P2 IMAD.IADD R160, R160, 0x1, -R2 ;  /* 0x00000001a0a0a824 */ /* 0x000fe200078e0a02 */
[----:B------:R-:W-:Y:S01]  /*2eb0*/  ISETP.GE.AND P2, PT, R12, RZ, PT ;  /* 0x000000ff0c00720c */ /* 0x000fe20003f46270 */
[----:B------:R-:W-:Y:S01]  /*2ec0*/  @!P3 IMAD.MOV R154, RZ, RZ, -R154 ;  /* 0x000000ffff9ab224 */ /* 0x000fe200078e0a9a */
[----:B------:R-:W-:Y:S01]  /*2ed0*/  IABS R170, R10 ;  /* 0x0000000a00aa7213 */ /* 0x000fe20000000000 */
[--C-:B------:R-:W-:Y:S01]  /*2ee0*/  @!P4 IMAD.IADD R164, R164, 0x1, -R2.reuse ;  /* 0x00000001a4a4c824 */ /* 0x100fe200078e0a02 */
[----:B------:R-:W-:Y:S01]  /*2ef0*/  ISETP.GT.U32.AND P3, PT, R2, R160, PT ;  /* 0x000000a00200720c */ /* 0x000fe20003f64070 */
[----:B------:R-:W-:Y:S01]  /*2f00*/  @!P6 IMAD.IADD R166, R166, 0x1, -R2 ;  /* 0x00000001a6a6e824 */ /* 0x000fe200078e0a02 */
[----:B------:R-:W-:Y:S01]  /*2f10*/  LOP3.LUT R12, R5, 0x70, RZ, 0xfc, !PT ;  /* 0x00000070050c7812 */ /* 0x000fe200078efcff */
[----:B------:R-:W-:Y:S01]  /*2f20*/  IMAD.HI.U32 R8, R3, R170, RZ ;  /* 0x000000aa03087227 */ /* 0x000fe200078e00ff */
[----:B------:R-:W-:-:S02]  /*2f30*/  ISETP.GT.U32.AND P6, PT, R2, R164, PT ;  /* 0x000000a40200720c */ /* 0x000fc40003fc4070 */
[----:B------:R-:W-:Y:S01]  /*2f40*/  IABS R172, R12 ;  /* 0x0000000c00ac7213 */ /* 0x000fe20000000000 */
[----:B------:R-:W-:Y:S01]  /*2f50*/  @!P5 IMAD.IADD R168, R168, 0x1, -R2 ;  /* 0x00000001a8a8d824 */ /* 0x000fe200078e0a02 */
[----:B------:R-:W-:Y:S01]  /*2f60*/  IADD3 R9, -R8, RZ, RZ ;  /* 0x000000ff08097210 */ /* 0x000fe20007ffe1ff */
[----:B------:R-:W-:Y:S01]  /*2f70*/  @!P0 IMAD.MOV R156, RZ, RZ, -R156 ;  /* 0x000000ffff9c8224 */ /* 0x000fe200078e0a9c */
[----:B------:R-:W-:Y:S01]  /*2f80*/  ISETP.GE.AND P0, PT, R14, RZ, PT ;  /* 0x000000ff0e00720c */ /* 0x000fe20003f06270 */
[----:B------:R-:W-:Y:S01]  /*2f90*/  IMAD.HI.U32 R8, R3, R172, RZ ;  /* 0x000000ac03087227 */ /* 0x000fe200078e00ff */
[----:B------:R-:W-:Y:S02]  /*2fa0*/  ISETP.GT.U32.AND P5, PT, R2, R168, PT ;  /* 0x000000a80200720c */ /* 0x000fe40003fa4070 */
[----:B------:R-:W-:Y:S01]  /*2fb0*/  LOP3.LUT R14, R5, 0x72, RZ, 0xfc, !PT ;  /* 0x00000072050e7812 */ /* 0x000fe200078efcff */
[----:B------:R-:W-:Y:S01]  /*2fc0*/  @!P3 IMAD.IADD R160, R160, 0x1, -R2 ;  /* 0x00000001a0a0b824 */ /* 0x000fe200078e0a02 */
[----:B------:R-:W-:Y:S01]  /*2fd0*/  ISETP.GE.AND P3, PT, R15, RZ, PT ;  /* 0x000000ff0f00720c */ /* 0x000fe20003f66270 */
[C---:B------:R-:W-:Y:S01]  /*2fe0*/  IMAD R170, R2.reuse, R9, R170 ;  /* 0x0000000902aa7224 */ /* 0x040fe200078e02aa */
[----:B------:R-:W-:Y:S01]  /*2ff0*/  LOP3.LUT R15, R5, 0x74, RZ, 0xfc, !PT ;  /* 0x00000074050f7812 */ /* 0x000fe200078efcff */
[----:B------:R-:W-:Y:S01]  /*3000*/  IMAD.MOV R9, RZ, RZ, -R8 ;  /* 0x000000ffff097224 */ /* 0x000fe200078e0a08 */
[----:B------:R-:W-:Y:S01]  /*3010*/  IABS R174, R14 ;  /* 0x0000000e00ae7213 */ /* 0x000fe20000000000 */
[----:B------:R-:W-:Y:S01]  /*3020*/  @!P1 IMAD.MOV R160, RZ, RZ, -R160 ;  /* 0x000000ffffa09224 */ /* 0x000fe200078e0aa0 */
[----:B------:R-:W-:Y:S01]  /*3030*/  ISETP.GT.U32.AND P1, PT, R2, R166, PT ;  /* 0x000000a60200720c */ /* 0x000fe20003f24070 */
[----:B------:R-:W-:Y:S01]  /*3040*/  @!P6 IMAD.IADD R164, R164, 0x1, -R2 ;  /* 0x00000001a4a4e824 */ /* 0x000fe200078e0a02 */
[C---:B------:R-:W-:Y:S01]  /*3050*/  ISETP.GT.U32.AND P6, PT, R2.reuse, R170, PT ;  /* 0x000000aa0200720c */ /* 0x040fe20003fc4070 */
[----:B------:R-:W-:Y:S01]  /*3060*/  IMAD R172, R2, R9, R172 ;  /* 0x0000000902ac7224 */ /* 0x000fe200078e02ac */
[----:B------:R-:W-:Y:S01]  /*3070*/  IABS R176, R15 ;  /* 0x0000000f00b07213 */ /* 0x000fe20000000000 */
[----:B------:R-:W-:Y:S01]  /*3080*/  @!P5 IMAD.IADD R168, R168, 0x1, -R2 ;  /* 0x00000001a8a8d824 */ /* 0x000fe200078e0a02 */
[----:B------:R-:W-:Y:S01]  /*3090*/  ISETP.GE.AND P4, PT, R16, RZ, PT ;  /* 0x000000ff1000720c */ /* 0x000fe20003f86270 */
[----:B------:R-:W-:Y:S01]  /*30a0*/  @!P2 IMAD.MOV R162, RZ, RZ, -R162 ;  /* 0x000000ffffa2a224 */ /* 0x000fe200078e0aa2 */
[----:B------:R-:W-:Y:S01]  /*30b0*/  ISETP.GT.U32.AND P5, PT, R2, R172, PT ;  /* 0x000000ac0200720c */ /* 0x000fe20003fa4070 */
[----:B------:R-:W-:Y:S01]  /*30c0*/  IMAD.HI.U32 R9, R3, R176, RZ ;  /* 0x000000b003097227 */ /* 0x000fe200078e00ff */
[----:B------:R-:W-:-:S03]  /*30d0*/  LOP3.LUT R16, R5, 0x86, RZ, 0xfc, !PT ;  /* 0x0000008605107812 */ /* 0x000fc600078efcff */
[--C-:B------:R-:W-:Y:S01]  /*30e0*/  @!P1 IMAD.IADD R166, R166, 0x1, -R2.reuse ;  /* 0x00000001a6a69824 */ /* 0x100fe200078e0a02 */
[----:B------:R-:W-:Y:S01]  /*30f0*/  ISETP.GE.AND P1, PT, R10, RZ, PT ;  /* 0x000000ff0a00720c */ /* 0x000fe20003f26270 */
[--C-:B------:R-:W-:Y:S01]  /*3100*/  @!P6 IMAD.IADD R170, R170, 0x1, -R2.reuse ;  /* 0x00000001aaaae824 */ /* 0x100fe200078e0a02 */
[----:B------:R-:W-:Y:S01]  /*3110*/  LOP3.LUT R10, R5, 0x76, RZ, 0xfc, !PT ;  /* 0x00000076050a7812 */ /* 0x000fe200078efcff */
[----:B------:R-:W-:Y:S01]  /*3120*/  IMAD.MOV R9, RZ, RZ, -R9 ;  /* 0x000000ffff097224 */ /* 0x000fe200078e0a09 */
[----:B------:R-:W-:Y:S01]  /*3130*/  ISETP.GE.AND P6, PT, R12, RZ, PT ;  /* 0x000000ff0c00720c */ /* 0x000fe20003fc6270 */
[----:B------:R-:W-:Y:S01]  /*3140*/  IMAD.HI.U32 R8, R3, R174, RZ ;  /* 0x000000ae03087227 */ /* 0x000fe200078e00ff */
[----:B------:R-:W-:Y:S02]  /*3150*/  IABS R180, R10 ;  /* 0x0000000a00b47213 */ /* 0x000fe40000000000 */
[----:B------:R-:W-:Y:S01]  /*3160*/  ISETP.GT.U32.AND P2, PT, R2, R170, PT ;  /* 0x000000aa0200720c */ /* 0x000fe20003f44070 */
[----:B------:R-:W-:Y:S01]  /*3170*/  @!P5 IMAD.IADD R172, R172, 0x1, -R2 ;  /* 0x00000001acacd824 */ /* 0x000fe200078e0a02 */
[----:B------:R-:W-:Y:S01]  /*3180*/  LOP3.LUT R12, R5, 0x78, RZ, 0xfc, !PT ;  /* 0x00000078050c7812 */ /* 0x000fe200078efcff */
[----:B------:R-:W-:Y:S01]  /*3190*/  IMAD R176, R2, R9, R176 ;  /* 0x0000000902b07224 */ /* 0x000fe200078e02b0 */
[----:B------:R-:W-:Y:S01]  /*31a0*/  @!P4 IADD3 R168, -R168, RZ, RZ ;  /* 0x000000ffa8a8c210 */ /* 0x000fe20007ffe1ff */
[----:B------:R-:W-:Y:S01]  /*31b0*/  IMAD.MOV R11, RZ, RZ, -R8 ;  /* 0x000000ffff0b7224 */ /* 0x000fe200078e0a08 */
[----:B------:R-:W-:Y:S01]  /*31c0*/  IABS R182, R12 ;  /* 0x0000000c00b67213 */ /* 0x000fe20000000000 */
[----:B------:R-:W-:Y:S01]  /*31d0*/  @!P0 IMAD.MOV R164, RZ, RZ, -R164 ;  /* 0x000000ffffa48224 */ /* 0x000fe200078e0aa4 */
[----:B------:R-:W-:Y:S01]  /*31e0*/  ISETP.GT.U32.AND P0, PT, R2, R172, PT ;  /* 0x000000ac0200720c */ /* 0x000fe20003f04070 */
[----:B------:R-:W-:Y:S01]  /*31f0*/  IMAD.HI.U32 R8, R3, R180, RZ ;  /* 0x000000b403087227 */ /* 0x000fe200078e00ff */
[----:B------:R-:W-:-:S02]  /*3200*/  ISETP.GE.AND P4, PT, R14, RZ, PT ;  /* 0x000000ff0e00720c */ /* 0x000fc40003f86270 */
[----:B------:R-:W-:Y:S01]  /*3210*/  LOP3.LUT R14, R5, 0x82, RZ, 0xfc, !PT ;  /* 0x00000082050e7812 */ /* 0x000fe200078efcff */
[----:B------:R-:W-:Y:S01]  /*3220*/  @!P3 IMAD.MOV R166, RZ, RZ, -R166 ;  /* 0x000000ffffa6b224 */ /* 0x000fe200078e0aa6 */
[C---:B------:R-:W-:Y:S01]  /*3230*/  ISETP.GT.U32.AND P3, PT, R2.reuse, R176, PT ;  /* 0x000000b00200720c */ /* 0x040fe20003f64070 */
[C---:B------:R-:W-:Y:S01]  /*3240*/  IMAD R174, R2.reuse, R11, R174 ;  /* 0x0000000b02ae7224 */ /* 0x040fe200078e02ae */
[----:B------:R-:W-:Y:S01]  /*3250*/  IABS R188, R14 ;  /* 0x0000000e00bc7213 */ /* 0x000fe20000000000 */
[----:B------:R-:W-:Y:S01]  /*3260*/  IMAD.MOV R11, RZ, RZ, -R8 ;  /* 0x000000ffff0b7224 */ /* 0x000fe200078e0a08 */
[----:B------:R-:W-:Y:S01]  /*3270*/  IABS R194, R16 ;  /* 0x0000001000c27213 */ /* 0x000fe20000000000 */
[----:B------:R-:W-:Y:S01]  /*3280*/  IMAD.HI.U32 R9, R3, R182, RZ ;  /* 0x000000b603097227 */ /* 0x000fe200078e00ff */
[----:B------:R-:W-:-:S03]  /*3290*/  ISETP.GT.U32.AND P5, PT, R2, R174, PT ;  /* 0x000000ae0200720c */ /* 0x000fc60003fa4070 */
[----:B------:R-:W-:Y:S01]  /*32a0*/  @!P2 IMAD.IADD R170, R170, 0x1, -R2 ;  /* 0x00000001aaaaa824 */ /* 0x000fe200078e0a02 */
[----:B------:R-:W-:Y:S01]  /*32b0*/  ISETP.GE.AND P2, PT, R15, RZ, PT ;  /* 0x000000ff0f00720c */ /* 0x000fe20003f46270 */
[C---:B------:R-:W-:Y:S01]  /*32c0*/  IMAD R180, R2.reuse, R11, R180 ;  /* 0x0000000b02b47224 */ /* 0x040fe200078e02b4 */
[C---:B------:R-:W-:Y:S01]  /*32d0*/  LOP3.LUT R15, R5.reuse, 0x84, RZ, 0xfc, !PT ;  /* 0x00000084050f7812 */ /* 0x040fe200078efcff */
[----:B------:R-:W-:Y:S02]  /*32e0*/  IMAD.MOV R9, RZ, RZ, -R9 ;  /* 0x000000ffff097224 */ /* 0x000fe400078e0a09 */
[----:B------:R-:W-:Y:S01]  /*32f0*/  @!P1 IMAD.MOV R170, RZ, RZ, -R170 ;  /* 0x000000ffffaa9224 */ /* 0x000fe200078e0aaa */
[----:B------:R-:W-:Y:S01]  /*3300*/  ISETP.GT.U32.AND P1, PT, R2, R180, PT ;  /* 0x000000b40200720c */ /* 0x000fe20003f24070 */
[----:B------:R-:W-:Y:S01]  /*3310*/  @!P0 IMAD.IADD R172, R172, 0x1, -R2 ;  /* 0x00000001acac8824 */ /* 0x000fe200078e0a02 */
[----:B------:R-:W-:Y:S01]  /*3320*/  ISETP.GE.AND P0, PT, R10, RZ, PT ;  /* 0x000000ff0a00720c */ /* 0x000fe20003f06270 */
[----:B------:R-:W-:Y:S01]  /*3330*/  IMAD R182, R2, R9, R182 ;  /* 0x0000000902b67224 */ /* 0x000fe200078e02b6 */
[C---:B------:R-:W-:Y:S01]  /*3340*/  LOP3.LUT R9, R5.reuse, 0x7a, RZ, 0xfc, !PT ;  /* 0x0000007a05097812 */ /* 0x040fe200078efcff */
[----:B------:R-:W-:Y:S01]  /*3350*/  @!P3 IMAD.IADD R176, R176, 0x1, -R2 ;  /* 0x00000001b0b0b824 */ /* 0x000fe200078e0a02 */
[----:B------:R-:W-:Y:S01]  /*3360*/  LOP3.LUT R10, R5, 0x7c, RZ, 0xfc, !PT ;  /* 0x0000007c050a7812 */ /* 0x000fe200078efcff */
[----:B------:R-:W-:Y:S01]  /*3370*/  @!P6 IMAD.MOV R172, RZ, RZ, -R172 ;  /* 0x000000fffface224 */ /* 0x000fe200078e0aac */
[----:B------:R-:W-:Y:S01]  /*3380*/  ISETP.GT.U32.AND P6, PT, R2, R182, PT ;  /* 0x000000b60200720c */ /* 0x000fe20003fc4070 */
[----:B------:R-:W-:Y:S01]  /*3390*/  @!P5 IMAD.IADD R174, R174, 0x1, -R2 ;  /* 0x00000001aeaed824 */ /* 0x000fe200078e0a02 */
[----:B------:R-:W-:-:S02]  /*33a0*/  ISETP.GT.U32.AND P3, PT, R2, R176, PT ;  /* 0x000000b00200720c */ /* 0x000fc40003f64070 */
[----:B------:R-:W-:Y:S01]  /*33b0*/  IABS R178, R9 ;  /* 0x0000000900b27213 */ /* 0x000fe20000000000 */
[----:B------:R-:W-:Y:S01]  /*33c0*/  @!P1 IMAD.IADD R180, R180, 0x1, -R2 ;  /* 0x00000001b4b49824 */ /* 0x000fe200078e0a02 */
[----:B------:R-:W-:Y:S02]  /*33d0*/  IABS R184, R10 ;  /* 0x0000000a00b87213 */ /* 0x000fe40000000000 */
[C---:B------:R-:W-:Y:S01]  /*33e0*/  ISETP.GT.U32.AND P5, PT, R2.reuse, R174, PT ;  /* 0x000000ae0200720c */ /* 0x040fe20003fa4070 */
[----:B------:R-:W-:Y:S01]  /*33f0*/  IMAD.HI.U32 R8, R3, R178, RZ ;  /* 0x000000b203087227 */ /* 0x000fe200078e00ff */
[----:B------:R-:W-:Y:S02]  /*3400*/  ISETP.GT.U32.AND P1, PT, R2, R180, PT ;  /* 0x000000b40200720c */ /* 0x000fe40003f24070 */
[----:B------:R-:W-:Y:S01]  /*3410*/  IABS R186, R15 ;  /* 0x0000000f00ba7213 */ /* 0x000fe20000000000 */
[----:B------:R-:W-:Y:S01]  /*3420*/  IMAD.MOV R11, RZ, RZ, -R8 ;  /* 0x000000ffff0b7224 */ /* 0x000fe200078e0a08 */
[----:B------:R-:W-:Y:S01]  /*3430*/  @!P6 IADD3 R182, R182, -R2, RZ ;  /* 0x80000002b6b6e210 */ /* 0x000fe20007ffe0ff */
[----:B------:R-:W-:Y:S01]  /*3440*/  @!P3 IMAD.IADD R176, R176, 0x1, -R2 ;  /* 0x00000001b0b0b824 */ /* 0x000fe200078e0a02 */
[----:B------:R-:W-:Y:S01]  /*3450*/  ISETP.GE.AND P3, PT, R9, RZ, PT ;  /* 0x000000ff0900720c */ /* 0x000fe20003f66270 */
[----:B------:R-:W-:Y:S01]  /*3460*/  IMAD.HI.U32 R9, R3, R184, RZ ;  /* 0x000000b803097227 */ /* 0x000fe200078e00ff */
[----:B------:R-:W-:-:S03]  /*3470*/  ISETP.GT.U32.AND P6, PT, R2, R182, PT ;  /* 0x000000b60200720c */ /* 0x000fc60003fc4070 */
[----:B------:R-:W-:Y:S02]  /*3480*/  IMAD.MOV R9, RZ, RZ, -R9 ;  /* 0x000000ffff097224 */ /* 0x000fe400078e0a09 */
[C---:B------:R-:W-:Y:S02]  /*3490*/  IMAD R178, R2.reuse, R11, R178 ;  /* 0x0000000b02b27224 */ /* 0x040fe400078e02b2 */
[----:B------:R-:W-:Y:S02]  /*34a0*/  IMAD R184, R2, R9, R184 ;  /* 0x0000000902b87224 */ /* 0x000fe400078e02b8 */
[--C-:B------:R-:W-:Y:S01]  /*34b0*/  @!P1 IMAD.IADD R180, R180, 0x1, -R2.reuse ;  /* 0x00000001b4b49824 */ /* 0x100fe200078e0a02 */
[----:B------:R-:W-:Y:S01]  /*34c0*/  ISETP.GT.U32.AND P1, PT, R2, R178, PT ;  /* 0x000000b20200720c */ /* 0x000fe20003f24070 */
[--C-:B------:R-:W-:Y:S01]  /*34d0*/  @!P5 IMAD.IADD R174, R174, 0x1, -R2.reuse ;  /* 0x00000001aeaed824 */ /* 0x100fe200078e0a02 */
[----:B------:R-:W-:Y:S01]  /*34e0*/  ISETP.GE.AND P5, PT, R12, RZ, PT ;  /* 0x000000ff0c00720c */ /* 0x000fe20003fa6270 */
[----:B------:R-:W-:Y:S01]  /*34f0*/  @!P6 IMAD.IADD R182, R182, 0x1, -R2 ;  /* 0x00000001b6b6e824 */ /* 0x000fe200078e0a02 */
[----:B------:R-:W-:Y:S01]  /*3500*/  ISETP.GT.U32.AND P6, PT, R2, R184, PT ;  /* 0x000000b80200720c */ /* 0x000fe20003fc4070 */
[----:B------:R-:W-:-:S02]  /*3510*/  VIADD R12, R4, 0x7e ;  /* 0x0000007e040c7836 */ /* 0x000fc40000000000 */
[----:B------:R-:W-:Y:S01]  /*3520*/  @!P4 IMAD.MOV R174, RZ, RZ, -R174 ;  /* 0x000000ffffaec224 */ /* 0x000fe200078e0aae */
[----:B------:R-:W-:Y:S01]  /*3530*/  ISETP.GE.AND P4, PT, R10, RZ, PT ;  /* 0x000000ff0a00720c */ /* 0x000fe20003f86270 */
[----:B------:R-:W-:Y:S01]  /*3540*/  @!P0 IMAD.MOV R180, RZ, RZ, -R180 ;  /* 0x000000ffffb48224 */ /* 0x000fe200078e0ab4 */
[----:B------:R-:W-:Y:S01]  /*3550*/  IABS R190, R12 ;  /* 0x0000000c00be7213 */ /* 0x000fe20000000000 */
[----:B------:R-:W-:Y:S01]  /*3560*/  @!P2 IMAD.MOV R176, RZ, RZ, -R176 ;  /* 0x000000ffffb0a224 */ /* 0x000fe200078e0ab0 */
[----:B------:R-:W-:Y:S01]  /*3570*/  LOP3.LUT R10, R5, 0x80, RZ, 0xfc, !PT ;  /* 0x00000080050a7812 */ /* 0x000fe200078efcff */
[--C-:B------:R-:W-:Y:S01]  /*3580*/  @!P1 IMAD.IADD R178, R178, 0x1, -R2.reuse ;  /* 0x00000001b2b29824 */ /* 0x100fe200078e0a02 */
[----:B------:R-:W-:Y:S01]  /*3590*/  ISETP.GE.AND P2, PT, R12, RZ, PT ;  /* 0x000000ff0c00720c */ /* 0x000fe20003f46270 */
[----:B------:R-:W-:Y:S01]  /*35a0*/  IMAD.HI.U32 R8, R3, R190, RZ ;  /* 0x000000be03087227 */ /* 0x000fe200078e00ff */
[----:B------:R-:W-:Y:S02]  /*35b0*/  IABS R192, R10 ;  /* 0x0000000a00c07213 */ /* 0x000fe40000000000 */
[----:B------:R-:W-:Y:S01]  /*35c0*/  LOP3.LUT R12, R5, 0x88, RZ, 0xfc, !PT ;  /* 0x00000088050c7812 */ /* 0x000fe200078efcff */
[----:B------:R-:W-:Y:S01]  /*35d0*/  @!P6 IMAD.IADD R184, R184, 0x1, -R2 ;  /* 0x00000001b8b8e824 */ /* 0x000fe200078e0a02 */
[C---:B------:R-:W-:Y:S01]  /*35e0*/  ISETP.GT.U32.AND P6, PT, R2.reuse, R178, PT ;  /* 0x000000b20200720c */ /* 0x040fe20003fc4070 */
[----:B------:R-:W-:Y:S01]  /*35f0*/  IMAD.MOV R9, RZ, RZ, -R8 ;  /* 0x000000ffff097224 */ /* 0x000fe200078e0a08 */
[----:B------:R-:W-:Y:S01]  /*3600*/  IABS R198, R12 ;  /* 0x0000000c00c67213 */ /* 0x000fe20000000000 */
[----:B------:R-:W-:Y:S01]  /*3610*/  IMAD.HI.U32 R8, R3, R192, RZ ;  /* 0x000000c003087227 */ /* 0x000fe200078e00ff */
[----:B------:R-:W-:-:S02]  /*3620*/  ISETP.GT.U32.AND P0, PT, R2, R184, PT ;  /* 0x000000b80200720c */ /* 0x000fc40003f04070 */
[----:B------:R-:W-:Y:S01]  /*3630*/  @!P5 IADD3 R182, -R182, RZ, RZ ;  /* 0x000000ffb6b6d210 */ /* 0x000fe20007ffe1ff */
[----:B------:R-:W-:Y:S01]  /*3640*/  IMAD.MOV R11, RZ, RZ, -R8 ;  /* 0x000000ffff0b7224 */ /* 0x000fe200078e0a08 */
[----:B------:R-:W-:Y:S01]  /*3650*/  ISETP.GE.AND P5, PT, R10, RZ, PT ;  /* 0x000000ff0a00720c */ /* 0x000fe20003fa6270 */
[----:B------:R-:W-:-:S04]  /*3660*/  IMAD.HI.U32 R8, R3, R186, RZ ;  /* 0x000000ba03087227 */ /* 0x000fc800078e00ff */
[----:B------:R-:W-:Y:S02]  /*3670*/  IMAD R192, R2, R11, R192 ;  /* 0x0000000b02c07224 */ /* 0x000fe400078e02c0 */
[----:B------:R-:W-:Y:S02]  /*3680*/  @!P6 IMAD.IADD R178, R178, 0x1, -R2 ;  /* 0x00000001b2b2e824 */ /* 0x000fe400078e0a02 */
[C---:B------:R-:W-:Y:S01]  /*3690*/  IMAD R190, R2.reuse, R9, R190 ;  /* 0x0000000902be7224 */ /* 0x040fe200078e02be */
[C---:B------:R-:W-:Y:S01]  /*36a0*/  ISETP.GT.U32.AND P6, PT, R2.reuse, R192, PT ;  /* 0x000000c00200720c */ /* 0x040fe20003fc4070 */
[----:B------:R-:W-:Y:S02]  /*36b0*/  IMAD.MOV R11, RZ, RZ, -R8 ;  /* 0x000000ffff0b7224 */ /* 0x000fe400078e0a08 */
[----:B------:R-:W-:Y:S01]  /*36c0*/  IMAD.HI.U32 R9, R3, R188, RZ ;  /* 0x000000bc03097227 */ /* 0x000fe200078e00ff */
[----:B------:R-:W-:-:S03]  /*36d0*/  ISETP.GT.U32.AND P1, PT, R2, R190, PT ;  /* 0x000000be0200720c */ /* 0x000fc60003f24070 */
[----:B------:R-:W-:Y:S02]  /*36e0*/  IMAD R186, R2, R11, R186 ;  /* 0x0000000b02ba7224 */ /* 0x000fe400078e02ba */
[----:B------:R-:W-:Y:S02]  /*36f0*/  IMAD.MOV R9, RZ, RZ, -R9 ;  /* 0x000000ffff097224 */ /* 0x000fe400078e0a09 */
[--C-:B------:R-:W-:Y:S01]  /*3700*/  @!P0 IMAD.IADD R184, R184, 0x1, -R2.reuse ;  /* 0x00000001b8b88824 */ /* 0x100fe200078e0a02 */
[----:B------:R-:W-:Y:S01]  /*3710*/  ISETP.GE.AND P0, PT, R14, RZ, PT ;  /* 0x000000ff0e00720c */ /* 0x000fe20003f06270 */
[----:B------:R-:W-:Y:S01]  /*3720*/  @!P6 IMAD.IADD R192, R192, 0x1, -R2 ;  /* 0x00000001c0c0e824 */ /* 0x000fe200078e0a02 */
[C---:B------:R-:W-:Y:S01]  /*3730*/  ISETP.GT.U32.AND P6, PT, R2.reuse, R186, PT ;  /* 0x000000ba0200720c */ /* 0x040fe20003fc4070 */
[----:B------:R-:W-:Y:S01]  /*3740*/  IMAD R188, R2, R9, R188 ;  /* 0x0000000902bc7224 */ /* 0x000fe200078e02bc */
[----:B------:R-:W-:Y:S01]  /*3750*/  LOP3.LUT R14, R5, 0x8a, RZ, 0xfc, !PT ;  /* 0x0000008a050e7812 */ /* 0x000fe200078efcff */
[----:B------:R-:W-:-:S02]  /*3760*/  @!P3 IMAD.MOV R178, RZ, RZ, -R178 ;  /* 0x000000ffffb2b224 */ /* 0x000fc400078e0ab2 */
[----:B------:R-:W-:Y:S01]  /*3770*/  @!P4 IMAD.MOV R184, RZ, RZ, -R184 ;  /* 0x000000ffffb8c224 */ /* 0x000fe200078e0ab8 */
[C---:B------:R-:W-:Y:S01]  /*3780*/  ISETP.GT.U32.AND P3, PT, R2.reuse, R188, PT ;  /* 0x000000bc0200720c */ /* 0x040fe20003f64070 */
[----:B------:R-:W-:Y:S01]  /*3790*/  IMAD.HI.U32 R9, R3, R194, RZ ;  /* 0x000000c203097227 */ /* 0x000fe200078e00ff */
[----:B------:R-:W-:Y:S02]  /*37a0*/  ISETP.GT.U32.AND P4, PT, R2, R192, PT ;  /* 0x000000c00200720c */ /* 0x000fe40003f84070 */
[----:B------:R-:W-:Y:S01]  /*37b0*/  IABS R196, R14 ;  /* 0x0000000e00c47213 */ /* 0x000fe20000000000 */
[----:B------:R-:W-:Y:S02]  /*37c0*/  IMAD.MOV R9, RZ, RZ, -R9 ;  /* 0x000000ffff097224 */ /* 0x000fe400078e0a09 */
[--C-:B------:R-:W-:Y:S02]  /*37d0*/  @!P6 IMAD.IADD R186, R186, 0x1, -R2.reuse ;  /* 0x00000001babae824 */ /* 0x100fe400078e0a02 */
[----:B------:R-:W-:-:S02]  /*37e0*/  @!P1 IMAD.IADD R190, R190, 0x1, -R2 ;  /* 0x00000001bebe9824 */ /* 0x000fc400078e0a02 */
[C---:B------:R-:W-:Y:S01]  /*37f0*/  IMAD R194, R2.reuse, R9, R194 ;  /* 0x0000000902c27224 */ /* 0x040fe200078e02c2 */
[----:B------:R-:W-:Y:S01]  /*3800*/  ISETP.GT.U32.AND P6, PT, R2, R186, PT ;  /* 0x000000ba0200720c */ /* 0x000fe20003fc4070 */
[----:B------:R-:W-:Y:S01]  /*3810*/  @!P3 IMAD.IADD R188, R188, 0x1, -R2 ;  /* 0x00000001bcbcb824 */ /* 0x000fe200078e0a02 */
[----:B------:R-:W-:Y:S01]  /*3820*/  ISETP.GT.U32.AND P1, PT, R2, R190, PT ;  /* 0x000000be0200720c */ /* 0x000fe20003f24070 */
[----:B------:R-:W-:-:S03]  /*3830*/  IMAD.HI.U32 R8, R3, R198, RZ ;  /* 0x000000c603087227 */ /* 0x000fc600078e00ff */
[----:B------:R-:W-:Y:S01]  /*3840*/  ISETP.GT.U32.AND P3, PT, R2, R188, PT ;  /* 0x000000bc0200720c */ /* 0x000fe20003f64070 */
[----:B------:R-:W-:Y:S01]  /*3850*/  @!P4 IMAD.IADD R192, R192, 0x1, -R2 ;  /* 0x00000001c0c0c824 */ /* 0x000fe200078e0a02 */
[----:B------:R-:W-:Y:S01]  /*3860*/  ISETP.GT.U32.AND P4, PT, R2, R194, PT ;  /* 0x000000c20200720c */ /* 0x000fe20003f84070 */
[----:B------:R-:W-:Y:S02]  /*3870*/  IMAD.MOV R9, RZ, RZ, -R8 ;  /* 0x000000ffff097224 */ /* 0x000fe400078e0a08 */
[C---:B------:R-:W-:Y:S02]  /*3880*/  IMAD.HI.U32 R10, R3.reuse, R202, RZ ;  /* 0x000000ca030a7227 */ /* 0x040fe400078e00ff */
[----:B------:R-:W-:Y:S02]  /*3890*/  @!P6 IADD3 R186, R186, -R2, RZ ;  /* 0x80000002babae210 */ /* 0x000fe40007ffe0ff */
[----:B------:R-:W-:Y:S02]  /*38a0*/  IMAD R198, R2, R9, R198 ;  /* 0x0000000902c67224 */ /* 0x000fe400078e02c6 */
[----:B------:R-:W-:-:S03]  /*38b0*/  IMAD.HI.U32 R9, R3, R200, RZ ;  /* 0x000000c803097227 */ /* 0x000fc600078e00ff */
[----:B------:R-:W-:Y:S01]  /*38c0*/  ISETP.GT.U32.AND P6, PT, R2, R198, PT ;  /* 0x000000c60200720c */ /* 0x000fe20003fc4070 */
[----:B------:R-:W-:Y:S02]  /*38d0*/  IMAD.MOV R9, RZ, RZ, -R9 ;  /* 0x000000ffff097224 */ /* 0x000fe400078e0a09 */
[--C-:B------:R-:W-:Y:S01]  /*38e0*/  @!P1 IMAD.IADD R190, R190, 0x1, -R2.reuse ;  /* 0x00000001bebe9824 */ /* 0x100fe200078e0a02 */
[----:B------:R-:W-:Y:S01]  /*38f0*/  ISETP.GE.AND P1, PT, R15, RZ, PT ;  /* 0x000000ff0f00720c */ /* 0x000fe20003f26270 */
[--C-:B------:R-:W-:Y:S01]  /*3900*/  @!P4 IMAD.IADD R194, R194, 0x1, -R2.reuse ;  /* 0x00000001c2c2c824 */ /* 0x100fe200078e0a02 */
[----:B------:R-:W-:Y:S01]  /*3910*/  ISETP.GE.AND P4, PT, R12, RZ, PT ;  /* 0x000000ff0c00720c */ /* 0x000fe20003f86270 */
[----:B------:R-:W-:Y:S01]  /*3920*/  @!P3 IMAD.IADD R188, R188, 0x1, -R2 ;  /* 0x00000001bcbcb824 */ /* 0x000fe200078e0a02 */
[----:B------:R-:W-:Y:S01]  /*3930*/  ISETP.GE.AND P3, PT, R16, RZ, PT ;  /* 0x000000ff1000720c */ /* 0x000fe20003f66270 */
[C---:B------:R-:W-:Y:S01]  /*3940*/  IMAD R200, R2.reuse, R9, R200 ;  /* 0x0000000902c87224 */ /* 0x040fe200078e02c8 */
[----:B------:R-:W-:Y:S01]  /*3950*/  LOP3.LUT R12, R5, 0x94, RZ, 0xfc, !PT ;  /* 0x00000094050c7812 */ /* 0x000fe200078efcff */
[----:B------:R-:W-:Y:S01]  /*3960*/  @!P2 IMAD.MOV R190, RZ, RZ, -R190 ;  /* 0x000000ffffbea224 */ /* 0x000fe200078e0abe */
[C---:B------:R-:W-:Y:S01]  /*3970*/  ISETP.GT.U32.AND P2, PT, R2.reuse, R194, PT ;  /* 0x000000c20200720c */ /* 0x040fe20003f44070 */
[----:B------:R-:W-:Y:S01]  /*3980*/  @!P0 IMAD.MOV R188, RZ, RZ, -R188 ;  /* 0x000000ffffbc8224 */ /* 0x000fe200078e0abc */
[----:B------:R-:W-:Y:S01]  /*3990*/  ISETP.GT.U32.AND P0, PT, R2, R200, PT ;  /* 0x000000c80200720c */ /* 0x000fe20003f04070 */
[----:B------:R-:W-:Y:S01]  /*39a0*/  IMAD.HI.U32 R8, R3, R196, RZ ;  /* 0x000000c403087227 */ /* 0x000fe200078e00ff */
[----:B------:R-:W-:-:S02]  /*39b0*/  IABS R208, R12 ;  /* 0x0000000c00d07213 */ /* 0x000fc40000000000 */
[C---:B------:R-:W-:Y:S01]  /*39c0*/  LOP3.LUT R16, R5.reuse, 0xa8, RZ, 0xfc, !PT ;  /* 0x000000a805107812 */ /* 0x040fe200078efcff */
[----:B------:R-:W-:Y:S01]  /*39d0*/  IMAD.MOV R15, RZ, RZ, -R10 ;  /* 0x000000ffff0f7224 */ /* 0x000fe200078e0a0a */
[C---:B------:R-:W-:Y:S01]  /*39e0*/  LOP3.LUT R10, R5.reuse, 0x90, RZ, 0xfc, !PT ;  /* 0x00000090050a7812 */ /* 0x040fe200078efcff */
[----:B------:R-:W-:Y:S01]  /*39f0*/  IMAD.MOV R11, RZ, RZ, -R8 ;  /* 0x000000ffff0b7224 */ /* 0x000fe200078e0a08 */
[----:B------:R-:W-:Y:S01]  /*3a00*/  IABS R228, R16 ;  /* 0x0000001000e47213 */ /* 0x000fe20000000000 */
[----:B------:R-:W-:Y:S01]  /*3a10*/  @!P6 IMAD.IADD R198, R198, 0x1, -R2 ;  /* 0x00000001c6c6e824 */ /* 0x000fe200078e0a02 */
[----:B------:R-:W-:Y:S01]  /*3a20*/  IABS R204, R10 ;  /* 0x0000000a00cc7213 */ /* 0x000fe20000000000 */
[C---:B------:R-:W-:Y:S02]  /*3a30*/  IMAD R202, R2.reuse, R15, R202 ;  /* 0x0000000f02ca7224 */ /* 0x040fe400078e02ca */
[----:B------:R-:W-:Y:S01]  /*3a40*/  IMAD R196, R2, R11, R196 ;  /* 0x0000000b02c47224 */ /* 0x000fe200078e02c4 */
[----:B------:R-:W-:Y:S01]  /*3a50*/  LOP3.LUT R11, R5, 0x92, RZ, 0xfc, !PT ;  /* 0x00000092050b7812 */ /* 0x000fe200078efcff */
[----:B------:R-:W-:Y:S01]  /*3a60*/  @!P2 IMAD.IADD R194, R194, 0x1, -R2 ;  /* 0x00000001c2c2a824 */ /* 0x000fe200078e0a02 */
[C---:B------:R-:W-:Y:S01]  /*3a70*/  ISETP.GT.U32.AND P6, PT, R2.reuse, R198, PT ;  /* 0x000000c60200720c */ /* 0x040fe20003fc4070 */
[----:B------:R-:W-:Y:S01]  /*3a80*/  IMAD.HI.U32 R8, R3, R204, RZ ;  /* 0x000000cc03087227 */ /* 0x000fe200078e00ff */
[----:B------:R-:W-:-:S02]  /*3a90*/  ISETP.GT.U32.AND P2, PT, R2, R202, PT ;  /* 0x000000ca0200720c */ /* 0x000fc40003f44070 */
[----:B------:R-:W-:Y:S01]  /*3aa0*/  IABS R206, R11 ;  /* 0x0000000b00ce7213 */ /* 0x000fe20000000000 */
[----:B------:R-:W-:Y:S01]  /*3ab0*/  @!P3 IMAD.MOV R194, RZ, RZ, -R194 ;  /* 0x000000ffffc2b224 */ /* 0x000fe200078e0ac2 */
[----:B------:R-:W-:Y:S01]  /*3ac0*/  @!P0 IADD3 R200, R200, -R2, RZ ;  /* 0x80000002c8c88210 */ /* 0x000fe20007ffe0ff */
[----:B------:R-:W-:Y:S02]  /*3ad0*/  IMAD.MOV R9, RZ, RZ, -R8 ;  /* 0x000000ffff097224 */ /* 0x000fe400078e0a08 */
[----:B------:R-:W-:Y:S01]  /*3ae0*/  IMAD.HI.U32 R8, R3, R206, RZ ;  /* 0x000000ce03087227 */ /* 0x000fe200078e00ff */
[----:B------:R-:W-:-:S03]  /*3af0*/  ISETP.GT.U32.AND P3, PT, R2, R200, PT ;  /* 0x000000c80200720c */ /* 0x000fc60003f64070 */
[----:B------:R-:W-:Y:S02]  /*3b00*/  IMAD R204, R2, R9, R204 ;  /* 0x0000000902cc7224 */ /* 0x000fe400078e02cc */
[----:B------:R-:W-:Y:S01]  /*3b10*/  @!P6 IMAD.IADD R198, R198, 0x1, -R2 ;  /* 0x00000001c6c6e824 */ /* 0x000fe200078e0a02 */
[----:B------:R-:W-:Y:S01]  /*3b20*/  ISETP.GE.AND P6, PT, R17, RZ, PT ;  /* 0x000000ff1100720c */ /* 0x000fe20003fc6270 */
[----:B------:R-:W-:Y:S01]  /*3b30*/  IMAD.MOV R9, RZ, RZ, -R8 ;  /* 0x000000ffff097224 */ /* 0x000fe200078e0a08 */
[----:B------:R-:W-:Y:S01]  /*3b40*/  LOP3.LUT R17, R5, 0xac, RZ, 0xfc, !PT ;  /* 0x000000ac05117812 */ /* 0x000fe200078efcff */
[----:B------:R-:W-:Y:S01]  /*3b50*/  @!P5 IMAD.MOV R192, RZ, RZ, -R192 ;  /* 0x000000ffffc0d224 */ /* 0x000fe200078e0ac0 */
[----:B------:R-:W-:Y:S01]  /*3b60*/  ISETP.GT.U32.AND P5, PT, R2, R196, PT ;  /* 0x000000c40200720c */ /* 0x000fe20003fa4070 */
[----:B------:R-:W-:Y:S01]  /*3b70*/  @!P2 IMAD.IADD R202, R202, 0x1, -R2 ;  /* 0x00000001cacaa824 */ /* 0x000fe200078e0a02 */
[----:B------:R-:W-:Y:S01]  /*3b80*/  IABS R232, R17 ;  /* 0x0000001100e87213 */ /* 0x000fe20000000000 */
[----:B------:R-:W-:-:S02]  /*3b90*/  IMAD R206, R2, R9, R206 ;  /* 0x0000000902ce7224 */ /* 0x000fc400078e02ce */
[----:B------:R-:W-:Y:S01]  /*3ba0*/  @!P4 IMAD.MOV R198, RZ, RZ, -R198 ;  /* 0x000000ffffc6c224 */ /* 0x000fe200078e0ac6 */
[----:B------:R-:W-:Y:S01]  /*3bb0*/  ISETP.GT.U32.AND P4, PT, R2, R204, PT ;  /* 0x000000cc0200720c */ /* 0x000fe20003f84070 */
[----:B------:R-:W-:Y:S01]  /*3bc0*/  @!P3 IMAD.IADD R200, R200, 0x1, -R2 ;  /* 0x00000001c8c8b824 */ /* 0x000fe200078e0a02 */
[C---:B------:R-:W-:Y:S01]  /*3bd0*/  ISETP.GT.U32.AND P2, PT, R2.reuse, R202, PT ;  /* 0x000000ca0200720c */ /* 0x040fe20003f44070 */
[----:B------:R-:W-:Y:S01]  /*3be0*/  @!P1 IMAD.MOV R186, RZ, RZ, -R186 ;  /* 0x000000ffffba9224 */ /* 0x000fe200078e0aba */
[----:B------:R-:W-:Y:S01]  /*3bf0*/  ISETP.GT.U32.AND P3, PT, R2, R206, PT ;  /* 0x000000ce0200720c */ /* 0x000fe20003f64070 */
[----:B------:R-:W-:Y:S01]  /*3c00*/  IMAD.HI.U32 R8, R3, R208, RZ ;  /* 0x000000d003087227 */ /* 0x000fe200078e00ff */
[----:B------:R-:W-:Y:S02]  /*3c10*/  ISETP.GE.AND P1, PT, R14, RZ, PT ;  /* 0x000000ff0e00720c */ /* 0x000fe40003f26270 */
[----:B------:R-:W-:Y:S01]  /*3c20*/  LOP3.LUT R14, R5, 0x96, RZ, 0xfc, !PT ;  /* 0x00000096050e7812 */ /* 0x000fe200078efcff */
[----:B------:R-:W-:Y:S01]  /*3c30*/  @!P5 IMAD.IADD R196, R196, 0x1, -R2 ;  /* 0x00000001c4c4d824 */ /* 0x000fe200078e0a02 */
[----:B------:R-:W-:Y:S01]  /*3c40*/  ISETP.GE.AND P5, PT, R18, RZ, PT ;  /* 0x000000ff1200720c */ /* 0x000fe20003fa6270 */
[----:B------:R-:W-:Y:S01]  /*3c50*/  @!P6 IMAD.MOV R200, RZ, RZ, -R200 ;  /* 0x000000ffffc8e224 */ /* 0x000fe200078e0ac8 */
[----:B------:R-:W-:Y:S01]  /*3c60*/  IABS R210, R14 ;  /* 0x0000000e00d27213 */ /* 0x000fe20000000000 */
[--C-:B------:R-:W-:Y:S01]  /*3c70*/  @!P4 IMAD.IADD R204, R204, 0x1, -R2.reuse ;  /* 0x00000001ccccc824 */ /* 0x100fe200078e0a02 */
[----:B------:R-:W-:Y:S01]  /*3c80*/  ISETP.GT.U32.AND P0, PT, R2, R196, PT ;  /* 0x000000c40200720c */ /* 0x000fe20003f04070 */
[----:B------:R-:W-:Y:S01]  /*3c90*/  @!P2 IMAD.IADD R202, R202, 0x1, -R2 ;  /* 0x00000001cacaa824 */ /* 0x000fe200078e0a02 */
[----:B------:R-:W-:Y:S01]  /*3ca0*/  ISETP.GE.AND P2, PT, R11, RZ, PT ;  /* 0x000000ff0b00720c */ /* 0x000fe20003f46270 */
[----:B------:R-:W-:Y:S01]  /*3cb0*/  IMAD.MOV R11, RZ, RZ, -R8 ;  /* 0x000000ffff0b7224 */ /* 0x000fe200078e0a08 */
[----:B------:R-:W-:Y:S01]  /*3cc0*/  ISETP.GE.AND P4, PT, R12, RZ, PT ;  /* 0x000000ff0c00720c */ /* 0x000fe20003f86270 */
[----:B------:R-:W-:Y:S01]  /*3cd0*/  @!P3 IMAD.IADD R206, R206, 0x1, -R2 ;  /* 0x00000001ceceb824 */ /* 0x000fe200078e0a02 */
[----:B------:R-:W-:Y:S01]  /*3ce0*/  ISETP.GT.U32.AND P3, PT, R2, R204, PT ;  /* 0x000000cc0200720c */ /* 0x000fe20003f64070 */
[----:B------:R-:W-:-:S02]  /*3cf0*/  IMAD.HI.U32 R9, R3, R210, RZ ;  /* 0x000000d203097227 */ /* 0x000fc400078e00ff */
[----:B------:R-:W-:Y:S02]  /*3d00*/  @!P5 IADD3 R202, -R202, RZ, RZ ;  /* 0x000000ffcacad210 */ /* 0x000fe40007ffe1ff */
[----:B------:R-:W-:Y:S01]  /*3d10*/  IMAD R208, R2, R11, R208 ;  /* 0x0000000b02d07224 */ /* 0x000fe200078e02d0 */
[----:B------:R-:W-:Y:S01]  /*3d20*/  ISETP.GE.AND P5, PT, R14, RZ, PT ;  /* 0x000000ff0e00720c */ /* 0x000fe20003fa6270 */
[----:B------:R-:W-:Y:S01]  /*3d30*/  IMAD.MOV R9, RZ, RZ, -R9 ;  /* 0x000000ffff097224 */ /* 0x000fe200078e0a09 */
[C---:B------:R-:W-:Y:S01]  /*3d40*/  LOP3.LUT R11, R5.reuse, 0x9c, RZ, 0xfc, !PT ;  /* 0x0000009c050b7812 */ /* 0x040fe200078efcff */
[----:B------:R-:W-:Y:S01]  /*3d50*/  @!P0 IMAD.IADD R196, R196, 0x1, -R2 ;  /* 0x00000001c4c48824 */ /* 0x000fe200078e0a02 */
[C---:B------:R-:W-:Y:S01]  /*3d60*/  ISETP.GT.U32.AND P6, PT, R2.reuse, R208, PT ;  /* 0x000000d00200720c */ /* 0x040fe20003fc4070 */
[----:B------:R-:W-:Y:S01]  /*3d70*/  IMAD R210, R2, R9, R210 ;  /* 0x0000000902d27224 */ /* 0x000fe200078e02d2 */
[----:B------:R-:W-:Y:S01]  /*3d80*/  ISETP.GE.AND P0, PT, R10, RZ, PT ;  /* 0x000000ff0a00720c */ /* 0x000fe20003f06270 */
[----:B------:R-:W-:Y:S01]  /*3d90*/  @!P3 IMAD.IADD R204, R204, 0x1, -R2 ;  /* 0x00000001ccccb824 */ /* 0x000fe200078e0a02 */
[----:B------:R-:W-:Y:S01]  /*3da0*/  LOP3.LUT R10, R5, 0x98, RZ, 0xfc, !PT ;  /* 0x00000098050a7812 */ /* 0x000fe200078efcff */
[----:B------:R-:W-:Y:S01]  /*3db0*/  @!P1 IMAD.MOV R196, RZ, RZ, -R196 ;  /* 0x000000ffffc49224 */ /* 0x000fe200078e0ac4 */
[----:B------:R-:W-:Y:S01]  /*3dc0*/  ISETP.GT.U32.AND P3, PT, R2, R210, PT ;  /* 0x000000d20200720c */ /* 0x000fe20003f64070 */
[C---:B------:R-:W-:Y:S01]  /*3dd0*/  VIADD R12, R4.reuse, 0x9e ;  /* 0x0000009e040c7836 */ /* 0x040fe20000000000 */
[----:B------:R-:W-:Y:S01]  /*3de0*/  IABS R212, R10 ;  /* 0x0000000a00d47213 */ /* 0x000fe20000000000 */
[----:B------:R-:W-:Y:S01]  /*3df0*/  VIADD R18, R4, 0xae ;  /* 0x000000ae04127836 */ /* 0x000fe20000000000 */
[----:B------:R-:W-:-:S02]  /*3e00*/  ISETP.GT.U32.AND P1, PT, R2, R206, PT ;  /* 0x000000ce0200720c */ /* 0x000fc40003f24070 */
[----:B------:R-:W-:Y:S01]  /*3e10*/  IABS R222, R11 ;  /* 0x0000000b00de7213 */ /* 0x000fe20000000000 */
[----:B------:R-:W-:Y:S01]  /*3e20*/  @!P6 IMAD.IADD R208, R208, 0x1, -R2 ;  /* 0x00000001d0d0e824 */ /* 0x000fe200078e0a02 */
[----:B------:R-:W-:Y:S01]  /*3e30*/  IABS R216, R12 ;  /* 0x0000000c00d87213 */ /* 0x000fe20000000000 */
[----:B------:R-:W-:Y:S01]  /*3e40*/  IMAD.HI.U32 R8, R3, R212, RZ ;  /* 0x000000d403087227 */ /* 0x000fe200078e00ff */
[C---:B------:R-:W-:Y:S02]  /*3e50*/  LOP3.LUT R14, R5.reuse, 0xa4, RZ, 0xfc, !PT ;  /* 0x000000a4050e7812 */ /* 0x040fe400078efcff */
[----:B------:R-:W-:Y:S01]  /*3e60*/  IABS R234, R18 ;  /* 0x0000001200ea7213 */ /* 0x000fe20000000000 */
[----:B------:R-:W-:Y:S01]  /*3e70*/  @!P0 IMAD.MOV R204, RZ, RZ, -R204 ;  /* 0x000000ffffcc8224 */ /* 0x000fe200078e0acc */
[----:B------:R-:W-:Y:S01]  /*3e80*/  ISETP.GT.U32.AND P0, PT, R2, R208, PT ;  /* 0x000000d00200720c */ /* 0x000fe20003f04070 */
[----:B------:R-:W-:Y:S01]  /*3e90*/  IMAD.MOV R9, RZ, RZ, -R8 ;  /* 0x000000ffff097224 */ /* 0x000fe200078e0a08 */
[----:B------:R-:W-:Y:S01]  /*3ea0*/  LOP3.LUT R8, R5, 0x9a, RZ, 0xfc, !PT ;  /* 0x0000009a05087812 */ /* 0x000fe200078efcff */
[--C-:B------:R-:W-:Y:S01]  /*3eb0*/  @!P3 IMAD.IADD R210, R210, 0x1, -R2.reuse ;  /* 0x00000001d2d2b824 */ /* 0x100fe200078e0a02 */
[----:B------:R-:W-:Y:S01]  /*3ec0*/  IABS R220, R14 ;  /* 0x0000000e00dc7213 */ /* 0x000fe20000000000 */
[----:B------:R-:W-:Y:S01]  /*3ed0*/  @!P1 IMAD.IADD R206, R206, 0x1, -R2 ;  /* 0x00000001cece9824 */ /* 0x000fe200078e0a02 */
[----:B------:R-:W-:Y:S01]  /*3ee0*/  IABS R214, R8 ;  /* 0x0000000800d67213 */ /* 0x000fe20000000000 */
[C---:B------:R-:W-:Y:S01]  /*3ef0*/  IMAD R212, R2.reuse, R9, R212 ;  /* 0x0000000902d47224 */ /* 0x040fe200078e02d4 */
[----:B------:R-:W-:Y:S01]  /*3f00*/  ISETP.GT.U32.AND P3, PT, R2, R210, PT ;  /* 0x000000d20200720c */ /* 0x000fe20003f64070 */
[----:B------:R-:W-:Y:S01]  /*3f10*/  @!P2 IMAD.MOV R206, RZ, RZ, -R206 ;  /* 0x000000ffffcea224 */ /* 0x000fe200078e0ace */
[----:B------:R-:W-:Y:S01]  /*3f20*/  ISETP.GE.AND P6, PT, R8, RZ, PT ;  /* 0x000000ff0800720c */ /* 0x000fe20003fc6270 */
[----:B------:R-:W-:Y:S01]  /*3f30*/  IMAD.HI.U32 R8, R3, R214, RZ ;  /* 0x000000d603087227 */ /* 0x000fe200078e00ff */
[----:B------:R-:W-:-:S02]  /*3f40*/  ISETP.GT.U32.AND P2, PT, R2, R212, PT ;  /* 0x000000d40200720c */ /* 0x000fc40003f44070 */
[----:B------:R-:W-:Y:S01]  /*3f50*/  ISETP.GE.AND P1, PT, R10, RZ, PT ;  /* 0x000000ff0a00720c */ /* 0x000fe20003f26270 */
[----:B------:R-:W-:Y:S01]  /*3f60*/  @!P0 IMAD.IADD R208, R208, 0x1, -R2 ;  /* 0x00000001d0d08824 */ /* 0x000fe200078e0a02 */
[----:B------:R-:W-:Y:S01]  /*3f70*/  ISETP.GE.AND P0, PT, R11, RZ, PT ;  /* 0x000000ff0b00720c */ /* 0x000fe20003f06270 */
[----:B------:R-:W-:Y:S01]  /*3f80*/  IMAD.MOV R11, RZ, RZ, -R8 ;  /* 0x000000ffff0b7224 */ /* 0x000fe200078e0a08 */
[----:B------:R-:W-:Y:S01]  /*3f90*/  LOP3.LUT R8, R5, 0xa0, RZ, 0xfc, !PT ;  /* 0x000000a005087812 */ /* 0x000fe200078efcff */
[----:B------:R-:W-:-:S03]  /*3fa0*/  IMAD.HI.U32 R10, R3, R216, RZ ;  /* 0x000000d8030a7227 */ /* 0x000fc600078e00ff */
[----:B------:R-:W-:Y:S01]  /*3fb0*/  IABS R224, R8 ;  /* 0x0000000800e07213 */ /* 0x000fe20000000000 */
[----:B------:R-:W-:Y:S01]  /*3fc0*/  @!P3 IMAD.IADD R210, R210, 0x1, -R2 ;  /* 0x00000001d2d2b824 */ /* 0x000fe200078e0a02 */
[----:B------:R-:W-:Y:S01]  /*3fd0*/  ISETP.GE.AND P3, PT, R12, RZ, PT ;  /* 0x000000ff0c00720c */ /* 0x000fe20003f66270 */
[----:B------:R-:W-:Y:S01]  /*3fe0*/  IMAD R214, R2, R11, R214 ;  /* 0x0000000b02d67224 */ /* 0x000fe200078e02d6 */
[----:B------:R-:W-:Y:S01]  /*3ff0*/  @!P2 IADD3 R212, R212, -R2, RZ ;  /* 0x80000002d4d4a210 */ /* 0x000fe20007ffe0ff */
[----:B------:R-:W-:Y:S01]  /*4000*/  @!P5 IMAD.MOV R210, RZ, RZ, -R210 ;  /* 0x000000ffffd2d224 */ /* 0x000fe200078e0ad2 */
[----:B------:R-:W-:Y:S01]  /*4010*/  LOP3.LUT R12, R5, 0xa2, RZ, 0xfc, !PT ;  /* 0x000000a2050c7812 */ /* 0x000fe200078efcff */
[----:B------:R-:W-:Y:S01]  /*4020*/  @!P4 IMAD.MOV R208, RZ, RZ, -R208 ;  /* 0x000000ffffd0c224 */ /* 0x000fe200078e0ad0 */
[C---:B------:R-:W-:Y:S01]  /*4030*/  ISETP.GT.U32.AND P5, PT, R2.reuse, R214, PT ;  /* 0x000000d60200720c */ /* 0x040fe20003fa4070 */
[----:B------:R-:W-:Y:S01]  /*4040*/  IMAD.HI.U32 R9, R3, R222, RZ ;  /* 0x000000de03097227 */ /* 0x000fe200078e00ff */
[----:B------:R-:W-:-:S02]  /*4050*/  ISETP.GT.U32.AND P2, PT, R2, R212, PT ;  /* 0x000000d40200720c */ /* 0x000fc40003f44070 */
[----:B------:R-:W-:Y:S01]  /*4060*/  ISETP.GE.AND P4, PT, R8, RZ, PT ;  /* 0x000000ff0800720c */ /* 0x000fe20003f86270 */
[----:B------:R-:W-:Y:S01]  /*4070*/  IMAD.HI.U32 R8, R3, R224, RZ ;  /* 0x000000e003087227 */ /* 0x000fe200078e00ff */
[----:B------:R-:W-:-:S03]  /*4080*/  IABS R218, R12 ;  /* 0x0000000c00da7213 */ /* 0x000fc60000000000 */
[----:B------:R-:W-:Y:S02]  /*4090*/  IMAD.MOV R15, RZ, RZ, -R10 ;  /* 0x000000ffff0f7224 */ /* 0x000fe400078e0a0a */
[----:B------:R-:W-:Y:S02]  /*40a0*/  IMAD.MOV R11, RZ, RZ, -R8 ;  /* 0x000000ffff0b7224 */ /* 0x000fe400078e0a08 */
[----:B------:R-:W-:Y:S02]  /*40b0*/  @!P5 IMAD.IADD R214, R214, 0x1, -R2 ;  /* 0x00000001d6d6d824 */ /* 0x000fe400078e0a02 */
[----:B------:R-:W-:Y:S02]  /*40c0*/  IMAD.MOV R9, RZ, RZ, -R9 ;  /* 0x000000ffff097224 */ /* 0x000fe400078e0a09 */
[C---:B------:R-:W-:Y:S01]  /*40d0*/  IMAD R216, R2.reuse, R15, R216 ;  /* 0x0000000f02d87224 */ /* 0x040fe200078e02d8 */
[----:B------:R-:W-:Y:S01]  /*40e0*/  ISETP.GT.U32.AND P5, PT, R2, R214, PT ;  /* 0x000000d60200720c */ /* 0x000fe20003fa4070 */
[----:B------:R-:W-:Y:S01]  /*40f0*/  @!P2 IMAD.IADD R212, R212, 0x1, -R2 ;  /* 0x00000001d4d4a824 */ /* 0x000fe200078e0a02 */
[----:B------:R-:W-:Y:S01]  /*4100*/  LOP3.LUT R15, R5, 0xa6, RZ, 0xfc, !PT ;  /* 0x000000a6050f7812 */ /* 0x000fe200078efcff */
[----:B------:R-:W-:-:S02]  /*4110*/  IMAD R224, R2, R11, R224 ;  /* 0x0000000b02e07224 */ /* 0x000fc400078e02e0 */
[C---:B------:R-:W-:Y:S01]  /*4120*/  IMAD R222, R2.reuse, R9, R222 ;  /* 0x0000000902de7224 */ /* 0x040fe200078e02de */
[----:B------:R-:W-:Y:S01]  /*4130*/  IABS R226, R15 ;  /* 0x0000000f00e27213 */ /* 0x000fe20000000000 */
[----:B------:R-:W-:Y:S01]  /*4140*/  @!P1 IMAD.MOV R212, RZ, RZ, -R212 ;  /* 0x000000ffffd49224 */ /* 0x000fe200078e0ad4 */
[C---:B------:R-:W-:Y:S01]  /*4150*/  ISETP.GT.U32.AND P1, PT, R2.reuse, R216, PT ;  /* 0x000000d80200720c */ /* 0x040fe20003f24070 */
[----:B------:R-:W-:Y:S01]  /*4160*/  IMAD.HI.U32 R10, R3, R220, RZ ;  /* 0x000000dc030a7227 */ /* 0x000fe200078e00ff */
[----:B------:R-:W-:-:S03]  /*4170*/  ISETP.GT.U32.AND P2, PT, R2, R222, PT ;  /* 0x000000de0200720c */ /* 0x000fc60003f44070 */
[----:B------:R-:W-:Y:S01]  /*4180*/  @!P5 IMAD.IADD R214, R214, 0x1, -R2 ;  /* 0x00000001d6d6d824 */ /* 0x000fe200078e0a02 */
[----:B------:R-:W-:Y:S01]  /*4190*/  ISETP.GT.U32.AND P5, PT, R2, R224, PT ;  /* 0x000000e00200720c */ /* 0x000fe20003fa4070 */
[----:B------:R-:W-:Y:S01]  /*41a0*/  IMAD.MOV R11, RZ, RZ, -R10 ;  /* 0x000000ffff0b7224 */ /* 0x000fe200078e0a0a */
[----:B------:R-:W-:Y:S01]  /*41b0*/  LOP3.LUT R10, R5, 0xaa, RZ, 0xfc, !PT ;  /* 0x000000aa050a7812 */ /* 0x000fe200078efcff */
[----:B------:R-:W-:-:S03]  /*41c0*/  IMAD.HI.U32 R8, R3, R226, RZ ;  /* 0x000000e203087227 */ /* 0x000fc600078e00ff */
[----:B------:R-:W-:Y:S01]  /*41d0*/  IABS R230, R10 ;  /* 0x0000000a00e67213 */ /* 0x000fe20000000000 */
[----:B------:R-:W-:Y:S01]  /*41e0*/  IMAD R220, R2, R11, R220 ;  /* 0x0000000b02dc7224 */ /* 0x000fe200078e02dc */
[----:B------:R-:W-:Y:S01]  /*41f0*/  @!P1 IADD3 R216, R216, -R2, RZ ;  /* 0x80000002d8d89210 */ /* 0x000fe20007ffe0ff */
[----:B------:R-:W-:Y:S02]  /*4200*/  @!P2 IMAD.IADD R222, R222, 0x1, -R2 ;  /* 0x00000001dedea824 */ /* 0x000fe400078e0a02 */
[----:B------:R-:W-:Y:S01]  /*4210*/  IMAD.MOV R11, RZ, RZ, -R8 ;  /* 0x000000ffff0b7224 */ /* 0x000fe200078e0a08 */
[----:B------:R-:W-:Y:S01]  /*4220*/  ISETP.GT.U32.AND P1, PT, R2, R220, PT ;  /* 0x000000dc0200720c */ /* 0x000fe20003f24070 */
[----:B------:R-:W-:Y:S01]  /*4230*/  @!P5 IMAD.IADD R224, R224, 0x1, -R2 ;  /* 0x00000001e0e0d824 */ /* 0x000fe200078e0a02 */
        /* <DEDUP_REMOVED lines=9> */
[----:B------:R-:W-:-:S04]  /*42d0*/  IMAD.HI.U32 R9, R3, R228, RZ ;  /* 0x000000e403097227 */ /* 0x000fc800078e00ff */
[--C-:B------:R-:W-:Y:S01]  /*42e0*/  @!P2 IMAD.IADD R222, R222, 0x1, -R2.reuse ;  /* 0x00000001dedea824 */ /* 0x100fe200078e0a02 */
[----:B------:R-:W-:Y:S01]  /*42f0*/  ISETP.GT.U32.AND P2, PT, R2, R218, PT ;  /* 0x000000da0200720c */ /* 0x000fe20003f44070 */
[----:B------:R-:W-:Y:S02]  /*4300*/  IMAD.MOV R9, RZ, RZ, -R9 ;  /* 0x000000ffff097224 */ /* 0x000fe400078e0a09 */
[----:B------:R-:W-:Y:S02]  /*4310*/  @!P1 IMAD.IADD R220, R220, 0x1, -R2 ;  /* 0x00000001dcdc9824 */ /* 0x000fe400078e0a02 */
[C---:B------:R-:W-:Y:S02]  /*4320*/  IMAD R228, R2.reuse, R9, R228 ;  /* 0x0000000902e47224 */ /* 0x040fe400078e02e4 */
[----:B------:R-:W-:Y:S01]  /*4330*/  IMAD.MOV R9, RZ, RZ, -R8 ;  /* 0x000000ffff097224 */ /* 0x000fe200078e0a08 */
[----:B------:R-:W-:Y:S01]  /*4340*/  ISETP.GT.U32.AND P1, PT, R2, R220, PT ;  /* 0x000000dc0200720c */ /* 0x000fe20003f24070 */
[----:B------:R-:W-:Y:S01]  /*4350*/  @!P5 IMAD.IADD R226, R226, 0x1, -R2 ;  /* 0x00000001e2e2d824 */ /* 0x000fe200078e0a02 */
[----:B------:R-:W-:Y:S01]  /*4360*/  ISETP.GE.AND P5, PT, R14, RZ, PT ;  /* 0x000000ff0e00720c */ /* 0x000fe20003fa6270 */
[----:B------:R-:W-:Y:S01]  /*4370*/  IMAD R230, R2, R9, R230 ;  /* 0x0000000902e67224 */ /* 0x000fe200078e02e6 */
[----:B------:R-:W-:Y:S01]  /*4380*/  LOP3.LUT R14, R5, 0xbc, RZ, 0xfc, !PT ;  /* 0x000000bc050e7812 */ /* 0x000fe200078efcff */
[----:B------:R-:W-:-:S03]  /*4390*/  IMAD.HI.U32 R9, R3, R234, RZ ;  /* 0x000000ea03097227 */ /* 0x000fc600078e00ff */
[----:B------:R-:W-:Y:S01]  /*43a0*/  IABS R248, R14 ;  /* 0x0000000e00f87213 */ /* 0x000fe20000000000 */
[----:B------:R-:W-:Y:S01]  /*43b0*/  @!P2 IMAD.IADD R218, R218, 0x1, -R2 ;  /* 0x00000001dadaa824 */ /* 0x000fe200078e0a02 */
[C---:B------:R-:W-:Y:S01]  /*43c0*/  ISETP.GT.U32.AND P2, PT, R2.reuse, R224, PT ;  /* 0x000000e00200720c */ /* 0x040fe20003f44070 */
[----:B------:R-:W-:Y:S02]  /*43d0*/  IMAD.MOV R9, RZ, RZ, -R9 ;  /* 0x000000ffff097224 */ /* 0x000fe400078e0a09 */
[----:B------:R-:W-:Y:S01]  /*43e0*/  @!P6 IMAD.MOV R214, RZ, RZ, -R214 ;  /* 0x000000ffffd6e224 */ /* 0x000fe200078e0ad6 */
[----:B------:R-:W-:Y:S01]  /*43f0*/  ISETP.GT.U32.AND P6, PT, R2, R218, PT ;  /* 0x000000da0200720c */ /* 0x000fe20003fc4070 */
[----:B------:R-:W-:Y:S01]  /*4400*/  @!P1 IMAD.IADD R220, R220, 0x1, -R2 ;  /* 0x00000001dcdc9824 */ /* 0x000fe200078e0a02 */
[C---:B------:R-:W-:Y:S01]  /*4410*/  ISETP.GT.U32.AND P1, PT, R2.reuse, R230, PT ;  /* 0x000000e60200720c */ /* 0x040fe20003f24070 */
[----:B------:R-:W-:Y:S02]  /*4420*/  IMAD R234, R2, R9, R234 ;  /* 0x0000000902ea7224 */ /* 0x000fe400078e02ea */
[----:B------:R-:W-:-:S02]  /*4430*/  @!P5 IMAD.MOV R220, RZ, RZ, -R220 ;  /* 0x000000ffffdcd224 */ /* 0x000fc400078e0adc */
[----:B------:R-:W-:Y:S01]  /*4440*/  IMAD.HI.U32 R8, R3, R232, RZ ;  /* 0x000000e803087227 */ /* 0x000fe200078e00ff */
[----:B------:R-:W-:-:S03]  /*4450*/  ISETP.GT.U32.AND P5, PT, R2, R234, PT ;  /* 0x000000ea0200720c */ /* 0x000fc60003fa4070 */
[--C-:B------:R-:W-:Y:S01]  /*4460*/  @!P2 IMAD.IADD R224, R224, 0x1, -R2.reuse ;  /* 0x00000001e0e0a824 */ /* 0x100fe200078e0a02 */
[----:B------:R-:W-:Y:S01]  /*4470*/  ISETP.GT.U32.AND P2, PT, R2, R228, PT ;  /* 0x000000e40200720c */ /* 0x000fe20003f44070 */
[----:B------:R-:W-:Y:S01]  /*4480*/  @!P6 IMAD.IADD R218, R218, 0x1, -R2 ;  /* 0x00000001dadae824 */ /* 0x000fe200078e0a02 */
[----:B------:R-:W-:Y:S01]  /*4490*/  ISETP.GE.AND P6, PT, R12, RZ, PT ;  /* 0x000000ff0c00720c */ /* 0x000fe20003fc6270 */
[----:B------:R-:W-:Y:S01]  /*44a0*/  @!P0 IMAD.MOV R222, RZ, RZ, -R222 ;  /* 0x000000ffffde8224 */ /* 0x000fe200078e0ade */
[----:B------:R-:W-:Y:S01]  /*44b0*/  LOP3.LUT R12, R5, 0xb0, RZ, 0xfc, !PT ;  /* 0x000000b0050c7812 */ /* 0x000fe200078efcff */
[----:B------:R-:W-:Y:S01]  /*44c0*/  IMAD.MOV R11, RZ, RZ, -R8 ;  /* 0x000000ffff0b7224 */ /* 0x000fe200078e0a08 */
[----:B------:R-:W-:Y:S01]  /*44d0*/  ISETP.GT.U32.AND P0, PT, R2, R226, PT ;  /* 0x000000e20200720c */ /* 0x000fe20003f04070 */
[--C-:B------:R-:W-:Y:S01]  /*44e0*/  @!P1 IMAD.IADD R230, R230, 0x1, -R2.reuse ;  /* 0x00000001e6e69824 */ /* 0x100fe200078e0a02 */
[----:B------:R-:W-:Y:S01]  /*44f0*/  IABS R236, R12 ;  /* 0x0000000c00ec7213 */ /* 0x000fe20000000000 */
[----:B------:R-:W-:-:S02]  /*4500*/  @!P5 IMAD.IADD R234, R234, 0x1, -R2 ;  /* 0x00000001eaead824 */ /* 0x000fc400078e0a02 */
[C---:B------:R-:W-:Y:S02]  /*4510*/  IMAD R232, R2.reuse, R11, R232 ;  /* 0x0000000b02e87224 */ /* 0x040fe400078e02e8 */
[----:B------:R-:W-:Y:S01]  /*4520*/  IMAD.HI.U32 R8, R3, R236, RZ ;  /* 0x000000ec03087227 */ /* 0x000fe200078e00ff */
[----:B------:R-:W-:Y:S02]  /*4530*/  ISETP.GT.U32.AND P5, PT, R2, R234, PT ;  /* 0x000000ea0200720c */ /* 0x000fe40003fa4070 */
[----:B------:R-:W-:Y:S01]  /*4540*/  @!P2 IADD3 R228, R228, -R2, RZ ;  /* 0x80000002e4e4a210 */ /* 0x000fe20007ffe0ff */
[----:B------:R-:W-:Y:S01]  /*4550*/  IMAD.MOV R9, RZ, RZ, -R8 ;  /* 0x000000ffff097224 */ /* 0x000fe200078e0a08 */
[----:B------:R-:W-:Y:S01]  /*4560*/  ISETP.GE.AND P2, PT, R15, RZ, PT ;  /* 0x000000ff0f00720c */ /* 0x000fe20003f46270 */
[----:B------:R-:W-:Y:S01]  /*4570*/  @!P4 IMAD.MOV R224, RZ, RZ, -R224 ;  /* 0x000000ffffe0c224 */ /* 0x000fe200078e0ae0 */
[C---:B------:R-:W-:Y:S01]  /*4580*/  ISETP.GT.U32.AND P1, PT, R2.reuse, R228, PT ;  /* 0x000000e40200720c */ /* 0x040fe20003f24070 */
[C---:B------:R-:W-:Y:S01]  /*4590*/  IMAD R236, R2.reuse, R9, R236 ;  /* 0x0000000902ec7224 */ /* 0x040fe200078e02ec */
[----:B------:R-:W-:Y:S01]  /*45a0*/  ISETP.GT.U32.AND P4, PT, R2, R230, PT ;  /* 0x000000e60200720c */ /* 0x000fe20003f84070 */
[----:B------:R-:W-:Y:S01]  /*45b0*/  @!P6 IMAD.MOV R218, RZ, RZ, -R218 ;  /* 0x000000ffffdae224 */ /* 0x000fe200078e0ada */
[----:B------:R-:W-:Y:S01]  /*45c0*/  ISETP.GE.AND P6, PT, R16, RZ, PT ;  /* 0x000000ff1000720c */ /* 0x000fe20003fc6270 */
[----:B------:R-:W-:Y:S01]  /*45d0*/  @!P3 IMAD.MOV R216, RZ, RZ, -R216 ;  /* 0x000000ffffd8b224 */ /* 0x000fe200078e0ad8 */
[----:B------:R-:W-:Y:S01]  /*45e0*/  ISETP.GT.U32.AND P3, PT, R2, R232, PT ;  /* 0x000000e80200720c */ /* 0x000fe20003f64070 */
[--C-:B------:R-:W-:Y:S01]  /*45f0*/  @!P0 IMAD.IADD R226, R226, 0x1, -R2.reuse ;  /* 0x00000001e2e28824 */ /* 0x100fe200078e0a02 */
[----:B------:R-:W-:Y:S01]  /*4600*/  ISETP.GE.AND P0, PT, R10, RZ, PT ;  /* 0x000000ff0a00720c */ /* 0x000fe20003f06270 */
[----:B------:R-:W-:Y:S01]  /*4610*/  @!P5 IMAD.IADD R234, R234, 0x1, -R2 ;  /* 0x00000001eaead824 */ /* 0x000fe200078e0a02 */
[----:B------:R-:W-:Y:S01]  /*4620*/  ISETP.GT.U32.AND P5, PT, R2, R236, PT ;  /* 0x000000ec0200720c */ /* 0x000fe20003fa4070 */
[----:B------:R-:W-:Y:S01]  /*4630*/  @!P2 IMAD.MOV R226, RZ, RZ, -R226 ;  /* 0x000000ffffe2a224 */ /* 0x000fe200078e0ae2 */
[C---:B------:R-:W-:Y:S01]  /*4640*/  LOP3.LUT R8, R5.reuse, 0xb2, RZ, 0xfc, !PT ;  /* 0x000000b205087812 */ /* 0x040fe200078efcff */
[--C-:B------:R-:W-:Y:S01]  /*4650*/  @!P1 IMAD.IADD R228, R228, 0x1, -R2.reuse ;  /* 0x00000001e4e49824 */ /* 0x100fe200078e0a02 */
[----:B------:R-:W-:Y:S01]  /*4660*/  LOP3.LUT R9, R5, 0xb4, RZ, 0xfc, !PT ;  /* 0x000000b405097812 */ /* 0x000fe200078efcff */
[----:B------:R-:W-:Y:S01]  /*4670*/  @!P4 IMAD.IADD R230, R230, 0x1, -R2 ;  /* 0x00000001e6e6c824 */ /* 0x000fe200078e0a02 */
[----:B------:R-:W-:-:S02]  /*4680*/  IABS R238, R8 ;  /* 0x0000000800ee7213 */ /* 0x000fc40000000000 */
[----:B------:R-:W-:Y:S01]  /*4690*/  LOP3.LUT R10, R5, 0xb6, RZ, 0xfc, !PT ;  /* 0x000000b6050a7812 */ /* 0x000fe200078efcff */
[----:B------:R-:W-:Y:S01]  /*46a0*/  @!P3 IMAD.IADD R232, R232, 0x1, -R2 ;  /* 0x00000001e8e8b824 */ /* 0x000fe200078e0a02 */
[----:B------:R-:W-:Y:S01]  /*46b0*/  IABS R240, R9 ;  /* 0x0000000900f07213 */ /* 0x000fe20000000000 */
[----:B------:R-:W-:Y:S01]  /*46c0*/  @!P0 IMAD.MOV R230, RZ, RZ, -R230 ;  /* 0x000000ffffe68224 */ /* 0x000fe200078e0ae6 */
[----:B------:R-:W-:Y:S01]  /*46d0*/  @!P6 IADD3 R228, -R228, RZ, RZ ;  /* 0x000000ffe4e4e210 */ /* 0x000fe20007ffe1ff */
[----:B------:R-:W-:Y:S01]  /*46e0*/  @!P5 IMAD.IADD R236, R236, 0x1, -R2 ;  /* 0x00000001ececd824 */ /* 0x000fe200078e0a02 */
[----:B------:R-:W-:Y:S01]  /*46f0*/  ISETP.GE.AND P6, PT, R8, RZ, PT ;  /* 0x000000ff0800720c */ /* 0x000fe20003fc6270 */
[----:B------:R-:W-:Y:S01]  /*4700*/  IMAD.HI.U32 R8, R3, R238, RZ ;  /* 0x000000ee03087227 */ /* 0x000fe200078e00ff */
[----:B------:R-:W-:Y:S02]  /*4710*/  ISETP.GE.AND P4, PT, R18, RZ, PT ;  /* 0x000000ff1200720c */ /* 0x000fe40003f86270 */
[----:B------:R-:W-:Y:S01]  /*4720*/  ISETP.GE.AND P0, PT, R9, RZ, PT ;  /* 0x000000ff0900720c */ /* 0x000fe20003f06270 */
[----:B------:R-:W-:Y:S01]  /*4730*/  IMAD.HI.U32 R9, R3, R240, RZ ;  /* 0x000000f003097227 */ /* 0x000fe200078e00ff */
[----:B------:R-:W-:-:S02]  /*4740*/  IABS R242, R10 ;  /* 0x0000000a00f27213 */ /* 0x000fc40000000000 */
[C---:B------:R-:W-:Y:S01]  /*4750*/  ISETP.GT.U32.AND P2, PT, R2.reuse, R232, PT ;  /* 0x000000e80200720c */ /* 0x040fe20003f44070 */
[----:B------:R-:W-:Y:S01]  /*4760*/  IMAD.MOV R11, RZ, RZ, -R8 ;  /* 0x000000ffff0b7224 */ /* 0x000fe200078e0a08 */
[----:B------:R-:W-:Y:S01]  /*4770*/  ISETP.GT.U32.AND P5, PT, R2, R236, PT ;  /* 0x000000ec0200720c */ /* 0x000fe20003fa4070 */
[----:B------:R-:W-:Y:S01]  /*4780*/  IMAD.HI.U32 R8, R3, R242, RZ ;  /* 0x000000f203087227 */ /* 0x000fe200078e00ff */
[----:B------:R-:W-:Y:S02]  /*4790*/  ISETP.GE.AND P1, PT, R17, RZ, PT ;  /* 0x000000ff1100720c */ /* 0x000fe40003f26270 */
[----:B------:R-:W-:Y:S01]  /*47a0*/  ISETP.GE.AND P3, PT, R12, RZ, PT ;  /* 0x000000ff0c00720c */ /* 0x000fe20003f66270 */
[----:B------:R-:W-:Y:S01]  /*47b0*/  IMAD.MOV R9, RZ, RZ, -R9 ;  /* 0x000000ffff097224 */ /* 0x000fe200078e0a09 */
[C---:B------:R-:W-:Y:S01]  /*47c0*/  LOP3.LUT R12, R5.reuse, 0xb8, RZ, 0xfc, !PT ;  /* 0x000000b8050c7812 */ /* 0x040fe200078efcff */
[C---:B------:R-:W-:Y:S01]  /*47d0*/  IMAD R238, R2.reuse, R11, R238 ;  /* 0x0000000b02ee7224 */ /* 0x040fe200078e02ee */
[C---:B------:R-:W-:Y:S01]  /*47e0*/  LOP3.LUT R15, R5.reuse, 0xc0, RZ, 0xfc, !PT ;  /* 0x000000c0050f7812 */ /* 0x040fe200078efcff */
[----:B------:R-:W-:Y:S01]  /*47f0*/  IMAD.MOV R11, RZ, RZ, -R8 ;  /* 0x000000ffff0b7224 */ /* 0x000fe200078e0a08 */
[----:B------:R-:W-:Y:S01]  /*4800*/  IABS R244, R12 ;  /* 0x0000000c00f47213 */ /* 0x000fe20000000000 */
[C---:B------:R-:W-:Y:S01]  /*4810*/  IMAD R240, R2.reuse, R9, R240 ;  /* 0x0000000902f07224 */ /* 0x040fe200078e02f0 */
[----:B------:R-:W-:Y:S01]  /*4820*/  IABS R252, R15 ;  /* 0x0000000f00fc7213 */ /* 0x000fe20000000000 */
[C---:B------:R-:W-:Y:S01]  /*4830*/  IMAD R242, R2.reuse, R11, R242 ;  /* 0x0000000b02f27224 */ /* 0x040fe200078e02f2 */
[----:B------:R-:W-:Y:S01]  /*4840*/  LOP3.LUT R16, R5, 0xc2, RZ, 0xfc, !PT ;  /* 0x000000c205107812 */ /* 0x000fe200078efcff */
[----:B------:R-:W-:Y:S01]  /*4850*/  @!P4 IMAD.MOV R234, RZ, RZ, -R234 ;  /* 0x000000ffffeac224 */ /* 0x000fe200078e0aea */
[----:B------:R-:W-:Y:S01]  /*4860*/  ISETP.GT.U32.AND P4, PT, R2, R240, PT ;  /* 0x000000f00200720c */ /* 0x000fe20003f84070 */
[--C-:B------:R-:W-:Y:S01]  /*4870*/  @!P2 IMAD.IADD R232, R232, 0x1, -R2.reuse ;  /* 0x00000001e8e8a824 */ /* 0x100fe200078e0a02 */
[----:B------:R-:W-:Y:S01]  /*4880*/  ISETP.GE.AND P2, PT, R10, RZ, PT ;  /* 0x000000ff0a00720c */ /* 0x000fe20003f46270 */
[----:B------:R-:W-:Y:S01]  /*4890*/  @!P5 IMAD.IADD R236, R236, 0x1, -R2 ;  /* 0x00000001ececd824 */ /* 0x000fe200078e0a02 */
[----:B------:R-:W-:Y:S01]  /*48a0*/  ISETP.GT.U32.AND P5, PT, R2, R242, PT ;  /* 0x000000f20200720c */ /* 0x000fe20003fa4070 */
[----:B------:R-:W-:Y:S01]  /*48b0*/  IMAD.HI.U32 R8, R3, R244, RZ ;  /* 0x000000f403087227 */ /* 0x000fe200078e00ff */
[----:B------:R-:W-:-:S02]  /*48c0*/  LOP3.LUT R10, R5, 0xba, RZ, 0xfc, !PT ;  /* 0x000000ba050a7812 */ /* 0x000fc400078efcff */
[----:B------:R-:W-:Y:S01]  /*48d0*/  IABS R25, R16 ;  /* 0x0000001000197213 */ /* 0x000fe20000000000 */
[----:B------:R-:W-:Y:S01]  /*48e0*/  @!P1 IMAD.MOV R232, RZ, RZ, -R232 ;  /* 0x000000ffffe89224 */ /* 0x000fe200078e0ae8 */
[----:B------:R-:W-:Y:S01]  /*48f0*/  IABS R246, R10 ;  /* 0x0000000a00f67213 */ /* 0x000fe20000000000 */
[----:B------:R-:W-:Y:S01]  /*4900*/  IMAD.MOV R11, RZ, RZ, -R8 ;  /* 0x000000ffff0b7224 */ /* 0x000fe200078e0a08 */
[----:B------:R-:W-:Y:S01]  /*4910*/  ISETP.GT.U32.AND P1, PT, R2, R238, PT ;  /* 0x000000ee0200720c */ /* 0x000fe20003f24070 */
[----:B------:R-:W-:Y:S01]  /*4920*/  @!P4 IMAD.IADD R240, R240, 0x1, -R2 ;  /* 0x00000001f0f0c824 */ /* 0x000fe200078e0a02 */
[----:B------:R-:W-:Y:S01]  /*4930*/  LOP3.LUT R18, R5, 0xe4, RZ, 0xfc, !PT ;  /* 0x000000e405127812 */ /* 0x000fe200078efcff */
[----:B------:R-:W-:-:S03]  /*4940*/  IMAD.HI.U32 R9, R3, R246, RZ ;  /* 0x000000f603097227 */ /* 0x000fc600078e00ff */
[----:B------:R-:W-:Y:S01]  /*4950*/  IABS R42, R18 ;  /* 0x00000012002a7213 */ /* 0x000fe20000000000 */
[----:B------:R-:W-:Y:S01]  /*4960*/  @!P5 IMAD.IADD R242, R242, 0x1, -R2 ;  /* 0x00000001f2f2d824 */ /* 0x000fe200078e0a02 */
[----:B------:R-:W-:Y:S01]  /*4970*/  ISETP.GT.U32.AND P5, PT, R2, R240, PT ;  /* 0x000000f00200720c */ /* 0x000fe20003fa4070 */
[----:B------:R-:W-:Y:S02]  /*4980*/  IMAD.MOV R9, RZ, RZ, -R9 ;  /* 0x000000ffff097224 */ /* 0x000fe400078e0a09 */
[----:B------:R-:W-:Y:S02]  /*4990*/  IMAD.HI.U32 R8, R3, R248, RZ ;  /* 0x000000f803087227 */ /* 0x000fe400078e00ff */
[----:B------:R-:W-:Y:S02]  /*49a0*/  @!P1 IADD3 R238, R238, -R2, RZ ;  /* 0x80000002eeee9210 */ /* 0x000fe40007ffe0ff */
[C---:B------:R-:W-:Y:S02]  /*49b0*/  IMAD R246, R2.reuse, R9, R246 ;  /* 0x0000000902f67224 */ /* 0x040fe400078e02f6 */
[----:B------:R-:W-:Y:S01]  /*49c0*/  IMAD.MOV R9, RZ, RZ, -R8 ;  /* 0x000000ffff097224 */ /* 0x000fe200078e0a08 */
[C---:B------:R-:W-:Y:S01]  /*49d0*/  ISETP.GT.U32.AND P4, PT, R2.reuse, R238, PT ;  /* 0x000000ee0200720c */ /* 0x040fe20003f84070 */
[----:B------:R-:W-:-:S02]  /*49e0*/  IMAD R244, R2, R11, R244 ;  /* 0x0000000b02f47224 */ /* 0x000fc400078e02f4 */
[----:B------:R-:W-:Y:S02]  /*49f0*/  IMAD R248, R2, R9, R248 ;  /* 0x0000000902f87224 */ /* 0x000fe400078e02f8 */
[----:B------:R-:W-:Y:S01]  /*4a00*/  VIADD R11, R4, 0xbe ;  /* 0x000000be040b7836 */ /* 0x000fe20000000000 */
[----:B------:R-:W-:Y:S01]  /*4a10*/  ISETP.GT.U32.AND P1, PT, R2, R244, PT ;  /* 0x000000f40200720c */ /* 0x000fe20003f24070 */
[----:B------:R-:W-:Y:S01]  /*4a20*/  @!P5 IMAD.IADD R240, R240, 0x1, -R2 ;  /* 0x00000001f0f0d824 */ /* 0x000fe200078e0a02 */
[C---:B------:R-:W-:Y:S01]  /*4a30*/  ISETP.GT.U32.AND P5, PT, R2.reuse, R248, PT ;  /* 0x000000f80200720c */ /* 0x040fe20003fa4070 */
[----:B------:R-:W-:Y:S01]  /*4a40*/  @!P3 IMAD.MOV R236, RZ, RZ, -R236 ;  /* 0x000000ffffecb224 */ /* 0x000fe200078e0aec */
[----:B------:R-:W-:Y:S01]  /*4a50*/  IABS R250, R11 ;  /* 0x0000000b00fa7213 */ /* 0x000fe20000000000 */
[----:B------:R-:W-:Y:S01]  /*4a60*/  @!P0 IMAD.MOV R240, RZ, RZ, -R240 ;  /* 0x000000fffff08224 */ /* 0x000fe200078e0af0 */
[----:B------:R-:W-:Y:S01]  /*4a70*/  ISETP.GT.U32.AND P3, PT, R2, R242, PT ;  /* 0x000000f20200720c */ /* 0x000fe20003f64070 */
[----:B------:R-:W-:Y:S01]  /*4a80*/  @!P4 IMAD.IADD R238, R238, 0x1, -R2 ;  /* 0x00000001eeeec824 */ /* 0x000fe200078e0a02 */
[----:B------:R-:W-:Y:S01]  /*4a90*/  ISETP.GT.U32.AND P4, PT, R2, R246, PT ;  /* 0x000000f60200720c */ /* 0x000fe20003f84070 */
[----:B------:R-:W-:-:S04]  /*4aa0*/  IMAD.HI.U32 R8, R3, R250, RZ ;  /* 0x000000fa03087227 */ /* 0x000fc800078e00ff */
[----:B------:R-:W-:Y:S02]  /*4ab0*/  IMAD.MOV R9, RZ, RZ, -R8 ;  /* 0x000000ffff097224 */ /* 0x000fe400078e0a08 */
[----:B------:R-:W-:Y:S01]  /*4ac0*/  @!P5 IMAD.IADD R248, R248, 0x1, -R2 ;  /* 0x00000001f8f8d824 */ /* 0x000fe200078e0a02 */
[----:B------:R-:W-:Y:S01]  /*4ad0*/  ISETP.GE.AND P5, PT, R14, RZ, PT ;  /* 0x000000ff0e00720c */ /* 0x000fe20003fa6270 */
[----:B------:R-:W-:Y:S01]  /*4ae0*/  IMAD.HI.U32 R8, R3, R252, RZ ;  /* 0x000000fc03087227 */ /* 0x000fe200078e00ff */
[----:B------:R-:W-:-:S03]  /*4af0*/  LOP3.LUT R14, R5, 0xd2, RZ, 0xfc, !PT ;  /* 0x000000d2050e7812 */ /* 0x000fc600078efcff */
[C---:B------:R-:W-:Y:S01]  /*4b00*/  IMAD R250, R2.reuse, R9, R250 ;  /* 0x0000000902fa7224 */ /* 0x040fe200078e02fa */
[----:B------:R-:W-:Y:S01]  /*4b10*/  IABS R30, R14 ;  /* 0x0000000e001e7213 */ /* 0x000fe20000000000 */
[----:B------:R-:W-:Y:S01]  /*4b20*/  @!P6 IMAD.MOV R238, RZ, RZ, -R238 ;  /* 0x000000ffffeee224 */ /* 0x000fe200078e0aee */
[----:B------:R-:W-:Y:S01]  /*4b30*/  ISETP.GT.U32.AND P6, PT, R2, R248, PT ;  /* 0x000000f80200720c */ /* 0x000fe20003fc4070 */
[----:B------:R-:W-:Y:S02]  /*4b40*/  @!P1 IMAD.IADD R244, R244, 0x1, -R2 ;  /* 0x00000001f4f49824 */ /* 0x000fe400078e0a02 */
[----:B------:R-:W-:Y:S02]  /*4b50*/  IMAD.MOV R9, RZ, RZ, -R8 ;  /* 0x000000ffff097224 */ /* 0x000fe400078e0a08 */
[----:B------:R-:W-:Y:S01]  /*4b60*/  IMAD.HI.U32 R8, R3, R25, RZ ;  /* 0x0000001903087227 */ /* 0x000fe200078e00ff */
[----:B------:R-:W-:-:S03]  /*4b70*/  ISETP.GT.U32.AND P1, PT, R2, R244, PT ;  /* 0x000000f40200720c */ /* 0x000fc60003f24070 */
[----:B------:R-:W-:Y:S02]  /*4b80*/  IMAD R252, R2, R9, R252 ;  /* 0x0000000902fc7224 */ /* 0x000fe400078e02fc */
[----:B------:R-:W-:Y:S02]  /*4b90*/  IMAD.MOV R9, RZ, RZ, -R8 ;  /* 0x000000ffff097224 */ /* 0x000fe400078e0a08 */
[--C-:B------:R-:W-:Y:S02]  /*4ba0*/  @!P6 IMAD.IADD R248, R248, 0x1, -R2.reuse ;  /* 0x00000001f8f8e824 */ /* 0x100fe400078e0a02 */
[----:B------:R-:W-:Y:S01]  /*4bb0*/  IMAD R25, R2, R9, R25 ;  /* 0x0000000902197224 */ /* 0x000fe200078e0219 */
[C---:B------:R-:W-:Y:S01]  /*4bc0*/  LOP3.LUT R9, R5.reuse, 0xc8, RZ, 0xfc, !PT ;  /* 0x000000c805097812 */ /* 0x040fe200078efcff */
[--C-:B------:R-:W-:Y:S01]  /*4bd0*/  @!P3 IMAD.IADD R242, R242, 0x1, -R2.reuse ;  /* 0x00000001f2f2b824 */ /* 0x100fe200078e0a02 */
[----:B------:R-:W-:Y:S01]  /*4be0*/  ISETP.GE.AND P3, PT, R12, RZ, PT ;  /* 0x000000ff0c00720c */ /* 0x000fe20003f66270 */
[----:B------:R-:W-:Y:S01]  /*4bf0*/  @!P1 IMAD.IADD R244, R244, 0x1, -R2 ;  /* 0x00000001f4f49824 */ /* 0x000fe200078e0a02 */
[C---:B------:R-:W-:Y:S01]  /*4c00*/  ISETP.GT.U32.AND P6, PT, R2.reuse, R25, PT ;  /* 0x000000190200720c */ /* 0x040fe20003fc4070 */
[----:B------:R-:W-:Y:S01]  /*4c10*/  @!P2 IMAD.MOV R242, RZ, RZ, -R242 ;  /* 0x000000fffff2a224 */ /* 0x000fe200078e0af2 */
[----:B------:R-:W-:Y:S01]  /*4c20*/  ISETP.GT.U32.AND P1, PT, R2, R250, PT ;  /* 0x000000fa0200720c */ /* 0x000fe20003f24070 */
[----:B------:R-:W-:Y:S01]  /*4c30*/  @!P4 IMAD.IADD R246, R246, 0x1, -R2 ;  /* 0x00000001f6f6c824 */ /* 0x000fe200078e0a02 */
[----:B------:R-:W-:Y:S01]  /*4c40*/  LOP3.LUT R12, R5, 0xc4, RZ, 0xfc, !PT ;  /* 0x000000c4050c7812 */ /* 0x000fe200078efcff */
[----:B------:R-:W-:Y:S01]  /*4c50*/  @!P5 IMAD.MOV R248, RZ, RZ, -R248 ;  /* 0x000000fffff8d224 */ /* 0x000fe200078e0af8 */
[----:B------:R-:W-:Y:S01]  /*4c60*/  ISETP.GT.U32.AND P2, PT, R2, R252, PT ;  /* 0x000000fc0200720c */ /* 0x000fe20003f44070 */
[----:B------:R-:W-:Y:S01]  /*4c70*/  VIADD R17, R4, 0xee ;  /* 0x000000ee04117836 */ /* 0x000fe20000000000 */
[----:B------:R-:W-:-:S02]  /*4c80*/  IABS R27, R12 ;  /* 0x0000000c001b7213 */ /* 0x000fc40000000000 */
[----:B------:R-:W-:Y:S01]  /*4c90*/  IABS R29, R9 ;  /* 0x00000009001d7213 */ /* 0x000fe20000000000 */
[----:B------:R-:W-:Y:S01]  /*4ca0*/  @!P3 IMAD.MOV R244, RZ, RZ, -R244 ;  /* 0x000000fffff4b224 */ /* 0x000fe200078e0af4 */
[----:B------:R-:W-:Y:S01]  /*4cb0*/  ISETP.GE.AND P3, PT, R11, RZ, PT ;  /* 0x000000ff0b00720c */ /* 0x000fe20003f66270 */
[----:B------:R-:W-:Y:S01]  /*4cc0*/  @!P6 IMAD.IADD R25, R25, 0x1, -R2 ;  /* 0x000000011919e824 */ /* 0x000fe200078e0a02 */
[----:B------:R-:W-:Y:S01]  /*4cd0*/  ISETP.GE.AND P4, PT, R10, RZ, PT ;  /* 0x000000ff0a00720c */ /* 0x000fe20003f86270 */
[----:B------:R-:W-:Y:S01]  /*4ce0*/  IMAD.HI.U32 R8, R3, R27, RZ ;  /* 0x0000001b03087227 */ /* 0x000fe200078e00ff */
[----:B------:R-:W-:Y:S02]  /*4cf0*/  @!P1 IADD3 R250, R250, -R2, RZ ;  /* 0x80000002fafa9210 */ /* 0x000fe40007ffe0ff */
[C---:B------:R-:W-:Y:S01]  /*4d00*/  ISETP.GT.U32.AND P5, PT, R2.reuse, R25, PT ;  /* 0x000000190200720c */ /* 0x040fe20003fa4070 */
[----:B------:R-:W-:Y:S01]  /*4d10*/  IMAD.MOV R8, RZ, RZ, -R8 ;  /* 0x000000ffff087224 */ /* 0x000fe200078e0a08 */
[----:B------:R-:W-:Y:S01]  /*4d20*/  ISETP.GT.U32.AND P1, PT, R2, R246, PT ;  /* 0x000000f60200720c */ /* 0x000fe20003f24070 */
[----:B------:R-:W-:Y:S01]  /*4d30*/  @!P2 IMAD.IADD R252, R252, 0x1, -R2 ;  /* 0x00000001fcfca824 */ /* 0x000fe200078e0a02 */
[C---:B------:R-:W-:Y:S01]  /*4d40*/  ISETP.GT.U32.AND P0, PT, R2.reuse, R250, PT ;  /* 0x000000fa0200720c */ /* 0x040fe20003f04070 */
[----:B------:R-:W-:Y:S01]  /*4d50*/  IMAD R27, R2, R8, R27 ;  /* 0x00000008021b7224 */ /* 0x000fe200078e021b */
[----:B------:R-:W-:-:S02]  /*4d60*/  LOP3.LUT R8, R5, 0xc6, RZ, 0xfc, !PT ;  /* 0x000000c605087812 */ /* 0x000fc400078efcff */
[----:B------:R-:W-:Y:S02]  /*4d70*/  ISETP.GT.U32.AND P2, PT, R2, R252, PT ;  /* 0x000000fc0200720c */ /* 0x000fe40003f44070 */
[----:B------:R-:W-:Y:S02]  /*4d80*/  IABS R51, R8 ;  /* 0x0000000800337213 */ /* 0x000fe40000000000 */
[----:B------:R-:W-:Y:S01]  /*4d90*/  ISETP.GE.AND P6, PT, R8, RZ, PT ;  /* 0x000000ff0800720c */ /* 0x000fe20003fc6270 */
[--C-:B------:R-:W-:Y:S01]  /*4da0*/  @!P5 IMAD.IADD R25, R25, 0x1, -R2.reuse ;  /* 0x000000011919d824 */ /* 0x100fe200078e0a02 */
[----:B------:R-:W-:Y:S01]  /*4db0*/  ISETP.GT.U32.AND P5, PT, R2, R27, PT ;  /* 0x0000001b0200720c */ /* 0x000fe20003fa4070 */
[--C-:B------:R-:W-:Y:S01]  /*4dc0*/  @!P1 IMAD.IADD R246, R246, 0x1, -R2.reuse ;  /* 0x00000001f6f69824 */ /* 0x100fe200078e0a02 */
[----:B------:R-:W-:Y:S01]  /*4dd0*/  ISETP.GE.AND P1, PT, R15, RZ, PT ;  /* 0x000000ff0f00720c */ /* 0x000fe20003f26270 */
[----:B------:R-:W-:Y:S01]  /*4de0*/  @!P0 IMAD.IADD R250, R250, 0x1, -R2 ;  /* 0x00000001fafa8824 */ /* 0x000fe200078e0a02 */
[----:B------:R-:W-:Y:S01]  /*4df0*/  ISETP.GE.AND P0, PT, R16, RZ, PT ;  /* 0x000000ff1000720c */ /* 0x000fe20003f06270 */
[----:B------:R-:W-:Y:S01]  /*4e00*/  IMAD.HI.U32 R8, R3, R51, RZ ;  /* 0x0000003303087227 */ /* 0x000fe200078e00ff */
[----:B------:R-:W-:-:S02]  /*4e10*/  LOP3.LUT R10, R5, 0xca, RZ, 0xfc, !PT ;  /* 0x000000ca050a7812 */ /* 0x000fc400078efcff */
[----:B------:R-:W-:Y:S01]  /*4e20*/  @!P3 IADD3 R250, -R250, RZ, RZ ;  /* 0x000000fffafab210 */ /* 0x000fe20007ffe1ff */
[----:B------:R-:W-:Y:S01]  /*4e30*/  IMAD.MOV R8, RZ, RZ, -R8 ;  /* 0x000000ffff087224 */ /* 0x000fe200078e0a08 */
[----:B------:R-:W-:Y:S01]  /*4e40*/  ISETP.GE.AND P3, PT, R9, RZ, PT ;  /* 0x000000ff0900720c */ /* 0x000fe20003f66270 */
[----:B------:R-:W-:Y:S01]  /*4e50*/  IMAD.HI.U32 R9, R3, R29, RZ ;  /* 0x0000001d03097227 */ /* 0x000fe200078e00ff */
[----:B------:R-:W-:Y:S02]  /*4e60*/  LOP3.LUT R11, R5, 0xcc, RZ, 0xfc, !PT ;  /* 0x000000cc050b7812 */ /* 0x000fe400078efcff */
[----:B------:R-:W-:Y:S01]  /*4e70*/  IABS R31, R10 ;  /* 0x0000000a001f7213 */ /* 0x000fe20000000000 */
[--C-:B------:R-:W-:Y:S01]  /*4e80*/  @!P2 IMAD.IADD R252, R252, 0x1, -R2.reuse ;  /* 0x00000001fcfca824 */ /* 0x100fe200078e0a02 */
[----:B------:R-:W-:Y:S01]  /*4e90*/  IABS R33, R11 ;  /* 0x0000000b00217213 */ /* 0x000fe20000000000 */
[----:B------:R-:W-:Y:S01]  /*4ea0*/  IMAD R51, R2, R8, R51 ;  /* 0x0000000802337224 */ /* 0x000fe200078e0233 */
[----:B------:R-:W-:Y:S01]  /*4eb0*/  ISETP.GE.AND P2, PT, R10, RZ, PT ;  /* 0x000000ff0a00720c */ /* 0x000fe20003f46270 */
[----:B------:R-:W-:Y:S01]  /*4ec0*/  @!P5 IMAD.IADD R27, R27, 0x1, -R2 ;  /* 0x000000011b1bd824 */ /* 0x000fe200078e0a02 */
[C---:B------:R-:W-:Y:S01]  /*4ed0*/  LOP3.LUT R15, R5.reuse, 0xd4, RZ, 0xfc, !PT ;  /* 0x000000d4050f7812 */ /* 0x040fe200078efcff */
[----:B------:R-:W-:Y:S01]  /*4ee0*/  IMAD.MOV R9, RZ, RZ, -R9 ;  /* 0x000000ffff097224 */ /* 0x000fe200078e0a09 */
[----:B------:R-:W-:Y:S01]  /*4ef0*/  LOP3.LUT R16, R5, 0xe2, RZ, 0xfc, !PT ;  /* 0x000000e205107812 */ /* 0x000fe200078efcff */
        /* <DEDUP_REMOVED lines=8> */
[----:B------:R-:W-:Y:S01]  /*4f80*/  IMAD.HI.U32 R10, R3, R31, RZ ;  /* 0x0000001f030a7227 */ /* 0x000fe200078e00ff */
[----:B------:R-:W-:-:S02]  /*4f90*/  IABS R56, R15 ;  /* 0x0000000f00387213 */ /* 0x000fc40000000000 */
[----:B------:R-:W-:Y:S01]  /*4fa0*/  IABS R44, R16 ;  /* 0x00000010002c7213 */ /* 0x000fe20000000000 */
[----:B------:R-:W-:Y:S01]  /*4fb0*/  IMAD.HI.U32 R8, R3, R33, RZ ;  /* 0x0000002103087227 */ /* 0x000fe200078e00ff */
[----:B------:R-:W-:-:S03]  /*4fc0*/  IABS R22, R17 ;  /* 0x0000001100167213 */ /* 0x000fc60000000000 */
[----:B------:R-:W-:Y:S02]  /*4fd0*/  VIADD R12, R4, 0xce ;  /* 0x000000ce040c7836 */ /* 0x000fe40000000000 */
[----:B------:R-:W-:Y:S02]  /*4fe0*/  IMAD.MOV R10, RZ, RZ, -R10 ;  /* 0x000000ffff0a7224 */ /* 0x000fe400078e0a0a */
[----:B------:R-:W-:Y:S01]  /*4ff0*/  IMAD.MOV R8, RZ, RZ, -R8 ;  /* 0x000000ffff087224 */ /* 0x000fe200078e0a08 */
[----:B------:R-:W-:Y:S01]  /*5000*/  IABS R53, R12 ;  /* 0x0000000c00357213 */ /* 0x000fe20000000000 */
[C---:B------:R-:W-:Y:S01]  /*5010*/  IMAD R31, R2.reuse, R10, R31 ;  /* 0x0000000a021f7224 */ /* 0x040fe200078e021f */
[----:B------:R-:W-:Y:S01]  /*5020*/  LOP3.LUT R10, R5, 0xd0, RZ, 0xfc, !PT ;  /* 0x000000d0050a7812 */ /* 0x000fe200078efcff */
[C---:B------:R-:W-:Y:S01]  /*5030*/  IMAD R33, R2.reuse, R8, R33 ;  /* 0x0000000802217224 */ /* 0x040fe200078e0221 */
[----:B------:R-:W-:Y:S01]  /*5040*/  @!P0 IADD3 R29, R29, -R2, RZ ;  /* 0x800000021d1d8210 */ /* 0x000fe20007ffe0ff */
[--C-:B------:R-:W-:Y:S01]  /*5050*/  @!P5 IMAD.IADD R27, R27, 0x1, -R2.reuse ;  /* 0x000000011b1bd824 */ /* 0x100fe200078e0a02 */
[----:B------:R-:W-:Y:S01]  /*5060*/  IABS R60, R10 ;  /* 0x0000000a003c7213 */ /* 0x000fe20000000000 */
[----:B------:R-:W-:Y:S01]  /*5070*/  @!P1 IMAD.IADD R51, R51, 0x1, -R2 ;  /* 0x0000000133339824 */ /* 0x000fe200078e0a02 */
[C---:B------:R-:W-:Y:S01]  /*5080*/  ISETP.GT.U32.AND P5, PT, R2.reuse, R31, PT ;  /* 0x0000001f0200720c */ /* 0x040fe20003fa4070 */
[----:B------:R-:W-:Y:S01]  /*5090*/  @!P4 IMAD.MOV R27, RZ, RZ, -R27 ;  /* 0x000000ffff1bc224 */ /* 0x000fe200078e0a1b */
[C---:B------:R-:W-:Y:S01]  /*50a0*/  ISETP.GT.U32.AND P4, PT, R2.reuse, R33, PT ;  /* 0x000000210200720c */ /* 0x040fe20003f84070 */
[----:B------:R-:W-:Y:S01]  /*50b0*/  IMAD.HI.U32 R9, R3, R53, RZ ;  /* 0x0000003503097227 */ /* 0x000fe200078e00ff */
[----:B------:R-:W-:-:S02]  /*50c0*/  ISETP.GT.U32.AND P1, PT, R2, R51, PT ;  /* 0x000000330200720c */ /* 0x000fc40003f24070 */
[----:B------:R-:W-:Y:S01]  /*50d0*/  ISETP.GT.U32.AND P0, PT, R2, R29, PT ;  /* 0x0000001d0200720c */ /* 0x000fe20003f04070 */
[----:B------:R-:W-:Y:S02]  /*50e0*/  IMAD.MOV R9, RZ, RZ, -R9 ;  /* 0x000000ffff097224 */ /* 0x000fe400078e0a09 */
[----:B------:R-:W-:-:S04]  /*50f0*/  IMAD.HI.U32 R8, R3, R60, RZ ;  /* 0x0000003c03087227 */ /* 0x000fc800078e00ff */
[C---:B------:R-:W-:Y:S02]  /*5100*/  IMAD R53, R2.reuse, R9, R53 ;  /* 0x0000000902357224 */ /* 0x040fe400078e0235 */
[----:B------:R-:W-:Y:S02]  /*5110*/  IMAD.MOV R9, RZ, RZ, -R8 ;  /* 0x000000ffff097224 */ /* 0x000fe400078e0a08 */
[----:B------:R-:W-:Y:S01]  /*5120*/  @!P1 IMAD.IADD R51, R51, 0x1, -R2 ;  /* 0x0000000133339824 */ /* 0x000fe200078e0a02 */
[C---:B------:R-:W-:Y:S01]  /*5130*/  ISETP.GT.U32.AND P1, PT, R2.reuse, R53, PT ;  /* 0x000000350200720c */ /* 0x040fe20003f24070 */
[----:B------:R-:W-:Y:S02]  /*5140*/  IMAD R60, R2, R9, R60 ;  /* 0x00000009023c7224 */ /* 0x000fe400078e023c */
[--C-:B------:R-:W-:Y:S01]  /*5150*/  @!P4 IMAD.IADD R33, R33, 0x1, -R2.reuse ;  /* 0x000000012121c824 */ /* 0x100fe200078e0a02 */
[----:B------:R-:W-:Y:S01]  /*5160*/  ISETP.GE.AND P4, PT, R11, RZ, PT ;  /* 0x000000ff0b00720c */ /* 0x000fe20003f86270 */
[----:B------:R-:W-:-:S02]  /*5170*/  @!P5 IMAD.IADD R31, R31, 0x1, -R2 ;  /* 0x000000011f1fd824 */ /* 0x000fc400078e0a02 */
[----:B------:R-:W-:Y:S01]  /*5180*/  @!P0 IMAD.IADD R29, R29, 0x1, -R2 ;  /* 0x000000011d1d8824 */ /* 0x000fe200078e0a02 */
[C---:B------:R-:W-:Y:S01]  /*5190*/  ISETP.GT.U32.AND P0, PT, R2.reuse, R60, PT ;  /* 0x0000003c0200720c */ /* 0x040fe20003f04070 */
[----:B------:R-:W-:Y:S01]  /*51a0*/  @!P6 IMAD.MOV R51, RZ, RZ, -R51 ;  /* 0x000000ffff33e224 */ /* 0x000fe200078e0a33 */
[C---:B------:R-:W-:Y:S01]  /*51b0*/  ISETP.GT.U32.AND P6, PT, R2.reuse, R33, PT ;  /* 0x000000210200720c */ /* 0x040fe20003fc4070 */
[----:B------:R-:W-:Y:S01]  /*51c0*/  IMAD.HI.U32 R8, R3, R30, RZ ;  /* 0x0000001e03087227 */ /* 0x000fe200078e00ff */
[----:B------:R-:W-:-:S03]  /*51d0*/  ISETP.GT.U32.AND P5, PT, R2, R31, PT ;  /* 0x0000001f0200720c */ /* 0x000fc60003fa4070 */
[----:B------:R-:W-:Y:S01]  /*51e0*/  IMAD.MOV R11, RZ, RZ, -R8 ;  /* 0x000000ffff0b7224 */ /* 0x000fe200078e0a08 */
[----:B------:R-:W-:Y:S01]  /*51f0*/  LOP3.LUT R8, R5, 0xd6, RZ, 0xfc, !PT ;  /* 0x000000d605087812 */ /* 0x000fe200078efcff */
[----:B------:R-:W-:Y:S01]  /*5200*/  @!P1 IMAD.IADD R53, R53, 0x1, -R2 ;  /* 0x0000000135359824 */ /* 0x000fe200078e0a02 */
[----:B------:R-:W-:Y:S01]  /*5210*/  ISETP.GE.AND P1, PT, R10, RZ, PT ;  /* 0x000000ff0a00720c */ /* 0x000fe20003f26270 */
[----:B------:R-:W-:Y:S01]  /*5220*/  IMAD R30, R2, R11, R30 ;  /* 0x0000000b021e7224 */ /* 0x000fe200078e021e */
[----:B------:R-:W-:Y:S01]  /*5230*/  IABS R34, R8 ;  /* 0x0000000800227213 */ /* 0x000fe20000000000 */
[--C-:B------:R-:W-:Y:S01]  /*5240*/  @!P0 IMAD.IADD R60, R60, 0x1, -R2.reuse ;  /* 0x000000013c3c8824 */ /* 0x100fe200078e0a02 */
[----:B------:R-:W-:Y:S01]  /*5250*/  LOP3.LUT R10, R5, 0xd8, RZ, 0xfc, !PT ;  /* 0x000000d8050a7812 */ /* 0x000fe200078efcff */
[----:B------:R-:W-:Y:S01]  /*5260*/  @!P3 IMAD.MOV R29, RZ, RZ, -R29 ;  /* 0x000000ffff1db224 */ /* 0x000fe200078e0a1d */
[----:B------:R-:W-:Y:S01]  /*5270*/  @!P6 IADD3 R33, R33, -R2, RZ ;  /* 0x800000022121e210 */ /* 0x000fe20007ffe0ff */
[----:B------:R-:W-:Y:S01]  /*5280*/  @!P5 IMAD.IADD R31, R31, 0x1, -R2 ;  /* 0x000000011f1fd824 */ /* 0x000fe200078e0a02 */
[C---:B------:R-:W-:Y:S01]  /*5290*/  ISETP.GT.U32.AND P3, PT, R2.reuse, R53, PT ;  /* 0x000000350200720c */ /* 0x040fe20003f64070 */
[----:B------:R-:W-:Y:S01]  /*52a0*/  IMAD.HI.U32 R9, R3, R56, RZ ;  /* 0x0000003803097227 */ /* 0x000fe200078e00ff */
[----:B------:R-:W-:-:S02]  /*52b0*/  ISETP.GT.U32.AND P6, PT, R2, R30, PT ;  /* 0x0000001e0200720c */ /* 0x000fc40003fc4070 */
[----:B------:R-:W-:Y:S01]  /*52c0*/  ISETP.GE.AND P5, PT, R12, RZ, PT ;  /* 0x000000ff0c00720c */ /* 0x000fe20003fa6270 */
[----:B------:R-:W-:Y:S01]  /*52d0*/  IMAD.MOV R9, RZ, RZ, -R9 ;  /* 0x000000ffff097224 */ /* 0x000fe200078e0a09 */
[C---:B------:R-:W-:Y:S01]  /*52e0*/  ISETP.GT.U32.AND P0, PT, R2.reuse, R60, PT ;  /* 0x0000003c0200720c */ /* 0x040fe20003f04070 */
[----:B------:R-:W-:Y:S01]  /*52f0*/  @!P4 IMAD.MOV R33, RZ, RZ, -R33 ;  /* 0x000000ffff21c224 */ /* 0x000fe200078e0a21 */
[----:B------:R-:W-:Y:S01]  /*5300*/  IABS R32, R10 ;  /* 0x0000000a00207213 */ /* 0x000fe20000000000 */
[----:B------:R-:W-:Y:S02]  /*5310*/  IMAD R56, R2, R9, R56 ;  /* 0x0000000902387224 */ /* 0x000fe400078e0238 */
[----:B------:R-:W-:Y:S01]  /*5320*/  @!P2 IMAD.MOV R31, RZ, RZ, -R31 ;  /* 0x000000ffff1fa224 */ /* 0x000fe200078e0a1f */
[----:B------:R-:W-:Y:S01]  /*5330*/  ISETP.GE.AND P2, PT, R14, RZ, PT ;  /* 0x000000ff0e00720c */ /* 0x000fe20003f46270 */
[--C-:B------:R-:W-:Y:S01]  /*5340*/  @!P3 IMAD.IADD R53, R53, 0x1, -R2.reuse ;  /* 0x000000013535b824 */ /* 0x100fe200078e0a02 */
[----:B------:R-:W-:Y:S01]  /*5350*/  ISETP.GT.U32.AND P4, PT, R2, R56, PT ;  /* 0x000000380200720c */ /* 0x000fe20003f84070 */
[--C-:B------:R-:W-:Y:S01]  /*5360*/  @!P6 IMAD.IADD R30, R30, 0x1, -R2.reuse ;  /* 0x000000011e1ee824 */ /* 0x100fe200078e0a02 */
[----:B------:R-:W-:Y:S01]  /*5370*/  ISETP.GE.AND P3, PT, R15, RZ, PT ;  /* 0x000000ff0f00720c */ /* 0x000fe20003f66270 */
[----:B------:R-:W-:Y:S01]  /*5380*/  @!P5 IMAD.MOV R53, RZ, RZ, -R53 ;  /* 0x000000ffff35d224 */ /* 0x000fe200078e0a35 */
[----:B------:R-:W-:Y:S01]  /*5390*/  ISETP.GE.AND P6, PT, R10, RZ, PT ;  /* 0x000000ff0a00720c */ /* 0x000fe20003fc6270 */
[----:B------:R-:W-:Y:S01]  /*53a0*/  @!P0 IMAD.IADD R60, R60, 0x1, -R2 ;  /* 0x000000013c3c8824 */ /* 0x000fe200078e0a02 */
[----:B------:R-:W-:Y:S01]  /*53b0*/  ISETP.GE.AND P0, PT, R8, RZ, PT ;  /* 0x000000ff0800720c */ /* 0x000fe20003f06270 */
[----:B------:R-:W-:Y:S01]  /*53c0*/  IMAD.HI.U32 R8, R3, R34, RZ ;  /* 0x0000002203087227 */ /* 0x000fe200078e00ff */
[----:B------:R-:W-:-:S02]  /*53d0*/  ISETP.GT.U32.AND P5, PT, R2, R30, PT ;  /* 0x0000001e0200720c */ /* 0x000fc40003fa4070 */
[C---:B------:R-:W-:Y:S01]  /*53e0*/  LOP3.LUT R14, R5.reuse, 0xe0, RZ, 0xfc, !PT ;  /* 0x000000e0050e7812 */ /* 0x040fe200078efcff */
[----:B------:R-:W-:Y:S01]  /*53f0*/  IMAD.MOV R11, RZ, RZ, -R8 ;  /* 0x000000ffff0b7224 */ /* 0x000fe200078e0a08 */
[----:B------:R-:W-:Y:S01]  /*5400*/  LOP3.LUT R8, R5, 0xda, RZ, 0xfc, !PT ;  /* 0x000000da05087812 */ /* 0x000fe200078efcff */
[----:B------:R-:W-:Y:S01]  /*5410*/  @!P4 IMAD.IADD R56, R56, 0x1, -R2 ;  /* 0x000000013838c824 */ /* 0x000fe200078e0a02 */
[----:B------:R-:W-:Y:S01]  /*5420*/  IABS R46, R14 ;  /* 0x0000000e002e7213 */ /* 0x000fe20000000000 */
[C---:B------:R-:W-:Y:S01]  /*5430*/  IMAD R34, R2.reuse, R11, R34 ;  /* 0x0000000b02227224 */ /* 0x040fe200078e0222 */
[----:B------:R-:W-:Y:S01]  /*5440*/  IABS R58, R8 ;  /* 0x00000008003a7213 */ /* 0x000fe20000000000 */
[----:B------:R-:W-:Y:S01]  /*5450*/  IMAD.HI.U32 R9, R3, R32, RZ ;  /* 0x0000002003097227 */ /* 0x000fe200078e00ff */
[----:B------:R-:W-:-:S03]  /*5460*/  ISETP.GT.U32.AND P4, PT, R2, R56, PT ;  /* 0x000000380200720c */ /* 0x000fc60003f84070 */
[----:B------:R-:W-:Y:S01]  /*5470*/  @!P5 IMAD.IADD R30, R30, 0x1, -R2 ;  /* 0x000000011e1ed824 */ /* 0x000fe200078e0a02 */
[----:B------:R-:W-:Y:S01]  /*5480*/  ISETP.GT.U32.AND P5, PT, R2, R34, PT ;  /* 0x000000220200720c */ /* 0x000fe20003fa4070 */
[----:B------:R-:W-:Y:S02]  /*5490*/  IMAD.MOV R9, RZ, RZ, -R9 ;  /* 0x000000ffff097224 */ /* 0x000fe400078e0a09 */
[----:B------:R-:W-:Y:S01]  /*54a0*/  VIADD R10, R4, 0xde ;  /* 0x000000de040a7836 */ /* 0x000fe20000000000 */
[----:B------:R-:W-:Y:S01]  /*54b0*/  @!P2 IADD3 R30, -R30, RZ, RZ ;  /* 0x000000ff1e1ea210 */ /* 0x000fe20007ffe1ff */
[----:B------:R-:W-:Y:S01]  /*54c0*/  IMAD R32, R2, R9, R32 ;  /* 0x0000000902207224 */ /* 0x000fe200078e0220 */
[----:B------:R-:W-:Y:S01]  /*54d0*/  LOP3.LUT R9, R5, 0xdc, RZ, 0xfc, !PT ;  /* 0x000000dc05097812 */ /* 0x000fe200078efcff */
[----:B------:R-:W-:Y:S01]  /*54e0*/  @!P1 IMAD.MOV R60, RZ, RZ, -R60 ;  /* 0x000000ffff3c9224 */ /* 0x000fe200078e0a3c */
[----:B------:R-:W-:Y:S01]  /*54f0*/  ISETP.GE.AND P1, PT, R8, RZ, PT ;  /* 0x000000ff0800720c */ /* 0x000fe20003f26270 */
[----:B------:R-:W-:Y:S01]  /*5500*/  @!P4 IMAD.IADD R56, R56, 0x1, -R2 ;  /* 0x000000013838c824 */ /* 0x000fe200078e0a02 */
[----:B------:R-:W-:Y:S01]  /*5510*/  IABS R48, R9 ;  /* 0x0000000900307213 */ /* 0x000fe20000000000 */
[----:B------:R-:W-:Y:S01]  /*5520*/  IMAD.HI.U32 R8, R3, R58, RZ ;  /* 0x0000003a03087227 */ /* 0x000fe200078e00ff */
[----:B------:R-:W-:-:S02]  /*5530*/  ISETP.GE.AND P4, PT, R9, RZ, PT ;  /* 0x000000ff0900720c */ /* 0x000fc40003f86270 */
[----:B------:R-:W-:Y:S01]  /*5540*/  IABS R12, R10 ;  /* 0x0000000a000c7213 */ /* 0x000fe20000000000 */
[----:B------:R-:W-:Y:S01]  /*5550*/  @!P5 IMAD.IADD R34, R34, 0x1, -R2 ;  /* 0x000000012222d824 */ /* 0x000fe200078e0a02 */
[----:B------:R-:W-:Y:S01]  /*5560*/  ISETP.GE.AND P2, PT, R10, RZ, PT ;  /* 0x000000ff0a00720c */ /* 0x000fe20003f46270 */
[----:B------:R-:W-:-:S03]  /*5570*/  IMAD.HI.U32 R9, R3, R48, RZ ;  /* 0x0000003003097227 */ /* 0x000fc600078e00ff */
[C---:B------:R-:W-:Y:S01]  /*5580*/  ISETP.GT.U32.AND P5, PT, R2.reuse, R34, PT ;  /* 0x000000220200720c */ /* 0x040fe20003fa4070 */
[----:B------:R-:W-:Y:S02]  /*5590*/  IMAD.MOV R9, RZ, RZ, -R9 ;  /* 0x000000ffff097224 */ /* 0x000fe400078e0a09 */
[----:B------:R-:W-:Y:S01]  /*55a0*/  @!P3 IMAD.MOV R56, RZ, RZ, -R56 ;  /* 0x000000ffff38b224 */ /* 0x000fe200078e0a38 */
[C---:B------:R-:W-:Y:S01]  /*55b0*/  ISETP.GT.U32.AND P3, PT, R2.reuse, R32, PT ;  /* 0x000000200200720c */ /* 0x040fe20003f64070 */
[----:B------:R-:W-:Y:S02]  /*55c0*/  IMAD R48, R2, R9, R48 ;  /* 0x0000000902307224 */ /* 0x000fe400078e0230 */
[----:B------:R-:W-:Y:S02]  /*55d0*/  IMAD.MOV R11, RZ, RZ, -R8 ;  /* 0x000000ffff0b7224 */ /* 0x000fe400078e0a08 */
[----:B------:R-:W-:-:S04]  /*55e0*/  IMAD.HI.U32 R8, R3, R12, RZ ;  /* 0x0000000c03087227 */ /* 0x000fc800078e00ff */
[----:B------:R-:W-:Y:S02]  /*55f0*/  @!P5 IMAD.IADD R34, R34, 0x1, -R2 ;  /* 0x000000012222d824 */ /* 0x000fe400078e0a02 */
[C---:B------:R-:W-:Y:S02]  /*5600*/  IMAD R58, R2.reuse, R11, R58 ;  /* 0x0000000b023a7224 */ /* 0x040fe400078e023a */
[----:B------:R-:W-:Y:S01]  /*5610*/  @!P0 IMAD.MOV R34, RZ, RZ, -R34 ;  /* 0x000000ffff228224 */ /* 0x000fe200078e0a22 */
[----:B------:R-:W-:Y:S01]  /*5620*/  ISETP.GT.U32.AND P0, PT, R2, R48, PT ;  /* 0x000000300200720c */ /* 0x000fe20003f04070 */
[----:B------:R-:W-:Y:S01]  /*5630*/  @!P3 IMAD.IADD R32, R32, 0x1, -R2 ;  /* 0x000000012020b824 */ /* 0x000fe200078e0a02 */
[C---:B------:R-:W-:Y:S01]  /*5640*/  ISETP.GT.U32.AND P5, PT, R2.reuse, R58, PT ;  /* 0x0000003a0200720c */ /* 0x040fe20003fa4070 */
[----:B------:R-:W-:Y:S02]  /*5650*/  IMAD.MOV R11, RZ, RZ, -R8 ;  /* 0x000000ffff0b7224 */ /* 0x000fe400078e0a08 */
[----:B------:R-:W-:Y:S01]  /*5660*/  IMAD.HI.U32 R8, R3, R44, RZ ;  /* 0x0000002c03087227 */ /* 0x000fe200078e00ff */
[----:B------:R-:W-:-:S03]  /*5670*/  ISETP.GT.U32.AND P3, PT, R2, R32, PT ;  /* 0x000000200200720c */ /* 0x000fc60003f64070 */
[----:B------:R-:W-:Y:S02]  /*5680*/  IMAD R12, R2, R11, R12 ;  /* 0x0000000b020c7224 */ /* 0x000fe400078e020c */
[----:B------:R-:W-:Y:S02]  /*5690*/  IMAD.MOV R11, RZ, RZ, -R8 ;  /* 0x000000ffff0b7224 */ /* 0x000fe400078e0a08 */
[----:B------:R-:W-:Y:S02]  /*56a0*/  @!P0 IMAD.IADD R48, R48, 0x1, -R2 ;  /* 0x0000000130308824 */ /* 0x000fe400078e0a02 */
[C---:B------:R-:W-:Y:S02]  /*56b0*/  IMAD R44, R2.reuse, R11, R44 ;  /* 0x0000000b022c7224 */ /* 0x040fe400078e022c */
[----:B------:R-:W-:Y:S01]  /*56c0*/  IMAD.HI.U32 R9, R3, R46, RZ ;  /* 0x0000002e03097227 */ /* 0x000fe200078e00ff */
[----:B------:R-:W-:-:S03]  /*56d0*/  ISETP.GT.U32.AND P0, PT, R2, R48, PT ;  /* 0x000000300200720c */ /* 0x000fc60003f04070 */
[--C-:B------:R-:W-:Y:S01]  /*56e0*/  @!P3 IMAD.IADD R32, R32, 0x1, -R2.reuse ;  /* 0x000000012020b824 */ /* 0x100fe200078e0a02 */
[----:B------:R-:W-:Y:S01]  /*56f0*/  ISETP.GT.U32.AND P3, PT, R2, R12, PT ;  /* 0x0000000c0200720c */ /* 0x000fe20003f64070 */
[----:B------:R-:W-:Y:S02]  /*5700*/  @!P5 IMAD.IADD R58, R58, 0x1, -R2 ;  /* 0x000000013a3ad824 */ /* 0x000fe400078e0a02 */
[----:B------:R-:W-:Y:S02]  /*5710*/  IMAD.MOV R9, RZ, RZ, -R9 ;  /* 0x000000ffff097224 */ /* 0x000fe400078e0a09 */
[----:B------:R-:W-:Y:S01]  /*5720*/  IMAD.HI.U32 R8, R3, R42, RZ ;  /* 0x0000002a03087227 */ /* 0x000fe200078e00ff */
[----:B------:R-:W-:-:S03]  /*5730*/  ISETP.GT.U32.AND P5, PT, R2, R58, PT ;  /* 0x0000003a0200720c */ /* 0x000fc60003fa4070 */
[----:B------:R-:W-:Y:S01]  /*5740*/  @!P0 IMAD.IADD R48, R48, 0x1, -R2 ;  /* 0x0000000130308824 */ /* 0x000fe200078e0a02 */
[C---:B------:R-:W-:Y:S01]  /*5750*/  ISETP.GT.U32.AND P0, PT, R2.reuse, R44, PT ;  /* 0x0000002c0200720c */ /* 0x040fe20003f04070 */
[----:B------:R-:W-:Y:S02]  /*5760*/  IMAD R46, R2, R9, R46 ;  /* 0x00000009022e7224 */ /* 0x000fe400078e022e */
[----:B------:R-:W-:Y:S01]  /*5770*/  @!P3 IADD3 R12, R12, -R2, RZ ;  /* 0x800000020c0cb210 */ /* 0x000fe20007ffe0ff */
[----:B------:R-:W-:Y:S02]  /*5780*/  IMAD.MOV R9, RZ, RZ, -R8 ;  /* 0x000000ffff097224 */ /* 0x000fe400078e0a08 */
[----:B------:R-:W-:Y:S01]  /*5790*/  @!P6 IMAD.MOV R32, RZ, RZ, -R32 ;  /* 0x000000ffff20e224 */ /* 0x000fe200078e0a20 */
[C---:B------:R-:W-:Y:S01]  /*57a0*/  ISETP.GT.U32.AND P3, PT, R2.reuse, R12, PT ;  /* 0x0000000c0200720c */ /* 0x040fe20003f64070 */
[----:B------:R-:W-:Y:S02]  /*57b0*/  IMAD R42, R2, R9, R42 ;  /* 0x00000009022a7224 */ /* 0x000fe400078e022a */
[----:B------:R-:W-:-:S04]  /*57c0*/  IMAD.HI.U32 R9, R3, R40, RZ ;  /* 0x0000002803097227 */ /* 0x000fc800078e00ff */
[--C-:B------:R-:W-:Y:S02]  /*57d0*/  @!P0 IMAD.IADD R44, R44, 0x1, -R2.reuse ;  /* 0x000000012c2c8824 */ /* 0x100fe400078e0a02 */
[----:B------:R-:W-:Y:S02]  /*57e0*/  IMAD.MOV R9, RZ, RZ, -R9 ;  /* 0x000000ffff097224 */ /* 0x000fe400078e0a09 */
[--C-:B------:R-:W-:Y:S01]  /*57f0*/  @!P5 IMAD.IADD R58, R58, 0x1, -R2.reuse ;  /* 0x000000013a3ad824 */ /* 0x100fe200078e0a02 */
[----:B------:R-:W-:Y:S01]  /*5800*/  ISETP.GT.U32.AND P6, PT, R2, R44, PT ;  /* 0x0000002c0200720c */ /* 0x000fe20003fc4070 */
[----:B------:R-:W-:Y:S01]  /*5810*/  @!P3 IMAD.IADD R12, R12, 0x1, -R2 ;  /* 0x000000010c0cb824 */ /* 0x000fe200078e0a02 */
[C---:B------:R-:W-:Y:S01]  /*5820*/  ISETP.GT.U32.AND P5, PT, R2.reuse, R46, PT ;  /* 0x0000002e0200720c */ /* 0x040fe20003fa4070 */
[C---:B------:R-:W-:Y:S01]  /*5830*/  IMAD R40, R2.reuse, R9, R40 ;  /* 0x0000000902287224 */ /* 0x040fe200078e0228 */
[----:B------:R-:W-:Y:S01]  /*5840*/  ISETP.GT.U32.AND P3, PT, R2, R42, PT ;  /* 0x0000002a0200720c */ /* 0x000fe20003f64070 */
[----:B------:R-:W-:-:S04]  /*5850*/  IMAD.HI.U32 R4, R3, R24, RZ ;  /* 0x0000001803047227 */ /* 0x000fc800078e00ff */
[----:B------:R-:W-:Y:S02]  /*5860*/  IMAD.MOV R9, RZ, RZ, -R4 ;  /* 0x000000ffff097224 */ /* 0x000fe400078e0a04 */
[C---:B------:R-:W-:Y:S02]  /*5870*/  IMAD.HI.U32 R8, R3.reuse, R36, RZ ;  /* 0x0000002403087227 */ /* 0x040fe400078e00ff */
[----:B------:R-:W-:Y:S02]  /*5880*/  @!P6 IADD3 R44, R44, -R2, RZ ;  /* 0x800000022c2ce210 */ /* 0x000fe40007ffe0ff */
[----:B------:R-:W-:Y:S01]  /*5890*/  ISETP.GT.U32.AND P6, PT, R2, R40, PT ;  /* 0x000000280200720c */ /* 0x000fe20003fc4070 */
[--C-:B------:R-:W-:Y:S01]  /*58a0*/  @!P5 IMAD.IADD R46, R46, 0x1, -R2.reuse ;  /* 0x000000012e2ed824 */ /* 0x100fe200078e0a02 */
[----:B------:R-:W-:Y:S01]  /*58b0*/  ISETP.GE.AND P5, PT, R14, RZ, PT ;  /* 0x000000ff0e00720c */ /* 0x000fe20003fa6270 */
[----:B------:R-:W-:Y:S01]  /*58c0*/  @!P3 IMAD.IADD R42, R42, 0x1, -R2 ;  /* 0x000000012a2ab824 */ /* 0x000fe200078e0a02 */
[----:B------:R-:W-:Y:S01]  /*58d0*/  IABS R14, R47 ;  /* 0x0000002f000e7213 */ /* 0x000fe20000000000 */
[C---:B------:R-:W-:Y:S01]  /*58e0*/  IMAD R24, R2.reuse, R9, R24 ;  /* 0x0000000902187224 */ /* 0x040fe200078e0218 */
[C---:B------:R-:W-:Y:S01]  /*58f0*/  ISETP.GT.U32.AND P0, PT, R2.reuse, R46, PT ;  /* 0x0000002e0200720c */ /* 0x040fe20003f04070 */
[----:B------:R-:W-:Y:S01]  /*5900*/  IMAD.HI.U32 R10, R3, R38, RZ ;  /* 0x00000026030a7227 */ /* 0x000fe200078e00ff */
[----:B------:R-:W-:-:S03]  /*5910*/  ISETP.GT.U32.AND P3, PT, R2, R42, PT ;  /* 0x0000002a0200720c */ /* 0x000fc60003f64070 */
[----:B------:R-:W-:Y:S02]  /*5920*/  IMAD.MOV R11, RZ, RZ, -R8 ;  /* 0x000000ffff0b7224 */ /* 0x000fe400078e0a08 */
[----:B------:R-:W-:Y:S01]  /*5930*/  @!P6 IMAD.IADD R40, R40, 0x1, -R2 ;  /* 0x000000012828e824 */ /* 0x000fe200078e0a02 */
[----:B------:R-:W-:Y:S01]  /*5940*/  ISETP.GT.U32.AND P6, PT, R2, R24, PT ;  /* 0x000000180200720c */ /* 0x000fe20003fc4070 */
[----:B------:R-:W-:-:S04]  /*5950*/  IMAD.HI.U32 R4, R3, R22, RZ ;  /* 0x0000001603047227 */ /* 0x000fc800078e00ff */
[----:B------:R-:W-:Y:S01]  /*5960*/  IMAD.MOV R15, RZ, RZ, -R10 ;  /* 0x000000ffff0f7224 */ /* 0x000fe200078e0a0a */
[----:B------:R-:W-:Y:S01]  /*5970*/  IABS R10, R19 ;  /* 0x00000013000a7213 */ /* 0x000fe20000000000 */
[C---:B------:R-:W-:Y:S02]  /*5980*/  IMAD R36, R2.reuse, R11, R36 ;  /* 0x0000000b02247224 */ /* 0x040fe400078e0224 */
[----:B------:R-:W-:Y:S02]  /*5990*/  IMAD.MOV R11, RZ, RZ, -R4 ;  /* 0x000000ffff0b7224 */ /* 0x000fe400078e0a04 */
[C---:B------:R-:W-:Y:S02]  /*59a0*/  IMAD R38, R2.reuse, R15, R38 ;  /* 0x0000000f02267224 */ /* 0x040fe400078e0226 */
[----:B------:R-:W-:Y:S02]  /*59b0*/  IMAD R22, R2, R11, R22 ;  /* 0x0000000b02167224 */ /* 0x000fe400078e0216 */
[--C-:B------:R-:W-:Y:S01]  /*59c0*/  @!P0 IMAD.IADD R46, R46, 0x1, -R2.reuse ;  /* 0x000000012e2e8824 */ /* 0x100fe200078e0a02 */
[----:B------:R-:W-:Y:S01]  /*59d0*/  ISETP.GT.U32.AND P0, PT, R2, R36, PT ;  /* 0x000000240200720c */ /* 0x000fe20003f04070 */
[--C-:B------:R-:W-:Y:S01]  /*59e0*/  @!P3 IMAD.IADD R42, R42, 0x1, -R2.reuse ;  /* 0x000000012a2ab824 */ /* 0x100fe200078e0a02 */
[----:B------:R-:W-:Y:S01]  /*59f0*/  ISETP.GT.U32.AND P3, PT, R2, R38, PT ;  /* 0x000000260200720c */ /* 0x000fe20003f64070 */
[----:B------:R-:W-:Y:S01]  /*5a00*/  @!P6 IMAD.IADD R24, R24, 0x1, -R2 ;  /* 0x000000011818e824 */ /* 0x000fe200078e0a02 */
[----:B------:R-:W-:Y:S01]  /*5a10*/  ISETP.GT.U32.AND P6, PT, R2, R22, PT ;  /* 0x000000160200720c */ /* 0x000fe20003fc4070 */
[----:B------:R-:W-:-:S04]  /*5a20*/  IMAD.HI.U32 R8, R3, R20, RZ ;  /* 0x0000001403087227 */ /* 0x000fc800078e00ff */
[----:B------:R-:W-:Y:S02]  /*5a30*/  IMAD.MOV R15, RZ, RZ, -R8 ;  /* 0x000000ffff0f7224 */ /* 0x000fe400078e0a08 */
[----:B------:R-:W-:Y:S02]  /*5a40*/  @!P1 IMAD.MOV R58, RZ, RZ, -R58 ;  /* 0x000000ffff3a9224 */ /* 0x000fe400078e0a3a */
[----:B------:R-:W-:Y:S02]  /*5a50*/  IMAD R20, R2, R15, R20 ;  /* 0x0000000f02147224 */ /* 0x000fe400078e0214 */
[--C-:B------:R-:W-:Y:S01]  /*5a60*/  @!P0 IMAD.IADD R36, R36, 0x1, -R2.reuse ;  /* 0x0000000124248824 */ /* 0x100fe200078e0a02 */
[----:B------:R-:W-:Y:S01]  /*5a70*/  ISETP.GE.AND P0, PT, R16, RZ, PT ;  /* 0x000000ff1000720c */ /* 0x000fe20003f06270 */
[--C-:B------:R-:W-:Y:S01]  /*5a80*/  @!P3 IMAD.IADD R38, R38, 0x1, -R2.reuse ;  /* 0x000000012626b824 */ /* 0x100fe200078e0a02 */
[----:B------:R-:W-:Y:S01]  /*5a90*/  ISETP.GE.AND P3, PT, R18, RZ, PT ;  /* 0x000000ff1200720c */ /* 0x000fe20003f66270 */
[----:B------:R-:W-:Y:S01]  /*5aa0*/  @!P6 IMAD.IADD R22, R22, 0x1, -R2 ;  /* 0x000000011616e824 */ /* 0x000fe200078e0a02 */
[----:B------:R-:W-:Y:S01]  /*5ab0*/  IABS R18, R43 ;  /* 0x0000002b00127213 */ /* 0x000fe20000000000 */
[----:B------:R-:W-:Y:S01]  /*5ac0*/  @!P4 IMAD.MOV R48, RZ, RZ, -R48 ;  /* 0x000000ffff30c224 */ /* 0x000fe200078e0a30 */
[----:B------:R-:W-:Y:S01]  /*5ad0*/  IABS R16, R45 ;  /* 0x0000002d00107213 */ /* 0x000fe20000000000 */
[----:B------:R-:W-:Y:S01]  /*5ae0*/  IMAD.HI.U32 R9, R3, R118, RZ ;  /* 0x0000007603097227 */ /* 0x000fe200078e00ff */
[----:B------:R-:W-:-:S02]  /*5af0*/  ISETP.GT.U32.AND P6, PT, R2, R20, PT ;  /* 0x000000140200720c */ /* 0x000fc40003fc4070 */
[C---:B------:R-:W-:Y:S01]  /*5b00*/  ISETP.GT.U32.AND P1, PT, R2.reuse, R36, PT ;  /* 0x000000240200720c */ /* 0x040fe20003f24070 */
[----:B------:R-:W-:Y:S01]  /*5b10*/  IMAD.HI.U32 R4, R3, R18, RZ ;  /* 0x0000001203047227 */ /* 0x000fe200078e00ff */
[----:B------:R-:W-:-:S03]  /*5b20*/  ISETP.GT.U32.AND P4, PT, R2, R40, PT ;  /* 0x000000280200720c */ /* 0x000fc60003f84070 */
[----:B------:R-:W-:-:S04]  /*5b30*/  IMAD.HI.U32 R5, R3, R16, RZ ;  /* 0x0000001003057227 */ /* 0x000fc800078e00ff */
[----:B------:R-:W-:Y:S02]  /*5b40*/  IMAD.MOV R9, RZ, RZ, -R9 ;  /* 0x000000ffff097224 */ /* 0x000fe400078e0a09 */
[----:B------:R-:W-:Y:S02]  /*5b50*/  IMAD.MOV R11, RZ, RZ, -R4 ;  /* 0x000000ffff0b7224 */ /* 0x000fe400078e0a04 */
[----:B------:R-:W-:Y:S02]  /*5b60*/  IMAD.MOV R5, RZ, RZ, -R5 ;  /* 0x000000ffff057224 */ /* 0x000fe400078e0a05 */
[----:B------:R-:W-:Y:S01]  /*5b70*/  @!P2 IMAD.MOV R12, RZ, RZ, -R12 ;  /* 0x000000ffff0ca224 */ /* 0x000fe200078e0a0c */
[----:B------:R-:W-:Y:S01]  /*5b80*/  ISETP.GT.U32.AND P2, PT, R2, R38, PT ;  /* 0x000000260200720c */ /* 0x000fe20003f44070 */
[----:B------:R-:W-:-:S04]  /*5b90*/  IMAD.HI.U32 R8, R3, R14, RZ ;  /* 0x0000000e03087227 */ /* 0x000fc800078e00ff */
[C---:B------:R-:W-:Y:S02]  /*5ba0*/  IMAD R118, R2.reuse, R9, R118 ;  /* 0x0000000902767224 */ /* 0x040fe400078e0276 */
[C---:B------:R-:W-:Y:S02]  /*5bb0*/  IMAD R18, R2.reuse, R11, R18 ;  /* 0x0000000b02127224 */ /* 0x040fe400078e0212 */
[----:B------:R-:W-:Y:S02]  /*5bc0*/  IMAD R16, R2, R5, R16 ;  /* 0x0000000502107224 */ /* 0x000fe400078e0210 */
[----:B------:R-:W-:Y:S01]  /*5bd0*/  IMAD.HI.U32 R9, R3, R116, RZ ;  /* 0x0000007403097227 */ /* 0x000fe200078e00ff */
[----:B------:R-:W1:Y:S03]  /*5be0*/  LDC.64 R4, c[0x0][0x230] ;  /* 0x00008c00ff047b82 */ /* 0x000e660000000a00 */
[----:B------:R-:W-:Y:S01]  /*5bf0*/  @!P6 IMAD.IADD R20, R20, 0x1, -R2 ;  /* 0x000000011414e824 */ /* 0x000fe200078e0a02 */
[----:B------:R-:W-:Y:S01]  /*5c00*/  IADD3 R9, -R9, RZ, RZ ;  /* 0x000000ff09097210 */ /* 0x000fe20007ffe1ff */
[----:B------:R-:W-:Y:S01]  /*5c10*/  @!P5 IMAD.MOV R46, RZ, RZ, -R46 ;  /* 0x000000ffff2ed224 */ /* 0x000fe200078e0a2e */
[C---:B------:R-:W-:Y:S01]  /*5c20*/  ISETP.GT.U32.AND P5, PT, R2.reuse, R24, PT ;  /* 0x000000180200720c */ /* 0x040fe20003fa4070 */
[----:B------:R-:W-:Y:S01]  /*5c30*/  IMAD.MOV R15, RZ, RZ, -R8 ;  /* 0x000000ffff0f7224 */ /* 0x000fe200078e0a08 */
[C---:B------:R-:W-:Y:S01]  /*5c40*/  ISETP.GT.U32.AND P6, PT, R2.reuse, R20, PT ;  /* 0x000000140200720c */ /* 0x040fe20003fc4070 */
[----:B------:R-:W-:Y:S01]  /*5c50*/  @!P0 IMAD.MOV R44, RZ, RZ, -R44 ;  /* 0x000000ffff2c8224 */ /* 0x000fe200078e0a2c */
[C---:B------:R-:W-:Y:S01]  /*5c60*/  ISETP.GT.U32.AND P0, PT, R2.reuse, R22, PT ;  /* 0x000000160200720c */ /* 0x040fe20003f04070 */
[----:B------:R-:W-:Y:S01]  /*5c70*/  @!P3 IMAD.MOV R42, RZ, RZ, -R42 ;  /* 0x000000ffff2ab224 */ /* 0x000fe200078e0a2a */
[----:B------:R-:W-:Y:S01]  /*5c80*/  ISETP.GT.U32.AND P3, PT, R2, R118, PT ;  /* 0x000000760200720c */ /* 0x000fe20003f64070 */
[--C-:B------:R-:W-:Y:S01]  /*5c90*/  @!P1 IMAD.IADD R36, R36, 0x1, -R2.reuse ;  /* 0x0000000124249824 */ /* 0x100fe200078e0a02 */
[----:B------:R-:W-:Y:S01]  /*5ca0*/  ISETP.GT.U32.AND P1, PT, R2, R18, PT ;  /* 0x000000120200720c */ /* 0x000fe20003f24070 */
[----:B------:R-:W-:Y:S01]  /*5cb0*/  @!P4 IMAD.IADD R40, R40, 0x1, -R2 ;  /* 0x000000012828c824 */ /* 0x000fe200078e0a02 */
[C---:B------:R-:W-:Y:S01]  /*5cc0*/  ISETP.GT.U32.AND P4, PT, R2.reuse, R16, PT ;  /* 0x000000100200720c */ /* 0x040fe20003f84070 */
[----:B------:R-:W-:-:S02]  /*5cd0*/  IMAD R14, R2, R15, R14 ;  /* 0x0000000f020e7224 */ /* 0x000fc400078e020e */
[----:B------:R-:W-:Y:S02]  /*5ce0*/  IMAD.HI.U32 R3, R3, R10, RZ ;  /* 0x0000000a03037227 */ /* 0x000fe400078e00ff */
[----:B------:R-:W-:Y:S02]  /*5cf0*/  @!P6 IADD3 R20, R20, -R2, RZ ;  /* 0x800000021414e210 */ /* 0x000fe40007ffe0ff */
[----:B------:R-:W-:Y:S01]  /*5d00*/  @!P2 IMAD.IADD R38, R38, 0x1, -R2 ;  /* 0x000000012626a824 */ /* 0x000fe200078e0a02 */
[C---:B------:R-:W-:Y:S01]  /*5d10*/  ISETP.GT.U32.AND P2, PT, R2.reuse, R14, PT ;  /* 0x0000000e0200720c */ /* 0x040fe20003f44070 */
[----:B------:R-:W-:Y:S02]  /*5d20*/  IMAD R116, R2, R9, R116 ;  /* 0x0000000902747224 */ /* 0x000fe400078e0274 */
[----:B------:R-:W-:Y:S01]  /*5d30*/  IMAD.MOV R3, RZ, RZ, -R3 ;  /* 0x000000ffff037224 */ /* 0x000fe200078e0a03 */
[----:B------:R-:W2:Y:S01]  /*5d40*/  LDC.64 R8, c[0x0][0x238] ;  /* 0x00008e00ff087b82 */ /* 0x000ea20000000a00 */
[----:B------:R-:W-:Y:S01]  /*5d50*/  @!P5 IMAD.IADD R24, R24, 0x1, -R2 ;  /* 0x000000011818d824 */ /* 0x000fe200078e0a02 */
[C---:B------:R-:W-:Y:S01]  /*5d60*/  ISETP.GT.U32.AND P5, PT, R2.reuse, R116, PT ;  /* 0x000000740200720c */ /* 0x040fe20003fa4070 */
[----:B------:R-:W-:-:S02]  /*5d70*/  IMAD R10, R2, R3, R10 ;  /* 0x00000003020a7224 */ /* 0x000fc400078e020a */
[--C-:B------:R-:W-:Y:S01]  /*5d80*/  @!P0 IMAD.IADD R22, R22, 0x1, -R2.reuse ;  /* 0x0000000116168824 */ /* 0x100fe200078e0a02 */
[----:B------:R-:W-:Y:S01]  /*5d90*/  ISETP.GE.AND P0, PT, R21, RZ, PT ;  /* 0x000000ff1500720c */ /* 0x000fe20003f06270 */
[--C-:B------:R-:W-:Y:S01]  /*5da0*/  @!P3 IMAD.IADD R118, R118, 0x1, -R2.reuse ;  /* 0x000000017676b824 */ /* 0x100fe200078e0a02 */
[----:B------:R-:W-:Y:S01]  /*5db0*/  ISETP.GE.AND P3, PT, R23, RZ, PT ;  /* 0x000000ff1700720c */ /* 0x000fe20003f66270 */
[--C-:B------:R-:W-:Y:S01]  /*5dc0*/  @!P1 IMAD.IADD R18, R18, 0x1, -R2.reuse ;  /* 0x0000000112129824 */ /* 0x100fe200078e0a02 */
[----:B------:R-:W-:Y:S01]  /*5dd0*/  ISETP.GE.AND P1, PT, R35, RZ, PT ;  /* 0x000000ff2300720c */ /* 0x000fe20003f26270 */
[--C-:B------:R-:W-:Y:S01]  /*5de0*/  @!P4 IMAD.IADD R16, R16, 0x1, -R2.reuse ;  /* 0x000000011010c824 */ /* 0x100fe200078e0a02 */
[----:B------:R-:W-:Y:S01]  /*5df0*/  ISETP.GE.AND P4, PT, R37, RZ, PT ;  /* 0x000000ff2500720c */ /* 0x000fe20003f86270 */
[--C-:B------:R-:W-:Y:S01]  /*5e00*/  @!P2 IMAD.IADD R14, R14, 0x1, -R2.reuse ;  /* 0x000000010e0ea824 */ /* 0x100fe200078e0a02 */
[----:B------:R-:W-:Y:S01]  /*5e10*/  ISETP.GT.U32.AND P6, PT, R2, R10, PT ;  /* 0x0000000a0200720c */ /* 0x000fe20003fc4070 */
[----:B------:R-:W-:Y:S01]  /*5e20*/  @!P5 IMAD.IADD R116, R116, 0x1, -R2 ;  /* 0x000000017474d824 */ /* 0x000fe200078e0a02 */
[----:B------:R-:W-:-:S02]  /*5e30*/  ISETP.GE.AND P2, PT, R17, RZ, PT ;  /* 0x000000ff1100720c */ /* 0x000fc40003f46270 */
[----:B------:R-:W-:Y:S01]  /*5e40*/  ISETP.GE.AND P5, PT, R39, RZ, PT ;  /* 0x000000ff2700720c */ /* 0x000fe20003fa6270 */
[----:B------:R-:W-:Y:S01]  /*5e50*/  @!P0 IMAD.MOV R36, RZ, RZ, -R36 ;  /* 0x000000ffff248224 */ /* 0x000fe200078e0a24 */
[C---:B------:R-:W-:Y:S01]  /*5e60*/  ISETP.GT.U32.AND P0, PT, R2.reuse, R118, PT ;  /* 0x000000760200720c */ /* 0x040fe20003f04070 */
[----:B------:R-:W-:Y:S01]  /*5e70*/  @!P3 IMAD.MOV R40, RZ, RZ, -R40 ;  /* 0x000000ffff28b224 */ /* 0x000fe200078e0a28 */
[C---:B------:R-:W-:Y:S01]  /*5e80*/  ISETP.GT.U32.AND P3, PT, R2.reuse, R18, PT ;  /* 0x000000120200720c */ /* 0x040fe20003f64070 */
[----:B------:R-:W-:Y:S01]  /*5e90*/  @!P1 IMAD.MOV R38, RZ, RZ, -R38 ;  /* 0x000000ffff269224 */ /* 0x000fe200078e0a26 */
[C---:B------:R-:W-:Y:S01]  /*5ea0*/  ISETP.GT.U32.AND P1, PT, R2.reuse, R16, PT ;  /* 0x000000100200720c */ /* 0x040fe20003f24070 */
[----:B------:R-:W-:Y:S01]  /*5eb0*/  @!P4 IMAD.MOV R24, RZ, RZ, -R24 ;  /* 0x000000ffff18c224 */ /* 0x000fe200078e0a18 */
[----:B------:R-:W-:Y:S01]  /*5ec0*/  ISETP.GT.U32.AND P4, PT, R2, R14, PT ;  /* 0x0000000e0200720c */ /* 0x000fe20003f84070 */
[----:B------:R-:W-:Y:S01]  /*5ed0*/  @!P6 IMAD.IADD R10, R10, 0x1, -R2 ;  /* 0x000000010a0ae824 */ /* 0x000fe200078e0a02 */
[C---:B------:R-:W-:Y:S01]  /*5ee0*/  ISETP.GT.U32.AND P6, PT, R2.reuse, R116, PT ;  /* 0x000000740200720c */ /* 0x040fe20003fc4070 */
[----:B------:R-:W-:Y:S01]  /*5ef0*/  @!P2 IMAD.MOV R22, RZ, RZ, -R22 ;  /* 0x000000ffff16a224 */ /* 0x000fe200078e0a16 */
[----:B--2---:R2:W-:Y:S01]  /*5f00*/  STL.64 [R1+0x848], R8 ;  /* 0x0008480801007387 */ /* 0x0045e20000100a00 */
[----:B------:R-:W-:Y:S01]  /*5f10*/  @!P5 IMAD.MOV R20, RZ, RZ, -R20 ;  /* 0x000000ffff14d224 */ /* 0x000fe200078e0a14 */
[----:B------:R-:W-:Y:S01]  /*5f20*/  ISETP.GT.U32.AND P2, PT, R2, R10, PT ;  /* 0x0000000a0200720c */ /* 0x000fe20003f44070 */
[----:B------:R-:W-:Y:S01]  /*5f30*/  @!P0 IMAD.IADD R118, R118, 0x1, -R2 ;  /* 0x0000000176768824 */ /* 0x000fe200078e0a02 */
[----:B------:R-:W-:-:S02]  /*5f40*/  ISETP.GE.AND P5, PT, R41, RZ, PT ;  /* 0x000000ff2900720c */ /* 0x000fc40003fa6270 */
[----:B------:R-:W-:Y:S01]  /*5f50*/  @!P3 IADD3 R18, R18, -R2, RZ ;  /* 0x800000021212b210 */ /* 0x000fe20007ffe0ff */
[--C-:B------:R-:W-:Y:S01]  /*5f60*/  @!P1 IMAD.IADD R16, R16, 0x1, -R2.reuse ;  /* 0x0000000110109824 */ /* 0x100fe200078e0a02 */
[----:B------:R-:W-:Y:S01]  /*5f70*/  ISETP.GE.AND P0, PT, R43, RZ, PT ;  /* 0x000000ff2b00720c */ /* 0x000fe20003f06270 */
[--C-:B------:R-:W-:Y:S01]  /*5f80*/  @!P4 IMAD.IADD R14, R14, 0x1, -R2.reuse ;  /* 0x000000010e0ec824 */ /* 0x100fe200078e0a02 */
[----:B------:R-:W-:Y:S01]  /*5f90*/  ISETP.GE.AND P3, PT, R45, RZ, PT ;  /* 0x000000ff2d00720c */ /* 0x000fe20003f66270 */
[--C-:B------:R-:W-:Y:S01]  /*5fa0*/  @!P6 IMAD.IADD R116, R116, 0x1, -R2.reuse ;  /* 0x000000017474e824 */ /* 0x100fe200078e0a02 */
[----:B------:R-:W-:Y:S02]  /*5fb0*/  ISETP.GE.AND P1, PT, R47, RZ, PT ;  /* 0x000000ff2f00720c */ /* 0x000fe40003f26270 */
[----:B------:R-:W-:Y:S01]  /*5fc0*/  ISETP.GE.AND P4, PT, R49, RZ, PT ;  /* 0x000000ff3100720c */ /* 0x000fe20003f86270 */
[----:B------:R-:W-:Y:S01]  /*5fd0*/  @!P2 IMAD.IADD R10, R10, 0x1, -R2 ;  /* 0x000000010a0aa824 */ /* 0x000fe200078e0a02 */
[----:B------:R-:W-:Y:S01]  /*5fe0*/  ISETP.GE.AND P6, PT, R19, RZ, PT ;  /* 0x000000ff1300720c */ /* 0x000fe20003fc6270 */
[----:B------:R-:W-:Y:S01]  /*5ff0*/  IMAD R2, R57, R9, RZ ;  /* 0x0000000939027224 */ /* 0x000fe200078e02ff */
[----:B------:R-:W-:Y:S01]  /*6000*/  ISETP.NE.AND P2, PT, R55, RZ, PT ;  /* 0x000000ff3700720c */ /* 0x000fe20003f45270 */
[----:B------:R-:W-:-:S02]  /*6010*/  @!P5 IMAD.MOV R118, RZ, RZ, -R118 ;  /* 0x000000ffff76d224 */ /* 0x000fc400078e0a76 */
[----:B------:R-:W-:Y:S01]  /*6020*/  @!P0 IMAD.MOV R18, RZ, RZ, -R18 ;  /* 0x000000ffff128224 */ /* 0x000fe200078e0a12 */
[C---:B------:R-:W-:Y:S01]  /*6030*/  SEL R241, R89.reuse, R28, !P2 ;  /* 0x0000001c59f17207 */ /* 0x040fe20005000000 */
[----:B------:R-:W-:Y:S01]  /*6040*/  @!P3 IMAD.MOV R16, RZ, RZ, -R16 ;  /* 0x000000ffff10b224 */ /* 0x000fe200078e0a10 */
[----:B------:R-:W-:Y:S01]  /*6050*/  LEA R88, P5, R2, UR4, 0x2 ;  /* 0x0000000402587c11 */ /* 0x000fe2000f8a10ff */
[----:B------:R-:W-:Y:S01]  /*6060*/  @!P1 IMAD.MOV R14, RZ, RZ, -R14 ;  /* 0x000000ffff0e9224 */ /* 0x000fe200078e0a0e */
[----:B------:R-:W-:Y:S01]  /*6070*/  ULDC UR4, c[0x0][0x240] ;  /* 0x0000900000047ab9 */ /* 0x000fe20000000800 */
[----:B------:R-:W-:Y:S01]  /*6080*/  @!P4 IMAD.MOV R116, RZ, RZ, -R116 ;  /* 0x000000ffff74c224 */ /* 0x000fe200078e0a74 */
[----:B------:R-:W-:Y:S01]  /*6090*/  SEL R115, R89, R26, !P2 ;  /* 0x0000001a59737207 */ /* 0x000fe20005000000 */
[----:B------:R-:W-:Y:S01]  /*60a0*/  @!P6 IMAD.MOV R10, RZ, RZ, -R10 ;  /* 0x000000ffff0ae224 */ /* 0x000fe200078e0a0a */
[----:B------:R-:W-:Y:S01]  /*60b0*/  ISETP.GE.AND P0, PT, R245, RZ, PT ;  /* 0x000000fff500720c */ /* 0x000fe20003f06270 */
[----:B------:R-:W-:Y:S01]  /*60c0*/  IMAD R241, R241, UR4, RZ ;  /* 0x00000004f1f17c24 */ /* 0x000fe2000f8e02ff */
[----:B------:R-:W-:Y:S01]  /*60d0*/  SEL R26, R89, R25, !P2 ;  /* 0x00000019591a7207 */ /* 0x000fe20005000000 */
[----:B------:R-:W-:Y:S01]  /*60e0*/  IMAD R115, R115, UR4, RZ ;  /* 0x0000000473737c24 */ /* 0x000fe2000f8e02ff */
[----:B------:R-:W-:-:S02]  /*60f0*/  SEL R239, R89, R50, !P2 ;  /* 0x0000003259ef7207 */ /* 0x000fc40005000000 */
[C---:B------:R-:W-:Y:S01]  /*6100*/  SEL R237, R89.reuse, R52, !P2 ;  /* 0x0000003459ed7207 */ /* 0x040fe20005000000 */
[----:B------:R-:W-:Y:S01]  /*6110*/  IMAD R26, R26, UR4, RZ ;  /* 0x000000041a1a7c24 */ /* 0x000fe2000f8e02ff */
[----:B------:R-:W-:Y:S01]  /*6120*/  SEL R235, R89, R54, !P2 ;  /* 0x0000003659eb7207 */ /* 0x000fe20005000000 */
[----:B------:R-:W-:Y:S01]  /*6130*/  IMAD R239, R239, UR4, RZ ;  /* 0x00000004efef7c24 */ /* 0x000fe2000f8e02ff */
[----:B------:R-:W-:Y:S01]  /*6140*/  SEL R25, R89, R29, !P2 ;  /* 0x0000001d59197207 */ /* 0x000fe20005000000 */
[----:B------:R-:W-:Y:S01]  /*6150*/  IMAD R237, R237, UR4, RZ ;  /* 0x00000004eded7c24 */ /* 0x000fe2000f8e02ff */
[----:B------:R-:W-:Y:S01]  /*6160*/  SEL R52, R89, R27, !P2 ;  /* 0x0000001b59347207 */ /* 0x000fe20005000000 */
[----:B------:R-:W-:Y:S01]  /*6170*/  IMAD R235, R235, UR4, RZ ;  /* 0x00000004ebeb7c24 */ /* 0x000fe2000f8e02ff */
[C---:B------:R-:W-:Y:S01]  /*6180*/  SEL R28, R89.reuse, R31, !P2 ;  /* 0x0000001f591c7207 */ /* 0x040fe20005000000 */
[----:B------:R-:W-:Y:S01]  /*6190*/  @!P0 IMAD.MOV R0, RZ, RZ, -R0 ;  /* 0x000000ffff008224 */ /* 0x000fe200078e0a00 */
[C---:B------:R-:W-:Y:S01]  /*61a0*/  SEL R54, R89.reuse, R33, !P2 ;  /* 0x0000002159367207 */ /* 0x040fe20005000000 */
[----:B------:R-:W-:Y:S01]  /*61b0*/  IMAD R52, R52, UR4, RZ ;  /* 0x0000000434347c24 */ /* 0x000fe2000f8e02ff */
[----:B------:R-:W-:Y:S01]  /*61c0*/  SEL R29, R89, R32, !P2 ;  /* 0x00000020591d7207 */ /* 0x000fe20005000000 */
[----:B------:R-:W-:Y:S01]  /*61d0*/  IMAD R25, R25, UR4, RZ ;  /* 0x0000000419197c24 */ /* 0x000fe2000f8e02ff */
[C---:B------:R-:W-:Y:S01]  /*61e0*/  SEL R233, R89.reuse, R62, !P2 ;  /* 0x0000003e59e97207 */ /* 0x040fe20005000000 */
[----:B------:R-:W-:Y:S01]  /*61f0*/  IMAD R54, R54, UR4, RZ ;  /* 0x0000000436367c24 */ /* 0x000fe2000f8e02ff */
        /* <DEDUP_REMOVED lines=232> */
[----:B------:R-:W-:Y:S01]  /*7080*/  LEA.HI.X.SX32 R2, R2, UR5, 0x2, P5 ;  /* 0x0000000502027c11 */ /* 0x000fe2000a8f16ff */
[----:B------:R-:W-:Y:S01]  /*7090*/  IMAD R117, R117, UR4, RZ ;  /* 0x0000000475757c24 */ /* 0x000fe2000f8e02ff */
[----:B------:R-:W-:Y:S01]  /*70a0*/  ISETP.NE.AND P1, PT, R249, RZ, PT ;  /* 0x000000fff900720c */ /* 0x000fe20003f25270 */
[----:B------:R-:W-:Y:S01]  /*70b0*/  IMAD R116, R116, UR4, RZ ;  /* 0x0000000474747c24 */ /* 0x000fe2000f8e02ff */
[-C--:B------:R-:W-:Y:S01]  /*70c0*/  LEA R244, P2, R241, R88.reuse, 0x2 ;  /* 0x00000058f1f47211 */ /* 0x080fe200078410ff */
[----:B------:R-:W-:Y:S01]  /*70d0*/  IMAD R89, R89, UR4, RZ ;  /* 0x0000000459597c24 */ /* 0x000fe2000f8e02ff */
[----:B--2---:R-:W-:Y:S01]  /*70e0*/  LEA R8, P4, R239, R88, 0x2 ;  /* 0x00000058ef087211 */ /* 0x004fe200078810ff */
[----:B------:R-:W-:Y:S01]  /*70f0*/  ULDC.64 UR4, c[0x0][0x210] ;  /* 0x0000840000047ab9 */ /* 0x000fe20000000a00 */
[----:B------:R-:W-:Y:S01]  /*7100*/  LEA.HI.X.SX32 R245, R241, R2, 0x2, P2 ;  /* 0x00000002f1f57211 */ /* 0x000fe200010f16ff */
[----:B-1----:R-:W-:Y:S01]  /*7110*/  VIADD R120, R4, 0xffffffff ;  /* 0xffffffff04787836 */ /* 0x002fe20000000000 */
[----:B------:R-:W-:-:S02]  /*7120*/  LEA R114, P2, R115, R88, 0x2 ;  /* 0x0000005873727211 */ /* 0x000fc400078410ff */
[-C--:B------:R-:W-:Y:S01]  /*7130*/  LEA R240, P6, R235, R88.reuse, 0x2 ;  /* 0x00000058ebf07211 */ /* 0x080fe200078c10ff */
[----:B------:R-:W-:Y:S01]  /*7140*/  STL.64 [R1+0x258], R244 ;  /* 0x000258f401007387 */ /* 0x000fe20000100a00 */
[----:B------:R-:W-:Y:S02]  /*7150*/  LEA R246, P0, R233, R88, 0x2 ;  /* 0x00000058e9f67211 */ /* 0x000fe400078010ff */
[----:B------:R-:W-:Y:S01]  /*7160*/  LEA.HI.X.SX32 R115, R115, R2, 0x2, P2 ;  /* 0x0000000273737211 */ /* 0x000fe200010f16ff */
[----:B------:R1:W-:Y:S01]  /*7170*/  STL [R1+0x240], R240 ;  /* 0x000240f001007387 */ /* 0x0003e20000100800 */
[----:B------:R-:W-:Y:S02]  /*7180*/  LEA R6, P5, R237, R88, 0x2 ;  /* 0x00000058ed067211 */ /* 0x000fe400078a10ff */
[----:B------:R-:W-:Y:S01]  /*7190*/  LEA.HI.X.SX32 R9, R239, R2, 0x2, P4 ;  /* 0x00000002ef097211 */ /* 0x000fe200020f16ff */
[----:B------:R-:W-:Y:S01]  /*71a0*/  IMAD.MOV.U32 R239, RZ, RZ, R241 ;  /* 0x000000ffffef7224 */ /* 0x000fe200078e00f1 */
[----:B------:R-:W-:Y:S01]  /*71b0*/  @!P1 LOP3.LUT R0, RZ, R249, RZ, 0x33, !PT ;  /* 0x000000f9ff009212 */ /* 0x000fe200078e33ff */
[----:B------:R-:W-:Y:S01]  /*71c0*/  STL [R1+0x238], R246 ;  /* 0x000238f601007387 */ /* 0x000fe20000100800 */
[----:B------:R-:W-:Y:S01]  /*71d0*/  IMAD.MOV.U32 R238, RZ, RZ, R240 ;  /* 0x000000ffffee7224 */ /* 0x000fe200078e00f0 */
[----:B------:R-:W-:-:S02]  /*71e0*/  LEA R250, P1, R231, R88, 0x2 ;  /* 0x00000058e7fa7211 */ /* 0x000fc400078210ff */
[----:B------:R2:W-:Y:S01]  /*71f0*/  STL.64 [R1+0x7a0], R114 ;  /* 0x0007a07201007387 */ /* 0x0005e20000100a00 */
[----:B------:R-:W-:Y:S01]  /*7200*/  LEA.HI.X.SX32 R7, R237, R2, 0x2, P5 ;  /* 0x00000002ed077211 */ /* 0x000fe200028f16ff */
[----:B------:R-:W-:Y:S01]  /*7210*/  IMAD.MOV.U32 R237, RZ, RZ, R239 ;  /* 0x000000ffffed7224 */ /* 0x000fe200078e00ef */
[----:B------:R-:W-:Y:S01]  /*7220*/  LEA R248, P2, R229, R88, 0x2 ;  /* 0x00000058e5f87211 */ /* 0x000fe200078410ff */
[----:B------:R3:W-:Y:S01]  /*7230*/  STL.64 [R1+0x250], R8 ;  /* 0x0002500801007387 */ /* 0x0007e20000100a00 */
[----:B------:R-:W-:Y:S01]  /*7240*/  LEA.HI.X.SX32 R237, R235, R2, 0x2, P6 ;  /* 0x00000002ebed7211 */ /* 0x000fe200030f16ff */
[----:B------:R-:W-:Y:S01]  /*7250*/  IMAD.MOV.U32 R236, RZ, RZ, R238 ;  /* 0x000000ffffec7224 */ /* 0x000fe200078e00ee */
[-C--:B-1----:R-:W-:Y:S02]  /*7260*/  LEA R240, P4, R225, R88.reuse, 0x2 ;  /* 0x00000058e1f07211 */ /* 0x082fe400078810ff */
[----:B------:R-:W-:Y:S01]  /*7270*/  LEA R238, P5, R223, R88, 0x2 ;  /* 0x00000058dfee7211 */ /* 0x000fe200078a10ff */
[----:B--2---:R-:W-:Y:S01]  /*7280*/  IMAD.MOV.U32 R114, RZ, RZ, R246 ;  /* 0x000000ffff727224 */ /* 0x004fe200078e00f6 */
[----:B------:R-:W-:-:S02]  /*7290*/  MOV R115, R247 ;  /* 0x000000f700737202 */ /* 0x000fc40000000f00 */
[----:B------:R-:W-:Y:S01]  /*72a0*/  LEA R246, P3, R227, R88, 0x2 ;  /* 0x00000058e3f67211 */ /* 0x000fe200078610ff */
[----:B---3--:R-:W2:Y:S01]  /*72b0*/  LDL.LU.64 R8, [R1+0x848] ;  /* 0x0008480001087983 */ /* 0x008ea20000300a00 */
[-C--:B------:R-:W-:Y:S02]  /*72c0*/  LEA.HI.X.SX32 R115, R233, R2.reuse, 0x2, P0 ;  /* 0x00000002e9737211 */ /* 0x080fe400000f16ff */
[----:B------:R-:W-:Y:S01]  /*72d0*/  LEA.HI.X.SX32 R251, R231, R2, 0x2, P1 ;  /* 0x00000002e7fb7211 */ /* 0x000fe200008f16ff */
[----:B------:R1:W-:Y:S01]  /*72e0*/  STL.64 [R1+0x248], R6 ;  /* 0x0002480601007387 */ /* 0x0003e20000100a00 */
[----:B------:R-:W-:Y:S02]  /*72f0*/  LEA R114, P0, R219, R88, 0x2 ;  /* 0x00000058db727211 */ /* 0x000fe400078010ff */
[-C--:B------:R-:W-:Y:S02]  /*7300*/  LEA.HI.X.SX32 R249, R229, R2.reuse, 0x2, P2 ;  /* 0x00000002e5f97211 */ /* 0x080fe400010f16ff */
[----:B------:R-:W-:-:S02]  /*7310*/  LEA.HI.X.SX32 R247, R227, R2, 0x2, P3 ;  /* 0x00000002e3f77211 */ /* 0x000fc400018f16ff */
[-C--:B------:R-:W-:Y:S02]  /*7320*/  LEA.HI.X.SX32 R241, R225, R2.reuse, 0x2, P4 ;  /* 0x00000002e1f17211 */ /* 0x080fe400020f16ff */
[----:B------:R-:W-:Y:S01]  /*7330*/  LEA.HI.X.SX32 R239, R223, R2, 0x2, P5 ;  /* 0x00000002dfef7211 */ /* 0x000fe200028f16ff */
[----:B-1----:R-:W3:Y:S01]  /*7340*/  LDL.LU.64 R6, [R1+0x840] ;  /* 0x0008400001067983 */ /* 0x002ee20000300a00 */
[-C--:B------:R-:W-:Y:S02]  /*7350*/  LEA R236, P6, R221, R88.reuse, 0x2 ;  /* 0x00000058ddec7211 */ /* 0x080fe400078c10ff */
[-C--:B------:R-:W-:Y:S01]  /*7360*/  LEA R232, P1, R217, R88.reuse, 0x2 ;  /* 0x00000058d9e87211 */ /* 0x080fe200078210ff */
[----:B------:R1:W-:Y:S01]  /*7370*/  STL [R1+0x244], R237 ;  /* 0x000244ed01007387 */ /* 0x0003e20000100800 */
[-C--:B------:R-:W-:Y:S02]  /*7380*/  LEA R230, P2, R215, R88.reuse, 0x2 ;  /* 0x00000058d7e67211 */ /* 0x080fe400078410ff */
[-C--:B------:R-:W-:Y:S01]  /*7390*/  LEA R228, P3, R213, R88.reuse, 0x2 ;  /* 0x00000058d5e47211 */ /* 0x080fe200078610ff */
[----:B------:R4:W-:Y:S01]  /*73a0*/  STL [R1+0x23c], R115 ;  /* 0x00023c7301007387 */ /* 0x0009e20000100800 */
[----:B------:R-:W-:-:S02]  /*73b0*/  LEA R226, P4, R211, R88, 0x2 ;  /* 0x00000058d3e27211 */ /* 0x000fc400078810ff */
[----:B------:R-:W-:Y:S01]  /*73c0*/  LEA R224, P5, R209, R88, 0x2 ;  /* 0x00000058d1e07211 */ /* 0x000fe200078a10ff */
[----:B------:R-:W-:Y:S01]  /*73d0*/  STL.64 [R1+0x230], R250 ;  /* 0x000230fa01007387 */ /* 0x000fe20000100a00 */
[-C--:B------:R-:W-:Y:S02]  /*73e0*/  LEA.HI.X.SX32 R233, R217, R2.reuse, 0x2, P1 ;  /* 0x00000002d9e97211 */ /* 0x080fe400008f16ff */
[-C--:B-1----:R-:W-:Y:S01]  /*73f0*/  LEA.HI.X.SX32 R237, R221, R2.reuse, 0x2, P6 ;  /* 0x00000002dded7211 */ /* 0x082fe200030f16ff */
[----:B------:R-:W-:Y:S01]  /*7400*/  STL.64 [R1+0x228], R248 ;  /* 0x000228f801007387 */ /* 0x000fe20000100a00 */
[-C--:B------:R-:W-:Y:S02]  /*7410*/  LEA.HI.X.SX32 R231, R215, R2.reuse, 0x2, P2 ;  /* 0x00000002d7e77211 */ /* 0x080fe400010f16ff */
[-C--:B----4-:R-:W-:Y:S01]  /*7420*/  LEA.HI.X.SX32 R115, R219, R2.reuse, 0x2, P0 ;  /* 0x00000002db737211 */ /* 0x090fe200000f16ff */
[----:B------:R-:W-:Y:S01]  /*7430*/  STL.64 [R1+0x220], R246 ;  /* 0x000220f601007387 */ /* 0x000fe20000100a00 */
[----:B------:R-:W-:-:S02]  /*7440*/  LEA.HI.X.SX32 R229, R213, R2, 0x2, P3 ;  /* 0x00000002d5e57211 */ /* 0x000fc400018f16ff */
[-C--:B------:R-:W-:Y:S01]  /*7450*/  LEA.HI.X.SX32 R227, R211, R2.reuse, 0x2, P4 ;  /* 0x00000002d3e37211 */ /* 0x080fe200020f16ff */
[----:B------:R-:W-:Y:S01]  /*7460*/  STL.64 [R1+0x218], R240 ;  /* 0x000218f001007387 */ /* 0x000fe20000100a00 */
[----:B------:R-:W-:Y:S02]  /*7470*/  LEA.HI.X.SX32 R225, R209, R2, 0x2, P5 ;  /* 0x00000002d1e17211 */ /* 0x000fe400028f16ff */
[-C--:B------:R-:W-:Y:S01]  /*7480*/  LEA R222, P6, R207, R88.reuse, 0x2 ;  /* 0x00000058cfde7211 */ /* 0x080fe200078c10ff */
[----:B------:R-:W-:Y:S01]  /*7490*/  STL.64 [R1+0x210], R238 ;  /* 0x000210ee01007387 */ /* 0x000fe20000100a00 */
[-C--:B------:R-:W-:Y:S02]  /*74a0*/  LEA R218, P1, R203, R88.reuse, 0x2 ;  /* 0x00000058cbda7211 */ /* 0x080fe400078210ff */
[-C--:B------:R-:W-:Y:S01]  /*74b0*/  LEA R216, P2, R201, R88.reuse, 0x2 ;  /* 0x00000058c9d87211 */ /* 0x080fe200078410ff */
[----:B------:R1:W-:Y:S01]  /*74c0*/  STL.64 [R1+0x200], R114 ;  /* 0x0002007201007387 */ /* 0x0003e20000100a00 */
[----:B------:R-:W-:-:S02]  /*74d0*/  LEA R214, P3, R199, R88, 0x2 ;  /* 0x00000058c7d67211 */ /* 0x000fc400078610ff */
[----:B------:R-:W-:Y:S01]  /*74e0*/  LEA R212, P4, R197, R88, 0x2 ;  /* 0x00000058c5d47211 */ /* 0x000fe200078810ff */
[----:B------:R-:W-:Y:S01]  /*74f0*/  STL.64 [R1+0x208], R236 ;  /* 0x000208ec01007387 */ /* 0x000fe20000100a00 */
[----:B------:R-:W-:Y:S02]  /*7500*/  LEA.HI.X.SX32 R223, R207, R2, 0x2, P6 ;  /* 0x00000002cfdf7211 */ /* 0x000fe400030f16ff */
[----:B------:R-:W-:Y:S01]  /*7510*/  LEA R210, P5, R195, R88, 0x2 ;  /* 0x00000058c3d27211 */ /* 0x000fe200078a10ff */
[----:B------:R-:W-:Y:S01]  /*7520*/  STL.64 [R1+0x1f8], R232 ;  /* 0x0001f8e801007387 */ /* 0x000fe20000100a00 */
[-C--:B------:R-:W-:Y:S02]  /*7530*/  LEA.HI.X.SX32 R219, R203, R2.reuse, 0x2, P1 ;  /* 0x00000002cbdb7211 */ /* 0x080fe400008f16ff */
[----:B------:R-:W-:Y:S01]  /*7540*/  LEA.HI.X.SX32 R217, R201, R2, 0x2, P2 ;  /* 0x00000002c9d97211 */ /* 0x000fe200010f16ff */
[----:B------:R-:W-:Y:S01]  /*7550*/  STL.64 [R1+0x1f0], R230 ;  /* 0x0001f0e601007387 */ /* 0x000fe20000100a00 */
[----:B-1----:R-:W-:-:S02]  /*7560*/  LEA R114, P0, R205, R88, 0x2 ;  /* 0x00000058cd727211 */ /* 0x002fc400078010ff */
[-C--:B------:R-:W-:Y:S01]  /*7570*/  LEA.HI.X.SX32 R215, R199, R2.reuse, 0x2, P3 ;  /* 0x00000002c7d77211 */ /* 0x080fe200018f16ff */
[----:B------:R-:W-:Y:S01]  /*7580*/  STL.64 [R1+0x1e8], R228 ;  /* 0x0001e8e401007387 */ /* 0x000fe20000100a00 */
[-C--:B------:R-:W-:Y:S02]  /*7590*/  LEA.HI.X.SX32 R115, R205, R2.reuse, 0x2, P0 ;  /* 0x00000002cd737211 */ /* 0x080fe400000f16ff */
[-C--:B------:R-:W-:Y:S01]  /*75a0*/  LEA.HI.X.SX32 R213, R197, R2.reuse, 0x2, P4 ;  /* 0x00000002c5d57211 */ /* 0x080fe200020f16ff */
[----:B------:R-:W-:Y:S01]  /*75b0*/  STL.64 [R1+0x1e0], R226 ;  /* 0x0001e0e201007387 */ /* 0x000fe20000100a00 */
[----:B------:R-:W-:Y:S02]  /*75c0*/  LEA.HI.X.SX32 R211, R195, R2, 0x2, P5 ;  /* 0x00000002c3d37211 */ /* 0x000fe400028f16ff */
[-C--:B------:R-:W-:Y:S01]  /*75d0*/  LEA R208, P6, R193, R88.reuse, 0x2 ;  /* 0x00000058c1d07211 */ /* 0x080fe200078c10ff */
[----:B------:R-:W-:Y:S01]  /*75e0*/  STL.64 [R1+0x1d8], R224 ;  /* 0x0001d8e001007387 */ /* 0x000fe20000100a00 */
[----:B------:R-:W-:-:S02]  /*75f0*/  LEA R204, P1, R189, R88, 0x2 ;  /* 0x00000058bdcc7211 */ /* 0x000fc400078210ff */
[-C--:B------:R-:W-:Y:S01]  /*7600*/  LEA R202, P2, R187, R88.reuse, 0x2 ;  /* 0x00000058bbca7211 */ /* 0x080fe200078410ff */
[----:B------:R1:W-:Y:S01]  /*7610*/  STL.64 [R1+0x1c8], R114 ;  /* 0x0001c87201007387 */ /* 0x0003e20000100a00 */
[-C--:B------:R-:W-:Y:S02]  /*7620*/  LEA R200, P3, R185, R88.reuse, 0x2 ;  /* 0x00000058b9c87211 */ /* 0x080fe400078610ff */
[----:B------:R-:W-:Y:S01]  /*7630*/  LEA R198, P4, R183, R88, 0x2 ;  /* 0x00000058b7c67211 */ /* 0x000fe200078810ff */
[----:B------:R-:W-:Y:S01]  /*7640*/  STL.64 [R1+0x1d0], R222 ;  /* 0x0001d0de01007387 */ /* 0x000fe20000100a00 */
[----:B------:R-:W-:Y:S02]  /*7650*/  LEA.HI.X.SX32 R209, R193, R2, 0x2, P6 ;  /* 0x00000002c1d17211 */ /* 0x000fe400030f16ff */
[----:B------:R-:W-:Y:S01]  /*7660*/  LEA R196, P5, R181, R88, 0x2 ;  /* 0x00000058b5c47211 */ /* 0x000fe200078a10ff */
[----:B------:R-:W-:Y:S01]  /*7670*/  STL.64 [R1+0x1c0], R218 ;  /* 0x0001c0da01007387 */ /* 0x000fe20000100a00 */
[----:B------:R-:W-:-:S02]  /*7680*/  LEA.HI.X.SX32 R205, R189, R2, 0x2, P1 ;  /* 0x00000002bdcd7211 */ /* 0x000fc400008f16ff */
[----:B------:R-:W-:Y:S01]  /*7690*/  LEA.HI.X.SX32 R203, R187, R2, 0x2, P2 ;  /* 0x00000002bbcb7211 */ /* 0x000fe200010f16ff */
[----:B------:R-:W-:Y:S01]  /*76a0*/  STL.64 [R1+0x1b8], R216 ;  /* 0x0001b8d801007387 */ /* 0x000fe20000100a00 */
[----:B-1----:R-:W-:Y:S02]  /*76b0*/  LEA R114, P0, R191, R88, 0x2 ;  /* 0x00000058bf727211 */ /* 0x002fe400078010ff */
[-C--:B------:R-:W-:Y:S01]  /*76c0*/  LEA.HI.X.SX32 R201, R185, R2.reuse, 0x2, P3 ;  /* 0x00000002b9c97211 */ /* 0x080fe200018f16ff */
[----:B------:R-:W-:Y:S01]  /*76d0*/  STL.64 [R1+0x1b0], R214 ;  /* 0x0001b0d601007387 */ /* 0x000fe20000100a00 */
[-C--:B------:R-:W-:Y:S02]  /*76e0*/  LEA.HI.X.SX32 R115, R191, R2.reuse, 0x2, P0 ;  /* 0x00000002bf737211 */ /* 0x080fe400000f16ff */
[-C--:B------:R-:W-:Y:S01]  /*76f0*/  LEA.HI.X.SX32 R199, R183, R2.reuse, 0x2, P4 ;  /* 0x00000002b7c77211 */ /* 0x080fe200020f16ff */
[----:B------:R-:W-:Y:S01]  /*7700*/  STL.64 [R1+0x1a8], R212 ;  /* 0x0001a8d401007387 */ /* 0x000fe20000100a00 */
[----:B------:R-:W-:-:S02]  /*7710*/  LEA.HI.X.SX32 R197, R181, R2, 0x2, P5 ;  /* 0x00000002b5c57211 */ /* 0x000fc400028f16ff */
[-C--:B------:R-:W-:Y:S01]  /*7720*/  LEA R194, P6, R179, R88.reuse, 0x2 ;  /* 0x00000058b3c27211 */ /* 0x080fe200078c10ff */
[----:B------:R-:W-:Y:S01]  /*7730*/  STL.64 [R1+0x1a0], R210 ;  /* 0x0001a0d201007387 */ /* 0x000fe20000100a00 */
[-C--:B------:R-:W-:Y:S02]  /*7740*/  LEA R190, P1, R175, R88.reuse, 0x2 ;  /* 0x00000058afbe7211 */ /* 0x080fe400078210ff */
[-C--:B------:R-:W-:Y:S01]  /*7750*/  LEA R188, P2, R173, R88.reuse, 0x2 ;  /* 0x00000058adbc7211 */ /* 0x080fe200078410ff */
[----:B------:R1:W-:Y:S01]  /*7760*/  STL.64 [R1+0x190], R114 ;  /* 0x0001907201007387 */ /* 0x0003e20000100a00 */
[-C--:B------:R-:W-:Y:S02]  /*7770*/  LEA R186, P3, R171, R88.reuse, 0x2 ;  /* 0x00000058abba7211 */ /* 0x080fe400078610ff */
[----:B------:R-:W-:Y:S01]  /*7780*/  LEA R184, P4, R169, R88, 0x2 ;  /* 0x00000058a9b87211 */ /* 0x000fe200078810ff */
[----:B------:R-:W-:Y:S01]  /*7790*/  STL.64 [R1+0x198], R208 ;  /* 0x000198d001007387 */ /* 0x000fe20000100a00 */
[----:B------:R-:W-:-:S02]  /*77a0*/  LEA.HI.X.SX32 R195, R179, R2, 0x2, P6 ;  /* 0x00000002b3c37211 */ /* 0x000fc400030f16ff */
[----:B------:R-:W-:Y:S01]  /*77b0*/  LEA R182, P5, R167, R88, 0x2 ;  /* 0x00000058a7b67211 */ /* 0x000fe200078a10ff */
[----:B------:R-:W-:Y:S01]  /*77c0*/  STL.64 [R1+0x188], R204 ;  /* 0x000188cc01007387 */ /* 0x000fe20000100a00 */
[-C--:B------:R-:W-:Y:S02]  /*77d0*/  LEA.HI.X.SX32 R191, R175, R2.reuse, 0x2, P1 ;  /* 0x00000002afbf7211 */ /* 0x080fe400008f16ff */
[----:B------:R-:W-:Y:S01]  /*77e0*/  LEA.HI.X.SX32 R189, R173, R2, 0x2, P2 ;  /* 0x00000002adbd7211 */ /* 0x000fe200010f16ff */
[----:B------:R-:W-:Y:S01]  /*77f0*/  STL.64 [R1+0x180], R202 ;  /* 0x000180ca01007387 */ /* 0x000fe20000100a00 */
[----:B-1----:R-:W-:Y:S02]  /*7800*/  LEA R114, P0, R177, R88, 0x2 ;  /* 0x00000058b1727211 */ /* 0x002fe400078010ff */
[-C--:B------:R-:W-:Y:S01]  /*7810*/  LEA.HI.X.SX32 R187, R171, R2.reuse, 0x2, P3 ;  /* 0x00000002abbb7211 */ /* 0x080fe200018f16ff */
        /* <DEDUP_REMOVED lines=65> */
[----:B------:R-:W-:Y:S01]  /*7c30*/  LEA R138, P6, R123, R88, 0x2 ;  /* 0x000000587b8a7211 */ /* 0x000fe200078c10ff */
[----:B------:R-:W-:Y:S01]  /*7c40*/  STL.64 [R1+0xc8], R156 ;  /* 0x0000c89c01007387 */ /* 0x000fe20000100a00 */
[----:B------:R-:W-:Y:S02]  /*7c50*/  LEA.HI.X.SX32 R143, R127, R2, 0x2, P4 ;  /* 0x000000027f8f7211 */ /* 0x000fe400020f16ff */
[----:B------:R-:W-:Y:S01]  /*7c60*/  LEA R136, P1, R111, R88, 0x2 ;  /* 0x000000586f887211 */ /* 0x000fe200078210ff */
[----:B------:R-:W-:Y:S01]  /*7c70*/  STL.64 [R1+0xc0], R154 ;  /* 0x0000c09a01007387 */ /* 0x000fe20000100a00 */
[----:B------:R-:W-:Y:S02]  /*7c80*/  LEA.HI.X.SX32 R141, R125, R2, 0x2, P5 ;  /* 0x000000027d8d7211 */ /* 0x000fe400028f16ff */
        /* <DEDUP_REMOVED lines=8> */
[----:B------:R-:W-:Y:S02]  /*7d10*/  LEA.HI.X.SX32 R137, R111, R2, 0x2, P1 ;  /* 0x000000026f897211 */ /* 0x000fe400008f16ff */
[-C--:B------:R-:W-:Y:S01]  /*7d20*/  LEA R126, P6, R101, R88.reuse, 0x2 ;  /* 0x00000058657e7211 */ /* 0x080fe200078c10ff */
        /* <DEDUP_REMOVED lines=8> */
[----:B------:R-:W-:Y:S01]  /*7db0*/  LEA R124, P1, R97, R88, 0x2 ;  /* 0x00000058617c7211 */ /* 0x000fe200078210ff */
[----:B------:R-:W-:Y:S01]  /*7dc0*/  STL.64 [R1+0x88], R140 ;  /* 0x0000888c01007387 */ /* 0x000fe20000100a00 */
[----:B------:R-:W-:-:S02]  /*7dd0*/  LEA.HI.X.SX32 R129, R103, R2, 0x2, P5 ;  /* 0x0000000267817211 */ /* 0x000fc400028f16ff */
[----:B------:R-:W-:Y:S01]  /*7de0*/  LEA.HI.X.SX32 R127, R101, R2, 0x2, P6 ;  /* 0x00000002657f7211 */ /* 0x000fe200030f16ff */
[----:B------:R1:W-:Y:S01]  /*7df0*/  STL.64 [R1+0x78], R114 ;  /* 0x0000787201007387 */ /* 0x0003e20000100a00 */
[----:B------:R-:W-:Y:S02]  /*7e00*/  LEA R104, P6, R83, R88, 0x2 ;  /* 0x0000005853687211 */ /* 0x000fe400078c10ff */
[----:B------:R-:W-:Y:S01]  /*7e10*/  LEA.HI.X.SX32 R125, R97, R2, 0x2, P1 ;  /* 0x00000002617d7211 */ /* 0x000fe200008f16ff */
[----:B------:R-:W-:Y:S01]  /*7e20*/  STL.64 [R1+0x80], R138 ;  /* 0x0000808a01007387 */ /* 0x000fe20000100a00 */
[-C--:B------:R-:W-:Y:S02]  /*7e30*/  LEA R122, P2, R95, R88.reuse, 0x2 ;  /* 0x000000585f7a7211 */ /* 0x080fe400078410ff */
[-C--:B------:R-:W-:Y:S01]  /*7e40*/  LEA R108, P4, R91, R88.reuse, 0x2 ;  /* 0x000000585b6c7211 */ /* 0x080fe200078810ff */
[----:B------:R-:W-:Y:S01]  /*7e50*/  STL.64 [R1+0x70], R136 ;  /* 0x0000708801007387 */ /* 0x000fe20000100a00 */
[----:B------:R-:W-:-:S02]  /*7e60*/  LEA R110, P3, R93, R88, 0x2 ;  /* 0x000000585d6e7211 */ /* 0x000fc400078610ff */
[-C--:B------:R-:W-:Y:S01]  /*7e70*/  LEA R106, P5, R85, R88.reuse, 0x2 ;  /* 0x00000058556a7211 */ /* 0x080fe200078a10ff */
[----:B------:R-:W-:Y:S01]  /*7e80*/  STL.64 [R1+0x68], R134 ;  /* 0x0000688601007387 */ /* 0x000fe20000100a00 */
[-C--:B-1----:R-:W-:Y:S02]  /*7e90*/  LEA R114, P0, R99, R88.reuse, 0x2 ;  /* 0x0000005863727211 */ /* 0x082fe400078010ff */
[----:B------:R-:W-:Y:S01]  /*7ea0*/  LEA R250, P1, R79, R88, 0x2 ;  /* 0x000000584ffa7211 */ /* 0x000fe200078210ff */
[----:B------:R-:W-:Y:S01]  /*7eb0*/  STL.64 [R1+0x60], R132 ;  /* 0x0000608401007387 */ /* 0x000fe20000100a00 */
[----:B------:R-:W-:Y:S02]  /*7ec0*/  LEA.HI.X.SX32 R115, R99, R2, 0x2, P0 ;  /* 0x0000000263737211 */ /* 0x000fe400000f16ff */
[----:B------:R-:W-:Y:S01]  /*7ed0*/  LEA R102, P0, R81, R88, 0x2 ;  /* 0x0000005851667211 */ /* 0x000fe200078010ff */
[----:B------:R-:W-:Y:S04]  /*7ee0*/  STL.64 [R1+0x58], R130 ;  /* 0x0000588201007387 */ /* 0x000fe80000100a00 */
[----:B------:R-:W-:Y:S04]  /*7ef0*/  STL.64 [R1+0x50], R128 ;  /* 0x0000508001007387 */ /* 0x000fe80000100a00 */
[----:B------:R-:W-:Y:S04]  /*7f00*/  STL.64 [R1+0x48], R126 ;  /* 0x0000487e01007387 */ /* 0x000fe80000100a00 */
[----:B------:R-:W-:Y:S04]  /*7f10*/  STL [R1+0x10], R104 ;  /* 0x0000106801007387 */ /* 0x000fe80000100800 */
[----:B------:R-:W-:Y:S04]  /*7f20*/  STL.64 [R1+0x40], R114 ;  /* 0x0000407201007387 */ /* 0x000fe80000100a00 */
[----:B------:R-:W-:Y:S04]  /*7f30*/  STL.64 [R1+0x38], R124 ;  /* 0x0000387c01007387 */ /* 0x000fe80000100a00 */
[----:B------:R1:W-:Y:S04]  /*7f40*/  STL.64 [R1+0x7a8], R114 ;  /* 0x0007a87201007387 */ /* 0x0003e80000100a00 */
[----:B-1----:R-:W4:Y:S01]  /*7f50*/  LDL.64 R114, [R1+0x10] ;  /* 0x0000100001727983 */ /* 0x002f220000100a00 */
[-C--:B------:R-:W-:Y:S01]  /*7f60*/  LEA.HI.X.SX32 R123, R95, R2.reuse, 0x2, P2 ;  /* 0x000000025f7b7211 */ /* 0x080fe200010f16ff */
[----:B------:R-:W-:Y:S01]  /*7f70*/  IMAD R5, R0, R5, RZ ;  /* 0x0000000500057224 */ /* 0x000fe200078e02ff */
[----:B------:R-:W-:Y:S01]  /*7f80*/  LEA.HI.X.SX32 R109, R91, R2, 0x2, P4 ;  /* 0x000000025b6d7211 */ /* 0x000fe200020f16ff */
[----:B------:R-:W-:Y:S01]  /*7f90*/  VIADD R0, R4, 0xfffffffe ;  /* 0xfffffffe04007836 */ /* 0x000fe20000000000 */
[----:B------:R-:W-:Y:S01]  /*7fa0*/  LEA R10, P2, R11, R88, 0x2 ;  /* 0x000000580b0a7211 */ /* 0x000fe200078410ff */
[----:B------:R1:W-:Y:S01]  /*7fb0*/  STL.64 [R1+0x30], R122 ;  /* 0x0000307a01007387 */ /* 0x0003e20000100a00 */
[----:B------:R-:W-:Y:S01]  /*7fc0*/  LEA.HI.X.SX32 R111, R93, R2, 0x2, P3 ;  /* 0x000000025d6f7211 */ /* 0x000fe200018f16ff */
[C---:B--2---:R-:W-:Y:S01]  /*7fd0*/  IMAD R129, R8.reuse, 0x18, RZ ;  /* 0x0000001808817824 */ /* 0x044fe200078e02ff */
[----:B------:R-:W-:Y:S01]  /*7fe0*/  LEA R64, P4, R65, R88, 0x2 ;  /* 0x0000005841407211 */ /* 0x000fe200078810ff */
[C---:B------:R-:W-:Y:S01]  /*7ff0*/  IMAD R124, R8.reuse, 0x14, RZ ;  /* 0x00000014087c7824 */ /* 0x040fe200078e02ff */
[----:B------:R-:W-:Y:S01]  /*8000*/  LEA.HI.X.SX32 R103, R81, R2, 0x2, P0 ;  /* 0x0000000251677211 */ /* 0x000fe200000f16ff */
[----:B------:R-:W-:Y:S01]  /*8010*/  STL.64 [R1+0x28], R110 ;  /* 0x0000286e01007387 */ /* 0x000fe20000100a00 */
[-C--:B------:R-:W-:Y:S01]  /*8020*/  LEA R38, P3, R39, R88.reuse, 0x2 ;  /* 0x0000005827267211 */ /* 0x080fe200078610ff */
[C---:B------:R-:W-:Y:S01]  /*8030*/  IMAD R138, R8.reuse, 0x1c, RZ ;  /* 0x0000001c088a7824 */ /* 0x040fe200078e02ff */
[----:B------:R-:W-:Y:S01]  /*8040*/  LEA R40, P0, R41, R88, 0x2 ;  /* 0x0000005829287211 */ /* 0x000fe200078010ff */
[----:B------:R-:W-:Y:S01]  /*8050*/  STL.64 [R1+0x20], R108 ;  /* 0x0000206c01007387 */ /* 0x000fe20000100a00 */
[----:B------:R-:W-:Y:S01]  /*8060*/  LEA.HI.X.SX32 R107, R85, R2, 0x2, P5 ;  /* 0x00000002556b7211 */ /* 0x000fe200028f16ff */
[C---:B------:R-:W-:Y:S01]  /*8070*/  IMAD R175, R8.reuse, 0x28, RZ ;  /* 0x0000002808af7824 */ /* 0x040fe200078e02ff */
[----:B------:R-:W-:Y:S01]  /*8080*/  LEA R90, P5, R77, R88, 0x2 ;  /* 0x000000584d5a7211 */ /* 0x000fe200078a10ff */
[C---:B------:R-:W-:Y:S01]  /*8090*/  IMAD R155, R8.reuse, 0x24, RZ ;  /* 0x00000024089b7824 */ /* 0x040fe200078e02ff */
[-C--:B------:R-:W-:Y:S01]  /*80a0*/  LEA.HI.X.SX32 R251, R79, R2.reuse, 0x2, P1 ;  /* 0x000000024ffb7211 */ /* 0x080fe200008f16ff */
[----:B------:R2:W-:Y:S01]  /*80b0*/  STL.64 [R1+0x18], R106 ;  /* 0x0000186a01007387 */ /* 0x0005e20000100a00 */
[-C--:B------:R-:W-:Y:S01]  /*80c0*/  LEA.HI.X.SX32 R11, R11, R2.reuse, 0x2, P2 ;  /* 0x000000020b0b7211 */ /* 0x080fe200010f16ff */
[C---:B------:R-:W-:Y:S01]  /*80d0*/  IMAD R201, R8.reuse, 0x30, RZ ;  /* 0x0000003008c97824 */ /* 0x040fe200078e02ff */
[----:B------:R-:W-:Y:S01]  /*80e0*/  LEA.HI.X.SX32 R65, R65, R2, 0x2, P4 ;  /* 0x0000000241417211 */ /* 0x000fe200020f16ff */
[C---:B------:R-:W-:Y:S01]  /*80f0*/  IMAD R183, R8.reuse, 0x2c, RZ ;  /* 0x0000002c08b77824 */ /* 0x040fe200078e02ff */
[-C--:B------:R-:W-:Y:S01]  /*8100*/  LEA R66, P1, R67, R88.reuse, 0x2 ;  /* 0x0000005843427211 */ /* 0x080fe200078210ff */
[C---:B------:R-:W-:Y:S01]  /*8110*/  IMAD R121, R8.reuse, 0xb, RZ ;  /* 0x0000000b08797824 */ /* 0x040fe200078e02ff */
[----:B------:R-:W-:Y:S01]  /*8120*/  LEA R92, P2, R75, R88, 0x2 ;  /* 0x000000584b5c7211 */ /* 0x000fe200078410ff */
[C---:B------:R-:W-:Y:S01]  /*8130*/  IMAD R225, R8.reuse, 0x34, RZ ;  /* 0x0000003408e17824 */ /* 0x040fe200078e02ff */
[----:B------:R-:W-:Y:S01]  /*8140*/  LEA.HI.X.SX32 R39, R39, R2, 0x2, P3 ;  /* 0x0000000227277211 */ /* 0x000fe200018f16ff */
[C---:B-1----:R-:W-:Y:S01]  /*8150*/  IMAD R123, R8.reuse, 0xe, RZ ;  /* 0x0000000e087b7824 */ /* 0x042fe200078e02ff */
[----:B------:R-:W-:Y:S01]  /*8160*/  LEA R42, P4, R43, R88, 0x2 ;  /* 0x000000582b2a7211 */ /* 0x000fe200078810ff */
        /* <DEDUP_REMOVED lines=8> */
[C---:B------:R-:W-:Y:S01]  /*81f0*/  IMAD R146, R8.reuse, 0x44, RZ ;  /* 0x0000004408927824 */ /* 0x040fe200078e02ff */
[----:B------:R-:W-:Y:S01]  /*8200*/  LEA R68, P5, R69, R88, 0x2 ;  /* 0x0000005845447211 */ /* 0x000fe200078a10ff */
[C---:B------:R-:W-:Y:S01]  /*8210*/  IMAD R128, R8.reuse, 0x12, RZ ;  /* 0x0000001208807824 */ /* 0x040fe200078e02ff */
[-C--:B------:R-:W-:Y:S01]  /*8220*/  LEA.HI.X.SX32 R67, R67, R2.reuse, 0x2, P1 ;  /* 0x0000000243437211 */ /* 0x080fe200008f16ff */
[C---:B------:R-:W-:Y:S01]  /*8230*/  IMAD R210, R8.reuse, 0x50, RZ ;  /* 0x0000005008d27824 */ /* 0x040fe200078e02ff */
        /* <DEDUP_REMOVED lines=29> */
[----:B------:R-:W-:Y:S01]  /*8410*/  IMAD R140, R8, 0x19, RZ ;  /* 0x00000019088c7824 */ /* 0x000fe200078e02ff */
[----:B------:R-:W-:Y:S01]  /*8420*/  LEA R48, P2, R26, R88, 0x2 ;  /* 0x000000581a307211 */ /* 0x000fe200078410ff */
[C---:B------:R-:W-:Y:S01]  /*8430*/  IMAD R216, R8.reuse, 0x6c, RZ ;  /* 0x0000006c08d87824 */ /* 0x040fe200078e02ff */
[----:B------:R-:W-:Y:S01]  /*8440*/  LEA.HI.X.SX32 R97, R57, R2, 0x2, P3 ;  /* 0x0000000239617211 */ /* 0x000fe200018f16ff */
[C---:B------:R-:W-:Y:S01]  /*8450*/  IMAD R151, R8.reuse, 0x78, RZ ;  /* 0x0000007808977824 */ /* 0x040fe200078e02ff */
[----:B------:R-:W-:Y:S01]  /*8460*/  LEA R100, P4, R51, R88, 0x2 ;  /* 0x0000005833647211 */ /* 0x000fe200078810ff */
[C---:B------:R-:W-:Y:S01]  /*8470*/  IMAD R150, R8.reuse, 0x1b, RZ ;  /* 0x0000001b08967824 */ /* 0x040fe200078e02ff */
[----:B------:R-:W-:Y:S01]  /*8480*/  LEA.HI.X.SX32 R99, R49, R2, 0x2, P0 ;  /* 0x0000000231637211 */ /* 0x000fe200000f16ff */
[----:B------:R-:W-:Y:S01]  /*8490*/  IMAD R230, R8, 0x74, RZ ;  /* 0x0000007408e67824 */ /* 0x000fe200078e02ff */
[-C--:B------:R-:W-:Y:S01]  /*84a0*/  LEA R74, P3, R52, R88.reuse, 0x2 ;  /* 0x00000058344a7211 */ /* 0x080fe200078610ff */
[----:B------:R-:W-:Y:S01]  /*84b0*/  IMAD R154, R8, 0x1e, RZ ;  /* 0x0000001e089a7824 */ /* 0x000fe200078e02ff */
[----:B------:R-:W-:Y:S01]  /*84c0*/  LEA R76, P0, R54, R88, 0x2 ;  /* 0x00000058364c7211 */ /* 0x000fe200078010ff */
[C---:B------:R-:W-:Y:S01]  /*84d0*/  IMAD R153, R8.reuse, 0x1d, RZ ;  /* 0x0000001d08997824 */ /* 0x040fe200078e02ff */
[----:B------:R-:W-:Y:S01]  /*84e0*/  LEA.HI.X.SX32 R47, R47, R2, 0x2, P5 ;  /* 0x000000022f2f7211 */ /* 0x000fe200028f16ff */
[C---:B------:R-:W-:Y:S01]  /*84f0*/  IMAD R152, R8.reuse, 0x7c, RZ ;  /* 0x0000007c08987824 */ /* 0x040fe200078e02ff */
[----:B------:R-:W-:Y:S01]  /*8500*/  LEA R24, P5, R25, R88, 0x2 ;  /* 0x0000005819187211 */ /* 0x000fe200078a10ff */
[C---:B------:R-:W-:Y:S01]  /*8510*/  IMAD.SHL.U32 R164, R8.reuse, 0x20, RZ ;  /* 0x0000002008a47824 */ /* 0x040fe200078e00ff */
[-C--:B------:R-:W-:Y:S01]  /*8520*/  LEA.HI.X.SX32 R23, R23, R2.reuse, 0x2, P1 ;  /* 0x0000000217177211 */ /* 0x080fe200008f16ff */
[----:B------:R-:W-:Y:S01]  /*8530*/  IMAD R163, R8, 0x88, RZ ;  /* 0x0000008808a37824 */ /* 0x000fe200078e02ff */
[-C--:B------:R-:W-:Y:S01]  /*8540*/  LEA.HI.X.SX32 R49, R26, R2.reuse, 0x2, P2 ;  /* 0x000000021a317211 */ /* 0x080fe200010f16ff */
[C---:B------:R-:W-:Y:S01]  /*8550*/  IMAD R162, R8.reuse, 0x1f, RZ ;  /* 0x0000001f08a27824 */ /* 0x040fe200078e02ff */
[----:B------:R-:W-:Y:S01]  /*8560*/  LEA.HI.X.SX32 R101, R51, R2, 0x2, P4 ;  /* 0x0000000233657211 */ /* 0x000fe200020f16ff */
[C---:B------:R-:W-:Y:S01]  /*8570*/  IMAD R168, R8.reuse, 0x84, RZ ;  /* 0x0000008408a87824 */ /* 0x040fe200078e02ff */
[----:B------:R-:W-:Y:S01]  /*8580*/  LEA R26, P2, R27, R88, 0x2 ;  /* 0x000000581b1a7211 */ /* 0x000fe200078410ff */
[----:B------:R-:W-:Y:S01]  /*8590*/  IMAD R172, R8, 0x22, RZ ;  /* 0x0000002208ac7824 */ /* 0x000fe200078e02ff */
[----:B------:R-:W-:Y:S01]  /*85a0*/  LEA.HI.X.SX32 R75, R52, R2, 0x2, P3 ;  /* 0x00000002344b7211 */ /* 0x000fe200018f16ff */
[C---:B------:R-:W-:Y:S01]  /*85b0*/  IMAD R190, R8.reuse, 0x90, RZ ;  /* 0x0000009008be7824 */ /* 0x040fe200078e02ff */
[----:B------:R-:W-:Y:S01]  /*85c0*/  LEA R78, P4, R55, R88, 0x2 ;  /* 0x00000058374e7211 */ /* 0x000fe200078810ff */
[----:B------:R-:W-:Y:S01]  /*85d0*/  IMAD R169, R8, 0x21, RZ ;  /* 0x0000002108a97824 */ /* 0x000fe200078e02ff */
[----:B------:R-:W-:Y:S01]  /*85e0*/  LEA.HI.X.SX32 R77, R54, R2, 0x2, P0 ;  /* 0x00000002364d7211 */ /* 0x000fe200000f16ff */
[----:B------:R-:W-:Y:S01]  /*85f0*/  IMAD R165, R8, 0x8c, RZ ;  /* 0x0000008c08a57824 */ /* 0x000fe200078e02ff */
[-C--:B------:R-:W-:Y:S01]  /*8600*/  LEA R52, P3, R30, R88.reuse, 0x2 ;  /* 0x000000581e347211 */ /* 0x080fe200078610ff */
[----:B------:R-:W-:Y:S01]  /*8610*/  IMAD R176, R8, 0x98, RZ ;  /* 0x0000009808b07824 */ /* 0x000fe200078e02ff */
[----:B------:R-:W-:Y:S01]  /*8620*/  LEA R54, P0, R32, R88, 0x2 ;  /* 0x0000005820367211 */ /* 0x000fe200078010ff */
[C---:B------:R-:W-:Y:S01]  /*8630*/  IMAD R174, R8.reuse, 0x23, RZ ;  /* 0x0000002308ae7824 */ /* 0x040fe200078e02ff */
[-C--:B------:R-:W-:Y:S01]  /*8640*/  LEA.HI.X.SX32 R25, R25, R2.reuse, 0x2, P5 ;  /* 0x0000000219197211 */ /* 0x080fe200028f16ff */
[C---:B------:R-:W-:Y:S01]  /*8650*/  IMAD R173, R8.reuse, 0x94, RZ ;  /* 0x0000009408ad7824 */ /* 0x040fe200078e02ff */
[-C--:B------:R-:W-:Y:S01]  /*8660*/  LEA.HI.X.SX32 R27, R27, R2.reuse, 0x2, P2 ;  /* 0x000000021b1b7211 */ /* 0x080fe200010f16ff */
[C---:B------:R-:W-:Y:S01]  /*8670*/  IMAD R179, R8.reuse, 0x26, RZ ;  /* 0x0000002608b37824 */ /* 0x040fe200078e02ff */
[----:B------:R-:W-:Y:S01]  /*8680*/  LEA.HI.X.SX32 R79, R55, R2, 0x2, P4 ;  /* 0x00000002374f7211 */ /* 0x000fe200020f16ff */
[----:B------:R-:W-:Y:S01]  /*8690*/  IMAD R178, R8, 0xa0, RZ ;  /* 0x000000a008b27824 */ /* 0x000fe200078e02ff */
[-C--:B--2---:R-:W-:Y:S01]  /*86a0*/  LEA R106, P2, R12, R88.reuse, 0x2 ;  /* 0x000000580c6a7211 */ /* 0x084fe200078410ff */
[C---:B------:R-:W-:Y:S01]  /*86b0*/  IMAD R177, R8.reuse, 0x25, RZ ;  /* 0x0000002508b17824 */ /* 0x040fe200078e02ff */
[----:B------:R-:W-:Y:S01]  /*86c0*/  LEA R56, P4, R33, R88, 0x2 ;  /* 0x0000005821387211 */ /* 0x000fe200078810ff */
[----:B------:R-:W-:Y:S01]  /*86d0*/  IMAD R234, R8, 0x9c, RZ ;  /* 0x0000009c08ea7824 */ /* 0x000fe200078e02ff */
[----:B------:R-:W-:Y:S01]  /*86e0*/  LEA.HI.X.SX32 R55, R32, R2, 0x2, P0 ;  /* 0x0000000220377211 */ /* 0x000fe200000f16ff */
[C---:B------:R-:W-:Y:S01]  /*86f0*/  IMAD R189, R8.reuse, 0xa8, RZ ;  /* 0x000000a808bd7824 */ /* 0x040fe200078e02ff */
[----:B------:R-:W-:Y:S01]  /*8700*/  LEA R32, P0, R37, R88, 0x2 ;  /* 0x0000005825207211 */ /* 0x000fe200078010ff */
[----:B------:R-:W-:Y:S01]  /*8710*/  IMAD R188, R8, 0x27, RZ ;  /* 0x0000002708bc7824 */ /* 0x000fe200078e02ff */
[-C--:B------:R-:W-:Y:S01]  /*8720*/  LEA.HI.X.SX32 R107, R12, R2.reuse, 0x2, P2 ;  /* 0x000000020c6b7211 */ /* 0x080fe200010f16ff */
[C---:B------:R-:W-:Y:S01]  /*8730*/  IMAD R12, R8.reuse, 0x6, RZ ;  /* 0x00000006080c7824 */ /* 0x040fe200078e02ff */
[----:B------:R-:W-:Y:S01]  /*8740*/  LEA.HI.X.SX32 R57, R33, R2, 0x2, P4 ;  /* 0x0000000221397211 */ /* 0x000fe200020f16ff */
        /* <DEDUP_REMOVED lines=9> */
[----:B------:R-:W-:Y:S01]  /*87e0*/  LEA R62, P2, R116, R88, 0x2 ;  /* 0x00000058743e7211 */ /* 0x000fe200078410ff */
[C---:B------:R-:W-:Y:S01]  /*87f0*/  IMAD R209, R8.reuse, 0xb8, RZ ;  /* 0x000000b808d17824 */ /* 0x040fe200078e02ff */
[----:B------:R-:W-:Y:S01]  /*8800*/  LEA.HI.X.SX32 R113, R113, R2, 0x2, P0 ;  /* 0x0000000271717211 */ /* 0x000fe200000f16ff */
[C---:B------:R-:W-:Y:S01]  /*8810*/  IMAD R203, R8.reuse, 0x2b, RZ ;  /* 0x0000002b08cb7824 */ /* 0x040fe200078e02ff */
[C---:B------:R-:W-:Y:S01]  /*8820*/  LEA R238, P0, R5.reuse, UR4, 0x2 ;  /* 0x0000000405ee7c11 */ /* 0x040fe2000f8010ff */
[C---:B------:R-:W-:Y:S01]  /*8830*/  IMAD R202, R8.reuse, 0xb4, RZ ;  /* 0x000000b408ca7824 */ /* 0x040fe200078e02ff */
[C---:B------:R-:W-:Y:S01]  /*8840*/  SHF.L.U32 R126, R8.reuse, 0x4, RZ ;  /* 0x00000004087e7819 */ /* 0x040fe200000006ff */
[C---:B------:R-:W-:Y:S01]  /*8850*/  IMAD R223, R8.reuse, 0x2e, RZ ;  /* 0x0000002e08df7824 */ /* 0x040fe200078e02ff */
[----:B------:R-:W-:Y:S01]  /*8860*/  LEA.HI.X.SX32 R239, R5, UR5, 0x2, P0 ;  /* 0x0000000505ef7c11 */ /* 0x000fe200080f16ff */
[C---:B------:R-:W-:Y:S01]  /*8870*/  IMAD R5, R8.reuse, 0x5, RZ ;  /* 0x0000000508057824 */ /* 0x040fe200078e02ff */
[----:B------:R-:W-:Y:S01]  /*8880*/  UMOV UR12, 0x400 ;  /* 0x00000400000c7882 */ /* 0x000fe20000000000 */
[C---:B------:R-:W-:Y:S01]  /*8890*/  IMAD R221, R8.reuse, 0xc0, RZ ;  /* 0x000000c008dd7824 */ /* 0x040fe200078e02ff */
[----:B------:R-:W-:Y:S01]  /*88a0*/  ULEA UR12, UR6, UR12, 0x18 ;  /* 0x0000000c060c7291 */ /* 0x000fe2000f8ec03f */
[C---:B------:R-:W-:Y:S01]  /*88b0*/  IMAD R222, R8.reuse, 0x2d, RZ ;  /* 0x0000002d08de7824 */ /* 0x040fe200078e02ff */
[----:B------:R-:W-:Y:S01]  /*88c0*/  ULDC.64 UR16, c[0x0][0x208] ;  /* 0x0000820000107ab9 */ /* 0x000fe20000000a00 */
[C---:B------:R-:W-:Y:S01]  /*88d0*/  IMAD R219, R8.reuse, 0xbc, RZ ;  /* 0x000000bc08db7824 */ /* 0x040fe200078e02ff */
[C---:B---3--:R-:W-:Y:S01]  /*88e0*/  LOP3.LUT R248, R7.reuse, 0x50, RZ, 0x3c, !PT ;  /* 0x0000005007f87812 */ /* 0x048fe200078e3cff */
[C---:B------:R-:W-:Y:S01]  /*88f0*/  IMAD R205, R8.reuse, 0xc4, RZ ;  /* 0x000000c408cd7824 */ /* 0x040fe200078e02ff */
[----:B------:R-:W-:Y:S01]  /*8900*/  LOP3.LUT R249, R7, 0x60, RZ, 0x3c, !PT ;  /* 0x0000006007f97812 */ /* 0x000fe200078e3cff */
[----:B------:R-:W-:-:S02]  /*8910*/  IMAD R237, R8, 0x32, RZ ;  /* 0x0000003208ed7824 */ /* 0x000fc400078e02ff */
[C---:B------:R-:W-:Y:S02]  /*8920*/  IMAD R204, R8.reuse, 0xd0, RZ ;  /* 0x000000d008cc7824 */ /* 0x040fe400078e02ff */
[C---:B------:R-:W-:Y:S02]  /*8930*/  IMAD R241, R8.reuse, 0x31, RZ ;  /* 0x0000003108f17824 */ /* 0x040fe400078e02ff */
[C---:B------:R-:W-:Y:S02]  /*8940*/  IMAD R196, R8.reuse, 0xcc, RZ ;  /* 0x000000cc08c47824 */ /* 0x040fe400078e02ff */
[C---:B------:R-:W-:Y:S02]  /*8950*/  IMAD R224, R8.reuse, 0xd8, RZ ;  /* 0x000000d808e07824 */ /* 0x040fe400078e02ff */
[C---:B------:R-:W-:Y:S02]  /*8960*/  IMAD R240, R8.reuse, 0xd4, RZ ;  /* 0x000000d408f07824 */ /* 0x040fe400078e02ff */
[----:B------:R-:W-:-:S02]  /*8970*/  IMAD R236, R8, 0xe0, RZ ;  /* 0x000000e008ec7824 */ /* 0x000fc400078e02ff */
[C---:B------:R-:W-:Y:S02]  /*8980*/  IMAD R208, R8.reuse, 0xdc, RZ ;  /* 0x000000dc08d07824 */ /* 0x040fe400078e02ff */
[C---:B------:R-:W-:Y:S02]  /*8990*/  IMAD R220, R8.reuse, 0xe8, RZ ;  /* 0x000000e808dc7824 */ /* 0x040fe400078e02ff */
[C---:B------:R-:W-:Y:S02]  /*89a0*/  IMAD R218, R8.reuse, 0xe4, RZ ;  /* 0x000000e408da7824 */ /* 0x040fe400078e02ff */
[----:B------:R-:W-:Y:S02]  /*89b0*/  IMAD.SHL.U32 R247, R8, 0x4, RZ ;  /* 0x0000000408f77824 */ /* 0x000fe400078e00ff */
[----:B------:R-:W-:Y:S02]  /*89c0*/  VIADD R248, R248, UR12 ;  /* 0x0000000cf8f87c36 */ /* 0x000fe40008000000 */
[----:B------:R-:W-:Y:S01]  /*89d0*/  VIADD R249, R249, UR12 ;  /* 0x0000000cf9f97c36 */ /* 0x000fe20008000000 */
[----:B----4-:R-:W-:Y:S01]  /*89e0*/  LEA.HI.X.SX32 R115, R83, R2, 0x2, P6 ;  /* 0x0000000253737211 */ /* 0x010fe200030f16ff */
[----:B------:R-:W-:Y:S01]  /*89f0*/  IMAD.MOV.U32 R114, RZ, RZ, R104 ;  /* 0x000000ffff727224 */ /* 0x000fe200078e0068 */
[----:B------:R-:W-:-:S02]  /*8a00*/  LEA R14, P6, R15, R88, 0x2 ;  /* 0x000000580f0e7211 */ /* 0x000fc400078c10ff */
[C---:B------:R-:W-:Y:S01]  /*8a10*/  LEA R104, P5, R34.reuse, R88, 0x2 ;  /* 0x0000005822687211 */ /* 0x040fe200078a10ff */
[----:B------:R-:W-:Y:S01]  /*8a20*/  STL [R1+0x14], R115 ;  /* 0x0000147301007387 */ /* 0x000fe20000100800 */
[----:B------:R-:W-:Y:S02]  /*8a30*/  LEA.HI.X.SX32 R15, R15, R2, 0x2, P6 ;  /* 0x000000020f0f7211 */ /* 0x000fe400030f16ff */
[C---:B------:R-:W-:Y:S01]  /*8a40*/  LEA R94, P6, R73.reuse, R88, 0x2 ;  /* 0x00000058495e7211 */ /* 0x040fe200078c10ff */
[----:B------:R1:W-:Y:S01]  /*8a50*/  STL.64 [R1+0x830], R114 ;  /* 0x0008307201007387 */ /* 0x0003e20000100a00 */
[-C--:B------:R-:W-:Y:S02]  /*8a60*/  LEA.HI.X.SX32 R105, R34, R2.reuse, 0x2, P5 ;  /* 0x0000000222697211 */ /* 0x080fe400028f16ff */
[----:B------:R-:W-:Y:S01]  /*8a70*/  LEA.HI.X.SX32 R95, R73, R2, 0x2, P6 ;  /* 0x00000002495f7211 */ /* 0x000fe200030f16ff */
[----:B------:R2:W-:Y:S01]  /*8a80*/  STL.64 [R1+0x8], R102 ;  /* 0x0000086601007387 */ /* 0x0005e20000100a00 */
[----:B------:R-:W-:-:S02]  /*8a90*/  LEA R72, P6, R50, R88, 0x2 ;  /* 0x0000005832487211 */ /* 0x000fc400078c10ff */
[----:B------:R-:W-:Y:S01]  /*8aa0*/  LEA R82, P5, R35, R88, 0x2 ;  /* 0x0000005823527211 */ /* 0x000fe200078a10ff */
[----:B------:R-:W-:Y:S01]  /*8ab0*/  STL.64 [R1+0x7b0], R250 ;  /* 0x0007b0fa01007387 */ /* 0x000fe20000100a00 */
[----:B------:R-:W-:Y:S02]  /*8ac0*/  LEA.HI.X.SX32 R73, R50, R2, 0x2, P6 ;  /* 0x0000000232497211 */ /* 0x000fe400030f16ff */
[-C--:B------:R-:W-:Y:S01]  /*8ad0*/  LEA R50, P6, R28, R88.reuse, 0x2 ;  /* 0x000000581c327211 */ /* 0x080fe200078c10ff */
[----:B-1----:R-:W-:Y:S01]  /*8ae0*/  IMAD.MOV.U32 R115, RZ, RZ, R245 ;  /* 0x000000ffff737224 */ /* 0x002fe200078e00f5 */
[----:B------:R-:W-:Y:S01]  /*8af0*/  LEA R34, P4, R119, R88, 0x2 ;  /* 0x0000005877227211 */ /* 0x000fe200078810ff */
[----:B------:R-:W-:Y:S01]  /*8b00*/  IMAD R245, R8, 0x38, RZ ;  /* 0x0000003808f57824 */ /* 0x000fe200078e02ff */
[----:B------:R-:W-:Y:S01]  /*8b10*/  LEA.HI.X.SX32 R51, R28, R2, 0x2, P6 ;  /* 0x000000021c337211 */ /* 0x000fe200030f16ff */
[----:B------:R-:W-:Y:S01]  /*8b20*/  IMAD.MOV.U32 R114, RZ, RZ, R244 ;  /* 0x000000ffff727224 */ /* 0x000fe200078e00f4 */
[-C--:B--2---:R-:W-:Y:S01]  /*8b30*/  LEA R102, P1, R53, R88.reuse, 0x2 ;  /* 0x0000005835667211 */ /* 0x084fe200078210ff */
[----:B------:R-:W-:Y:S01]  /*8b40*/  IMAD R244, R8, 0x2f, RZ ;  /* 0x0000002f08f47824 */ /* 0x000fe200078e02ff */
[----:B------:R-:W-:Y:S01]  /*8b50*/  LEA R28, P6, R29, R88, 0x2 ;  /* 0x000000581d1c7211 */ /* 0x000fe200078c10ff */
[----:B------:R1:W-:Y:S01]  /*8b60*/  STL.64 [R1+0x838], R10 ;  /* 0x0008380a01007387 */ /* 0x0003e20000100a00 */
[----:B------:R-:W-:-:S02]  /*8b70*/  LEA.HI.X.SX32 R103, R53, R2, 0x2, P1 ;  /* 0x0000000235677211 */ /* 0x000fc400008f16ff */
[----:B------:R-:W-:Y:S01]  /*8b80*/  LEA R80, P1, R31, R88, 0x2 ;  /* 0x000000581f507211 */ /* 0x000fe200078210ff */
[----:B------:R2:W-:Y:S01]  /*8b90*/  STL.64 [R1+0x820], R64 ;  /* 0x0008204001007387 */ /* 0x0005e20000100a00 */
[----:B------:R-:W-:Y:S02]  /*8ba0*/  LEA.HI.X.SX32 R53, R30, R2, 0x2, P3 ;  /* 0x000000021e357211 */ /* 0x000fe400018f16ff */
[----:B------:R-:W-:Y:S01]  /*8bb0*/  LEA R30, P3, R3, R88, 0x2 ;  /* 0x00000058031e7211 */ /* 0x000fe200078610ff */
[----:B------:R-:W-:Y:S01]  /*8bc0*/  STL.64 [R1+0x7b8], R90 ;  /* 0x0007b85a01007387 */ /* 0x000fe20000100a00 */
[-C--:B------:R-:W-:Y:S02]  /*8bd0*/  LEA.HI.X.SX32 R29, R29, R2.reuse, 0x2, P6 ;  /* 0x000000021d1d7211 */ /* 0x080fe400030f16ff */
[----:B------:R-:W-:Y:S01]  /*8be0*/  LEA.HI.X.SX32 R81, R31, R2, 0x2, P1 ;  /* 0x000000021f517211 */ /* 0x000fe200008f16ff */
[----:B-1----:R-:W1:Y:S01]  /*8bf0*/  LDC R11, c[0x0][0x230] ;  /* 0x00008c00ff0b7b82 */ /* 0x002e620000000800 */
[-C--:B------:R-:W-:Y:S01]  /*8c00*/  LEA R108, P6, R36, R88.reuse, 0x2 ;  /* 0x00000058246c7211 */ /* 0x080fe200078c10ff */
[----:B------:R-:W-:Y:S01]  /*8c10*/  STL.64 [R1+0x828], R66 ;  /* 0x0008284201007387 */ /* 0x000fe20000100a00 */
[----:B------:R-:W-:-:S02]  /*8c20*/  LEA R58, P1, R59, R88, 0x2 ;  /* 0x000000583b3a7211 */ /* 0x000fc400078210ff */
[----:B------:R-:W-:Y:S01]  /*8c30*/  LEA.HI.X.SX32 R31, R3, R2, 0x2, P3 ;  /* 0x00000002031f7211 */ /* 0x000fe200018f16ff */
[----:B------:R-:W-:Y:S01]  /*8c40*/  VIADD R3, R4, 0xfffffffd ;  /* 0xfffffffd04037836 */ /* 0x000fe20000000000 */
[----:B------:R-:W-:Y:S01]  /*8c50*/  LEA R110, P3, R63, R88, 0x2 ;  /* 0x000000583f6e7211 */ /* 0x000fe200078610ff */
[----:B--2---:R-:W2:Y:S01]  /*8c60*/  LDC R64, c[0x0][0x230] ;  /* 0x00008c00ff407b82 */ /* 0x004ea20000000800 */
[-C--:B------:R-:W-:Y:S01]  /*8c70*/  LEA.HI.X.SX32 R83, R35, R2.reuse, 0x2, P5 ;  /* 0x0000000223537211 */ /* 0x080fe200028f16ff */
[----:B------:R-:W-:Y:S01]  /*8c80*/  STL.64 [R1+0x7c0], R92 ;  /* 0x0007c05c01007387 */ /* 0x000fe20000100a00 */
[-C--:B------:R-:W-:Y:S02]  /*8c90*/  LEA.HI.X.SX32 R109, R36, R2.reuse, 0x2, P6 ;  /* 0x00000002246d7211 */ /* 0x080fe400030f16ff */
[-C--:B------:R-:W-:Y:S01]  /*8ca0*/  LEA.HI.X.SX32 R59, R59, R2.reuse, 0x2, P1 ;  /* 0x000000023b3b7211 */ /* 0x080fe200008f16ff */
[----:B------:R-:W-:Y:S01]  /*8cb0*/  STL.64 [R1+0x7c8], R94 ;  /* 0x0007c85e01007387 */ /* 0x000fe20000100a00 */
[----:B------:R-:W-:Y:S01]  /*8cc0*/  LEA.HI.X.SX32 R35, R119, R2, 0x2, P4 ;  /* 0x0000000277237211 */ /* 0x000fe200020f16ff */
[----:B------:R-:W-:Y:S01]  /*8cd0*/  IMAD R119, R8, 0x9, RZ ;  /* 0x0000000908777824 */ /* 0x000fe200078e02ff */
[-C--:B------:R-:W-:Y:S01]  /*8ce0*/  LEA R60, P5, R118, R88.reuse, 0x2 ;  /* 0x00000058763c7211 */ /* 0x080fe200078a10ff */
[----:B------:R-:W3:Y:S01]  /*8cf0*/  LDC R10, c[0x0][0x230] ;  /* 0x00008c00ff0a7b82 */ /* 0x000ee20000000800 */
[-C--:B------:R-:W-:Y:S01]  /*8d00*/  LEA R86, P6, R87, R88.reuse, 0x2 ;  /* 0x0000005857567211 */ /* 0x080fe200078c10ff */
[----:B------:R-:W-:Y:S01]  /*8d10*/  STL.64 [R1+0x7d0], R96 ;  /* 0x0007d06001007387 */ /* 0x000fe20000100a00 */
[----:B------:R-:W-:-:S02]  /*8d20*/  LEA R36, P1, R117, R88, 0x2 ;  /* 0x0000005875247211 */ /* 0x000fc400078210ff */
[----:B------:R-:W-:Y:S01]  /*8d30*/  LEA.HI.X.SX32 R111, R63, R2, 0x2, P3 ;  /* 0x000000023f6f7211 */ /* 0x000fe200018f16ff */
[----:B------:R-:W-:Y:S01]  /*8d40*/  STL.64 [R1+0x7d8], R98 ;  /* 0x0007d86201007387 */ /* 0x000fe20000100a00 */
[----:B------:R-:W-:Y:S01]  /*8d50*/  ISETP.GE.U32.AND P4, PT, R0, 0x7fffffbf, PT ;  /* 0x7fffffbf0000780c */ /* 0x000fe20003f86070 */
[----:B------:R-:W-:Y:S01]  /*8d60*/  VIADD R0, R4, 0xffffffc0 ;  /* 0xffffffc004007836 */ /* 0x000fe20000000000 */
[----:B------:R-:W-:Y:S01]  /*8d70*/  LEA R88, P3, R89, R88, 0x2 ;  /* 0x0000005859587211 */ /* 0x000fe200078610ff */
[----:B------:R-:W-:Y:S01]  /*8d80*/  STL.64 [R1+0x7e0], R100 ;  /* 0x0007e06401007387 */ /* 0x000fe20000100a00 */
[----:B------:R-:W-:Y:S02]  /*8d90*/  LOP3.LUT R251, R243, 0x3f, RZ, 0xc0, !PT ;  /* 0x0000003ff3fb7812 */ /* 0x000fe400078ec0ff */
[-C--:B------:R-:W-:Y:S01]  /*8da0*/  LEA.HI.X.SX32 R61, R118, R2.reuse, 0x2, P5 ;  /* 0x00000002763d7211 */ /* 0x080fe200028f16ff */
[C---:B------:R-:W-:Y:S01]  /*8db0*/  IMAD.SHL.U32 R118, R8.reuse, 0x8, RZ ;  /* 0x0000000808767824 */ /* 0x040fe200078e00ff */
[-C--:B------:R-:W-:Y:S01]  /*8dc0*/  LEA.HI.X.SX32 R87, R87, R2.reuse, 0x2, P6 ;  /* 0x0000000257577211 */ /* 0x080fe200030f16ff */
[----:B------:R-:W-:Y:S01]  /*8dd0*/  STL.64 [R1+0x7e8], R102 ;  /* 0x0007e86601007387 */ /* 0x000fe20000100a00 */
[-C--:B------:R-:W-:Y:S01]  /*8de0*/  LEA.HI.X.SX32 R37, R117, R2.reuse, 0x2, P1 ;  /* 0x0000000275257211 */ /* 0x080fe200008f16ff */
[----:B------:R-:W-:Y:S01]  /*8df0*/  IMAD R117, R8, 0xc, RZ ;  /* 0x0000000c08757824 */ /* 0x000fe200078e02ff */
[-C--:B------:R-:W-:Y:S01]  /*8e00*/  LEA.HI.X.SX32 R63, R116, R2.reuse, 0x2, P2 ;  /* 0x00000002743f7211 */ /* 0x080fe200010f16ff */
[----:B------:R-:W-:Y:S01]  /*8e10*/  IMAD R116, R8, 0x7, RZ ;  /* 0x0000000708747824 */ /* 0x000fe200078e02ff */
[----:B------:R-:W-:Y:S01]  /*8e20*/  LEA.HI.X.SX32 R89, R89, R2, 0x2, P3 ;  /* 0x0000000259597211 */ /* 0x000fe200018f16ff */
[----:B------:R-:W-:Y:S01]  /*8e30*/  VIADD R2, R4, 0xfffffffc ;  /* 0xfffffffc04027836 */ /* 0x000fe20000000000 */
[----:B------:R-:W-:Y:S01]  /*8e40*/  ISETP.GE.AND P0, PT, R251, R0, PT ;  /* 0x00000000fb00720c */ /* 0x000fe20003f06270 */
[----:B------:R-:W-:Y:S01]  /*8e50*/  STL.64 [R1+0x7f0], R104 ;  /* 0x0007f06801007387 */ /* 0x000fe20000100a00 */
[----:B------:R-:W-:Y:S01]  /*8e60*/  ISETP.GE.U32.AND P3, PT, R3, 0x7fffffbe, PT ;  /* 0x7fffffbe0300780c */ /* 0x000fe20003f66070 */
[----:B------:R-:W-:Y:S01]  /*8e70*/  IMAD R3, R8, 0x3, RZ ;  /* 0x0000000308037824 */ /* 0x000fe200078e02ff */
[----:B------:R-:W-:Y:S01]  /*8e80*/  SEL R252, RZ, 0x4, P0 ;  /* 0x00000004fffc7807 */ /* 0x000fe20000000000 */
[----:B------:R-:W-:Y:S01]  /*8e90*/  STL.64 [R1+0x7f8], R106 ;  /* 0x0007f86a01007387 */ /* 0x000fe20000100a00 */
[----:B------:R-:W-:Y:S01]  /*8ea0*/  ISETP.GE.U32.AND P2, PT, R2, 0x7fffffbd, PT ;  /* 0x7fffffbd0200780c */ /* 0x000fe20003f46070 */
[C---:B------:R-:W-:Y:S01]  /*8eb0*/  IMAD.SHL.U32 R2, R8.reuse, 0x2, RZ ;  /* 0x0000000208027824 */ /* 0x040fe200078e00ff */
[-C--:B------:R-:W-:Y:S01]  /*8ec0*/  IADD3 R142, P0, R117, R238.reuse, RZ ;  /* 0x000000ee758e7210 */ /* 0x080fe20007f1e0ff */
[----:B------:R-:W-:Y:S01]  /*8ed0*/  STL.64 [R1+0x800], R108 ;  /* 0x0008006c01007387 */ /* 0x000fe20000100a00 */
[----:B------:R-:W-:-:S02]  /*8ee0*/  LEA R132, P1, R8, R238, 0x3 ;  /* 0x000000ee08847211 */ /* 0x000fc400078218ff */
[-C--:B------:R-:W-:Y:S01]  /*8ef0*/  LEA.HI.X.SX32 R143, R3, R239.reuse, 0x2, P0 ;  /* 0x000000ef038f7211 */ /* 0x080fe200000f16ff */
[----:B------:R-:W-:Y:S01]  /*8f00*/  IMAD R3, R8, 0x3a, RZ ;  /* 0x0000003a08037824 */ /* 0x000fe200078e02ff */
[-C--:B------:R-:W-:Y:S01]  /*8f10*/  IADD3 R156, P0, R129, R238.reuse, RZ ;  /* 0x000000ee819c7210 */ /* 0x080fe20007f1e0ff */
[----:B------:R-:W-:Y:S01]  /*8f20*/  STL.64 [R1+0x808], R110 ;  /* 0x0008086e01007387 */ /* 0x000fe20000100a00 */
[-C--:B------:R-:W-:Y:S01]  /*8f30*/  LEA.HI.X.SX32 R133, R2, R239.reuse, 0x2, P1 ;  /* 0x000000ef02857211 */ /* 0x080fe200008f16ff */
[----:B------:R-:W-:Y:S01]  /*8f40*/  IMAD R2, R8, 0x39, RZ ;  /* 0x0000003908027824 */ /* 0x000fe200078e02ff */
[-C--:B------:R-:W-:Y:S01]  /*8f50*/  IADD3 R144, P1, R124, R238.reuse, RZ ;  /* 0x000000ee7c907210 */ /* 0x080fe20007f3e0ff */
[----:B------:R-:W-:Y:S01]  /*8f60*/  STL.64 [R1+0x810], R112 ;  /* 0x0008107001007387 */ /* 0x000fe20000100a00 */
[----:B------:R-:W-:Y:S01]  /*8f70*/  LEA.HI.X.SX32 R157, R12, R239, 0x2, P0 ;  /* 0x000000ef0c9d7211 */ /* 0x000fe200000f16ff */
[C---:B------:R-:W-:Y:S01]  /*8f80*/  IMAD R12, R8.reuse, 0xc8, RZ ;  /* 0x000000c8080c7824 */ /* 0x040fe200078e02ff */
[----:B------:R-:W-:-:S02]  /*8f90*/  LEA R158, P0, R8, R238, 0x5 ;  /* 0x000000ee089e7211 */ /* 0x000fc400078028ff */
[-C--:B------:R-:W-:Y:S01]  /*8fa0*/  LEA.HI.X.SX32 R145, R5, R239.reuse, 0x2, P1 ;  /* 0x000000ef05917211 */ /* 0x080fe200008f16ff */
[----:B------:R-:W-:Y:S01]  /*8fb0*/  IMAD R5, R8, 0x3b, RZ ;  /* 0x0000003b08057824 */ /* 0x000fe200078e02ff */
[-C--:B------:R-:W-:Y:S02]  /*8fc0*/  IADD3 R148, P1, R138, R238.reuse, RZ ;  /* 0x000000ee8a947210 */ /* 0x080fe40007f3e0ff */
[----:B------:R-:W-:Y:S01]  /*8fd0*/  ISETP.GE.U32.AND P5, PT, R120, 0x7fffffc0, PT ;  /* 0x7fffffc07800780c */ /* 0x000fe20003fa6070 */
[----:B------:R-:W-:Y:S01]  /*8fe0*/  IMAD R120, R8, 0xa, RZ ;  /* 0x0000000a08787824 */ /* 0x000fe200078e02ff */
[-C--:B------:R-:W-:Y:S02]  /*8ff0*/  LEA.HI.X.SX32 R159, R118, R239.reuse, 0x2, P0 ;  /* 0x000000ef769f7211 */ /* 0x080fe400000f16ff */
[----:B------:R-:W-:Y:S02]  /*9000*/  IADD3 R160, P0, R175, R238, RZ ;  /* 0x000000eeafa07210 */ /* 0x000fe40007f1e0ff */
[----:B------:R-:W-:-:S02]  /*9010*/  LEA.HI.X.SX32 R149, R116, R239, 0x2, P1 ;  /* 0x000000ef74957211 */ /* 0x000fc400008f16ff */
[-C--:B------:R-:W-:Y:S02]  /*9020*/  IADD3 R166, P1, R155, R238.reuse, RZ ;  /* 0x000000ee9ba67210 */ /* 0x080fe40007f3e0ff */
[-C--:B------:R-:W-:Y:S01]  /*9030*/  LEA.HI.X.SX32 R161, R120, R239.reuse, 0x2, P0 ;  /* 0x000000ef78a17211 */ /* 0x080fe200000f16ff */
[----:B------:R-:W-:Y:S01]  /*9040*/  IMAD R120, R8, 0xf0, RZ ;  /* 0x000000f008787824 */ /* 0x000fe200078e02ff */
[-C--:B------:R-:W-:Y:S02]  /*9050*/  IADD3 R194, P0, R201, R238.reuse, RZ ;  /* 0x000000eec9c27210 */ /* 0x080fe40007f1e0ff */
[-C--:B------:R-:W-:Y:S02]  /*9060*/  LEA.HI.X.SX32 R167, R119, R239.reuse, 0x2, P1 ;  /* 0x000000ef77a77211 */ /* 0x080fe400008f16ff */
[----:B------:R-:W-:Y:S02]  /*9070*/  IADD3 R180, P1, R183, R238, RZ ;  /* 0x000000eeb7b47210 */ /* 0x000fe40007f3e0ff */
[----:B------:R-:W-:-:S02]  /*9080*/  LEA.HI.X.SX32 R195, R117, R239, 0x2, P0 ;  /* 0x000000ef75c37211 */ /* 0x000fc400000f16ff */
[-C--:B------:R-:W-:Y:S02]  /*9090*/  IADD3 R184, P0, R245, R238.reuse, RZ ;  /* 0x000000eef5b87210 */ /* 0x080fe40007f1e0ff */
[-C--:B------:R-:W-:Y:S01]  /*90a0*/  LEA.HI.X.SX32 R181, R121, R239.reuse, 0x2, P1 ;  /* 0x000000ef79b57211 */ /* 0x080fe200008f16ff */
[C---:B------:R-:W-:Y:S01]  /*90b0*/  IMAD R121, R8.reuse, 0x37, RZ ;  /* 0x0000003708797824 */ /* 0x040fe200078e02ff */
[-C--:B------:R-:W-:Y:S02]  /*90c0*/  IADD3 R170, P1, R225, R238.reuse, RZ ;  /* 0x000000eee1aa7210 */ /* 0x080fe40007f3e0ff */
[-C--:B------:R-:W-:Y:S01]  /*90d0*/  LEA.HI.X.SX32 R185, R123, R239.reuse, 0x2, P0 ;  /* 0x000000ef7bb97211 */ /* 0x080fe200000f16ff */
[C---:B------:R-:W-:Y:S01]  /*90e0*/  IMAD R123, R8.reuse, 0x36, RZ ;  /* 0x00000036087b7824 */ /* 0x040fe200078e02ff */
[-C--:B------:R-:W-:Y:S02]  /*90f0*/  LEA R206, P0, R8, R238.reuse, 0x6 ;  /* 0x000000ee08ce7211 */ /* 0x080fe400078030ff */
[----:B------:R-:W-:Y:S01]  /*9100*/  LEA.HI.X.SX32 R171, R122, R239, 0x2, P1 ;  /* 0x000000ef7aab7211 */ /* 0x000fe200008f16ff */
[----:B------:R-:W-:Y:S01]  /*9110*/  IMAD R122, R8, 0x33, RZ ;  /* 0x00000033087a7824 */ /* 0x000fe200078e02ff */
[----:B------:R-:W-:-:S02]  /*9120*/  IADD3 R232, P1, R246, R238, RZ ;  /* 0x000000eef6e87210 */ /* 0x000fc40007f3e0ff */
[-C--:B------:R-:W-:Y:S01]  /*9130*/  LEA.HI.X.SX32 R207, R126, R239.reuse, 0x2, P0 ;  /* 0x000000ef7ecf7211 */ /* 0x080fe200000f16ff */
[----:B------:R-:W-:Y:S01]  /*9140*/  IMAD R126, R8, 0xfc, RZ ;  /* 0x000000fc087e7824 */ /* 0x000fe200078e02ff */
[-C--:B------:R-:W-:Y:S02]  /*9150*/  IADD3 R130, P0, R130, R238.reuse, RZ ;  /* 0x000000ee82827210 */ /* 0x080fe40007f1e0ff */
[-C--:B------:R-:W-:Y:S01]  /*9160*/  LEA.HI.X.SX32 R233, R125, R239.reuse, 0x2, P1 ;  /* 0x000000ef7de97211 */ /* 0x080fe200008f16ff */
[----:B------:R-:W-:Y:S01]  /*9170*/  IMAD R125, R8, 0x3e, RZ ;  /* 0x0000003e087d7824 */ /* 0x000fe200078e02ff */
[-C--:B------:R-:W-:Y:S02]  /*9180*/  IADD3 R146, P1, R146, R238.reuse, RZ ;  /* 0x000000ee92927210 */ /* 0x080fe40007f3e0ff */
[----:B------:R-:W-:Y:S02]  /*9190*/  LEA.HI.X.SX32 R131, R128, R239, 0x2, P0 ;  /* 0x000000ef80837211 */ /* 0x000fe400000f16ff */
        /* <DEDUP_REMOVED lines=9> */
[-C--:B------:R-:W-:Y:S02]  /*9230*/  LEA.HI.X.SX32 R199, R137, R239.reuse, 0x2, P0 ;  /* 0x000000ef89c77211 */ /* 0x080fe400000f16ff */
[-C--:B------:R-:W-:Y:S02]  /*9240*/  IADD3 R214, P0, R214, R238.reuse, RZ ;  /* 0x000000eed6d67210 */ /* 0x080fe40007f1e0ff */
[-C--:B------:R-:W-:Y:S02]  /*9250*/  LEA.HI.X.SX32 R135, R136, R239.reuse, 0x2, P1 ;  /* 0x000000ef88877211 */ /* 0x080fe400008f16ff */
        /* <DEDUP_REMOVED lines=14> */
[----:B------:R-:W-:-:S02]  /*9340*/  LEA R136, P0, R8, R238, 0x7 ;  /* 0x000000ee08887211 */ /* 0x000fc400078038ff */
        /* <DEDUP_REMOVED lines=32> */
[-C--:B------:R-:W-:Y:S01]  /*9550*/  LEA.HI.X.SX32 R189, R222, R239.reuse, 0x2, P1 ;  /* 0x000000efdebd7211 */ /* 0x080fe200008f16ff */
[----:B------:R-:W-:Y:S01]  /*9560*/  IMAD R222, R8, 0xec, RZ ;  /* 0x000000ec08de7824 */ /* 0x000fe200078e02ff */
[-C--:B------:R-:W-:Y:S02]  /*9570*/  IADD3 R178, P1, R219, R238.reuse, RZ ;  /* 0x000000eedbb27210 */ /* 0x080fe40007f3e0ff */
[-C--:B------:R-:W-:Y:S02]  /*9580*/  LEA.HI.X.SX32 R201, R201, R239.reuse, 0x2, P0 ;  /* 0x000000efc9c97211 */ /* 0x080fe400000f16ff */
[----:B------:R-:W-:Y:S01]  /*9590*/  IADD3 R202, P0, R12, R238, RZ ;  /* 0x000000ee0cca7210 */ /* 0x000fe20007f1e0ff */
[----:B------:R-:W-:Y:S01]  /*95a0*/  IMAD R12, R8, 0x3d, RZ ;  /* 0x0000003d080c7824 */ /* 0x000fe200078e02ff */
[----:B------:R-:W-:-:S02]  /*95b0*/  LEA.HI.X.SX32 R179, R244, R239, 0x2, P1 ;  /* 0x000000eff4b37211 */ /* 0x000fc400008f16ff */
[-C--:B------:R-:W-:Y:S02]  /*95c0*/  IADD3 R192, P1, R205, R238.reuse, RZ ;  /* 0x000000eecdc07210 */ /* 0x080fe40007f3e0ff */
[-C--:B------:R-:W-:Y:S02]  /*95d0*/  LEA.HI.X.SX32 R203, R237, R239.reuse, 0x2, P0 ;  /* 0x000000efedcb7211 */ /* 0x080fe400000f16ff */
[-C--:B------:R-:W-:Y:S02]  /*95e0*/  IADD3 R204, P0, R204, R238.reuse, RZ ;  /* 0x000000eecccc7210 */ /* 0x080fe40007f1e0ff */
        /* <DEDUP_REMOVED lines=8> */
[-C--:B------:R-:W-:Y:S02]  /*9670*/  IADD3 R236, P0, R236, R238.reuse, RZ ;  /* 0x000000eeecec7210 */ /* 0x080fe40007f1e0ff */
[----:B------:R-:W-:Y:S01]  /*9680*/  LEA.HI.X.SX32 R241, R124, R239, 0x2, P1 ;  /* 0x000000ef7cf17211 */ /* 0x000fe200008f16ff */
[----:B------:R-:W-:Y:S01]  /*9690*/  IMAD R124, R8, 0xf8, RZ ;  /* 0x000000f8087c7824 */ /* 0x000fe200078e02ff */
[----:B------:R-:W-:-:S02]  /*96a0*/  IADD3 R208, P1, R208, R238, RZ ;  /* 0x000000eed0d07210 */ /* 0x000fc40007f3e0ff */
[-C--:B------:R-:W-:Y:S02]  /*96b0*/  LEA.HI.X.SX32 R237, R245, R239.reuse, 0x2, P0 ;  /* 0x000000eff5ed7211 */ /* 0x080fe400000f16ff */
[-C--:B------:R-:W-:Y:S02]  /*96c0*/  IADD3 R220, P0, R220, R238.reuse, RZ ;  /* 0x000000eedcdc7210 */ /* 0x080fe40007f1e0ff */
[-C--:B------:R-:W-:Y:S02]  /*96d0*/  LEA.HI.X.SX32 R209, R121, R239.reuse, 0x2, P1 ;  /* 0x000000ef79d17211 */ /* 0x080fe400008f16ff */
[-C--:B------:R-:W-:Y:S02]  /*96e0*/  IADD3 R218, P1, R218, R238.reuse, RZ ;  /* 0x000000eedada7210 */ /* 0x080fe40007f3e0ff */
[----:B------:R-:W-:Y:S01]  /*96f0*/  LEA.HI.X.SX32 R221, R3, R239, 0x2, P0 ;  /* 0x000000ef03dd7211 */ /* 0x000fe200000f16ff */
[----:B------:R-:W-:Y:S01]  /*9700*/  VIADD R3, R4, 0xffffffdf ;  /* 0xffffffdf04037836 */ /* 0x000fe20000000000 */
[----:B------:R-:W-:-:S02]  /*9710*/  IADD3 R120, P0, R120, R238, RZ ;  /* 0x000000ee78787210 */ /* 0x000fc40007f1e0ff */
[-C--:B------:R-:W-:Y:S01]  /*9720*/  LEA.HI.X.SX32 R219, R2, R239.reuse, 0x2, P1 ;  /* 0x000000ef02db7211 */ /* 0x080fe200008f16ff */
[----:B------:R-:W-:Y:S01]  /*9730*/  VIADD R2, R4, 0xffffffde ;  /* 0xffffffde04027836 */ /* 0x000fe20000000000 */
[-C--:B------:R-:W-:Y:S02]  /*9740*/  IADD3 R222, P1, R222, R238.reuse, RZ ;  /* 0x000000eedede7210 */ /* 0x080fe40007f3e0ff */
[-C--:B------:R-:W-:Y:S02]  /*9750*/  LEA.HI.X.SX32 R121, R246, R239.reuse, 0x2, P0 ;  /* 0x000000eff6797211 */ /* 0x080fe400000f16ff */
[-C--:B------:R-:W-:Y:S02]  /*9760*/  LEA R150, P0, R8, R238.reuse, 0x4 ;  /* 0x000000ee08967211 */ /* 0x080fe400078020ff */
[----:B------:R-:W-:Y:S01]  /*9770*/  LEA.HI.X.SX32 R223, R5, R239, 0x2, P1 ;  /* 0x000000ef05df7211 */ /* 0x000fe200008f16ff */
[----:B------:R-:W-:Y:S01]  /*9780*/  VIADD R5, R4, 0xffffffdd ;  /* 0xffffffdd04057836 */ /* 0x000fe20000000000 */
[----:B------:R-:W-:-:S02]  /*9790*/  IADD3 R122, P1, R122, R238, RZ ;  /* 0x000000ee7a7a7210 */ /* 0x000fc40007f3e0ff */
[CC--:B------:R-:W-:Y:S02]  /*97a0*/  LEA.HI.X.SX32 R151, R247.reuse, R239.reuse, 0x2, P0 ;  /* 0x000000eff7977211 */ /* 0x0c0fe400000f16ff */
[-C--:B------:R-:W-:Y:S02]  /*97b0*/  IADD3 R140, P0, R247, R238.reuse, RZ ;  /* 0x000000eef78c7210 */ /* 0x080fe40007f1e0ff */
[-C--:B------:R-:W-:Y:S02]  /*97c0*/  LEA.HI.X.SX32 R123, R12, R239.reuse, 0x2, P1 ;  /* 0x000000ef0c7b7211 */ /* 0x080fe400008f16ff */
[-C--:B------:R-:W-:Y:S02]  /*97d0*/  IADD3 R126, P1, R126, R238.reuse, RZ ;  /* 0x000000ee7e7e7210 */ /* 0x080fe40007f3e0ff */
[-C--:B------:R-:W-:Y:S02]  /*97e0*/  LEA.HI.X.SX32 R141, R8, R239.reuse, 0x2, P0 ;  /* 0x000000ef088d7211 */ /* 0x080fe400000f16ff */
[----:B------:R-:W-:Y:S01]  /*97f0*/  ISETP.GE.U32.AND P0, PT, R2, 0x7fffff9f, PT ;  /* 0x7fffff9f0200780c */ /* 0x000fe20003f06070 */
[----:B------:R-:W-:Y:S01]  /*9800*/  VIADD R2, R7, UR12 ;  /* 0x0000000c07027c36 */ /* 0x000fe20008000000 */
[-C--:B------:R-:W-:Y:S01]  /*9810*/  LEA.HI.X.SX32 R127, R127, R239.reuse, 0x2, P1 ;  /* 0x000000ef7f7f7211 */ /* 0x080fe200008f16ff */
[----:B------:R-:W-:Y:S01]  /*9820*/  STL.64 [R1+0x818], R140 ;  /* 0x0008188c01007387 */ /* 0x000fe20000100a00 */
[----:B------:R-:W-:Y:S01]  /*9830*/  ISETP.GE.U32.AND P1, PT, R3, 0x7fffffa0, PT ;  /* 0x7fffffa00300780c */ /* 0x000fe20003f26070 */
[C---:B------:R-:W-:Y:S01]  /*9840*/  VIADD R3, R4.reuse, 0xffffffdc ;  /* 0xffffffdc04037836 */ /* 0x040fe20000000000 */
[----:B------:R-:W-:Y:S01]  /*9850*/  LOP3.LUT R244, R7, 0x10, RZ, 0x3c, !PT ;  /* 0x0000001007f47812 */ /* 0x000fe200078e3cff */
[----:B------:R-:W-:Y:S01]  /*9860*/  @!PT LDS RZ, [RZ] ;  /* 0x00000000fffff984 */ /* 0x000fe20000000800 */
[----:B------:R-:W-:Y:S01]  /*9870*/  @!PT LDS RZ, [RZ] ;  /* 0x00000000fffff984 */ /* 0x000fe20000000800 */
[----:B------:R-:W-:Y:S01]  /*9880*/  @!PT LDS RZ, [RZ] ;  /* 0x00000000fffff984 */ /* 0x000fe20000000800 */
[----:B------:R-:W-:Y:S01]  /*9890*/  LDGSTS.E [R2+0x30000], desc[UR16][R238.64], !P5 ;  /* 0x30000000ee027fae */ /* 0x000fe2000e921850 */
[----:B------:R-:W-:Y:S01]  /*98a0*/  ISETP.GE.U32.AND P5, PT, R5, 0x7fffff9e, PT ;  /* 0x7fffff9e0500780c */ /* 0x000fe20003fa6070 */
[----:B------:R-:W-:Y:S01]  /*98b0*/  VIADD R5, R4, 0xfffffffb ;  /* 0xfffffffb04057836 */ /* 0x000fe20000000000 */
[----:B------:R-:W-:Y:S01]  /*98c0*/  IADD3 R244, R244, UR12, RZ ;  /* 0x0000000cf4f47c10 */ /* 0x000fe2000fffe0ff */
[----:B------:R-:W-:Y:S01]  /*98d0*/  LDGSTS.E [R2+0x30004], desc[UR16][R140.64], !P4 ;  /* 0x300040008c027fae */ /* 0x000fe2000e121850 */
[----:B------:R-:W-:Y:S01]  /*98e0*/  ISETP.GE.U32.AND P4, PT, R3, 0x7fffff9d, PT ;  /* 0x7fffff9d0300780c */ /* 0x000fe20003f86070 */
[C---:B------:R-:W-:Y:S01]  /*98f0*/  VIADD R3, R4.reuse, 0xfffffffa ;  /* 0xfffffffa04037836 */ /* 0x040fe20000000000 */
[----:B------:R-:W-:Y:S01]  /*9900*/  LOP3.LUT R245, R7, 0x20, RZ, 0x3c, !PT ;  /* 0x0000002007f57812 */ /* 0x000fe200078e3cff */
        /* <DEDUP_REMOVED lines=12> */
[----:B------:R4:W-:Y:S01]  /*99d0*/  LDGSTS.E [R2+0x34004], desc[UR16][R168.64], !P0 ;  /* 0x34004000a8027fae */ /* 0x0009e2000c121850 */
[----:B------:R-:W-:Y:S01]  /*99e0*/  ISETP.GE.U32.AND P0, PT, R3, 0x7fffffb9, PT ;  /* 0x7fffffb90300780c */ /* 0x000fe20003f06070 */
[C---:B------:R-:W-:Y:S01]  /*99f0*/  VIADD R3, R4.reuse, 0xffffffdb ;  /* 0xffffffdb04037836 */ /* 0x040fe20000000000 */
[----:B------:R-:W-:Y:S01]  /*9a00*/  IADD3 R65, R4, 0x3f, RZ ;  /* 0x0000003f04417810 */ /* 0x000fe20007ffe0ff */
[----:B------:R-:W-:Y:S01]  /*9a10*/  LDGSTS.E [R2+0x34008], desc[UR16][R128.64], !P5 ;  /* 0x3400800080027fae */ /* 0x000fe2000e921850 */
[----:B------:R-:W-:Y:S01]  /*9a20*/  VIADD R245, R245, UR12 ;  /* 0x0000000cf5f57c36 */ /* 0x000fe20008000000 */
[----:B------:R-:W-:Y:S01]  /*9a30*/  IADD3 R124, P6, R124, R238, RZ ;  /* 0x000000ee7c7c7210 */ /* 0x000fe20007fde0ff */
[----:B------:R-:W-:Y:S01]  /*9a40*/  VIADD R246, R246, UR12 ;  /* 0x0000000cf6f67c36 */ /* 0x000fe20008000000 */
[----:B------:R-:W-:Y:S01]  /*9a50*/  ISETP.GE.U32.AND P5, PT, R3, 0x7fffff9c, PT ;  /* 0x7fffff9c0300780c */ /* 0x000fe20003fa6070 */
[----:B------:R-:W-:Y:S01]  /*9a60*/  VIADD R3, R4, 0xffffffda ;  /* 0xffffffda04037836 */ /* 0x000fe20000000000 */
[----:B------:R-:W-:Y:S01]  /*9a70*/  LDGSTS.E [R2+0x3400c], desc[UR16][R138.64], !P4 ;  /* 0x3400c0008a027fae */ /* 0x000fe2000e121850 */
[----:B------:R-:W-:Y:S01]  /*9a80*/  VIADD R247, R247, UR12 ;  /* 0x0000000cf7f77c36 */ /* 0x000fe20008000000 */
[----:B------:R-:W-:Y:S01]  /*9a90*/  LEA.HI.X.SX32 R125, R125, R239, 0x2, P6 ;  /* 0x000000ef7d7d7211 */ /* 0x000fe200030f16ff */
[----:B------:R-:W-:Y:S01]  /*9aa0*/  VIADD R12, R12, UR12 ;  /* 0x0000000c0c0c7c36 */ /* 0x000fe20008000000 */
[----:B------:R-:W-:Y:S01]  /*9ab0*/  ISETP.GE.U32.AND P4, PT, R3, 0x7fffff9b, PT ;  /* 0x7fffff9b0300780c */ /* 0x000fe20003f86070 */
[C---:B------:R-:W-:Y:S01]  /*9ac0*/  VIADD R3, R4.reuse, 0xffffffd8 ;  /* 0xffffffd804037836 */ /* 0x040fe20000000000 */
[----:B------:R-:W-:Y:S01]  /*9ad0*/  LDGSTS.E [R244+0x30000], desc[UR16][R150.64], !P3 ;  /* 0x3000000096f47fae */ /* 0x000fe2000d921850 */
[----:B------:R-:W-:Y:S01]  /*9ae0*/  ISETP.GE.U32.AND P3, PT, R5, 0x7fffff9a, PT ;  /* 0x7fffff9a0500780c */ /* 0x000fe20003f66070 */
[C---:B------:R-:W-:Y:S01]  /*9af0*/  VIADD R5, R4.reuse, 0xfffffff7 ;  /* 0xfffffff704057836 */ /* 0x040fe20000000000 */
[----:B------:R-:W-:Y:S01]  /*9b00*/  ISETP.GT.AND P6, PT, R65, 0x3f, PT ;  /* 0x0000003f4100780c */ /* 0x000fe20003fc4270 */
[----:B------:R-:W-:Y:S01]  /*9b10*/  LDGSTS.E [R244+0x30004], desc[UR16][R144.64], !P2 ;  /* 0x3000400090f47fae */ /* 0x000fe2000d121850 */
[----:B------:R-:W-:Y:S01]  /*9b20*/  ISETP.GE.U32.AND P2, PT, R3, 0x7fffff99, PT ;  /* 0x7fffff990300780c */ /* 0x000fe20003f46070 */
[----:B------:R-:W-:-:S02]  /*9b30*/  VIADD R3, R4, 0xfffffff6 ;  /* 0xfffffff604037836 */ /* 0x000fc40000000000 */
[----:B------:R-:W-:Y:S01]  /*9b40*/  LDGSTS.E [R244+0x30008], desc[UR16][R156.64], !P1 ;  /* 0x300080009cf47fae */ /* 0x000fe2000c921850 */
[----:B------:R-:W-:Y:S01]  /*9b50*/  ISETP.GE.U32.AND P1, PT, R5, 0x7fffffb8, PT ;  /* 0x7fffffb80500780c */ /* 0x000fe20003f26070 */
[C---:B------:R-:W-:Y:S02]  /*9b60*/  VIADD R5, R4.reuse, 0xfffffff5 ;  /* 0xfffffff504057836 */ /* 0x040fe40000000000 */
[----:B------:R-:W-:Y:S01]  /*9b70*/  LDGSTS.E [R244+0x3000c], desc[UR16][R148.64], !P0 ;  /* 0x3000c00094f47fae */ /* 0x000fe2000c121850 */
[----:B------:R-:W-:Y:S01]  /*9b80*/  ISETP.GE.U32.AND P0, PT, R3, 0x7fffffb7, PT ;  /* 0x7fffffb70300780c */ /* 0x000fe20003f06070 */
[C---:B------:R-:W-:Y:S02]  /*9b90*/  VIADD R3, R4.reuse, 0xfffffff4 ;  /* 0xfffffff404037836 */ /* 0x040fe40000000000 */
[----:B------:R-:W-:Y:S01]  /*9ba0*/  LDGSTS.E [R244+0x34000], desc[UR16][R190.64], !P5 ;  /* 0x34000000bef47fae */ /* 0x000fe2000e921850 */
[----:B------:R-:W-:Y:S01]  /*9bb0*/  ISETP.GE.U32.AND P5, PT, R5, 0x7fffffb6, PT ;  /* 0x7fffffb60500780c */ /* 0x000fe20003fa6070 */
[----:B------:R-:W-:-:S02]  /*9bc0*/  VIADD R5, R4, 0xffffffd5 ;  /* 0xffffffd504057836 */ /* 0x000fc40000000000 */
[----:B------:R-:W-:Y:S01]  /*9bd0*/  LDGSTS.E [R244+0x34004], desc[UR16][R154.64], !P4 ;  /* 0x340040009af47fae */ /* 0x000fe2000e121850 */
[----:B------:R-:W-:Y:S01]  /*9be0*/  ISETP.GE.U32.AND P4, PT, R3, 0x7fffffb5, PT ;  /* 0x7fffffb50300780c */ /* 0x000fe20003f86070 */
[C---:B------:R-:W-:Y:S02]  /*9bf0*/  VIADD R3, R4.reuse, 0xffffffd7 ;  /* 0xffffffd704037836 */ /* 0x040fe40000000000 */
[----:B------:R-:W-:Y:S03]  /*9c00*/  LDGSTS.E [R244+0x34008], desc[UR16][R152.64], !P3 ;  /* 0x3400800098f47fae */ /* 0x000fe6000d921850 */
[----:B------:R-:W-:Y:S01]  /*9c10*/  ISETP.GE.U32.AND P3, PT, R3, 0x7fffff98, PT ;  /* 0x7fffff980300780c */ /* 0x000fe20003f66070 */
[C---:B------:R-:W-:Y:S01]  /*9c20*/  VIADD R3, R4.reuse, 0xffffffd6 ;  /* 0xffffffd604037836 */ /* 0x040fe20000000000 */
[----:B------:R-:W-:Y:S04]  /*9c30*/  LDGSTS.E [R244+0x3400c], desc[UR16][R234.64], !P2 ;  /* 0x3400c000eaf47fae */ /* 0x000fe8000d121850 */
[----:B------:R-:W-:Y:S01]  /*9c40*/  ISETP.GE.U32.AND P2, PT, R3, 0x7fffff97, PT ;  /* 0x7fffff970300780c */ /* 0x000fe20003f46070 */
[C---:B------:R-:W-:Y:S01]  /*9c50*/  VIADD R3, R4.reuse, 0xffffffd4 ;  /* 0xffffffd404037836 */ /* 0x040fe20000000000 */
[----:B------:R-:W-:Y:S01]  /*9c60*/  LDGSTS.E [R245+0x30000], desc[UR16][R158.64], !P1 ;  /* 0x300000009ef57fae */ /* 0x000fe2000c921850 */
[----:B------:R-:W-:Y:S01]  /*9c70*/  ISETP.GE.U32.AND P1, PT, R5, 0x7fffff96, PT ;  /* 0x7fffff960500780c */ /* 0x000fe20003f26070 */
[----:B------:R-:W-:-:S02]  /*9c80*/  VIADD R5, R4, 0xfffffff3 ;  /* 0xfffffff304057836 */ /* 0x000fc40000000000 */
[----:B------:R-:W-:Y:S01]  /*9c90*/  LDGSTS.E [R245+0x30004], desc[UR16][R166.64], !P0 ;  /* 0x30004000a6f57fae */ /* 0x000fe2000c121850 */
[----:B------:R-:W-:Y:S01]  /*9ca0*/  ISETP.GE.U32.AND P0, PT, R3, 0x7fffff95, PT ;  /* 0x7fffff950300780c */ /* 0x000fe20003f06070 */
[C---:B------:R-:W-:Y:S02]  /*9cb0*/  VIADD R3, R4.reuse, 0xfffffff2 ;  /* 0xfffffff204037836 */ /* 0x040fe40000000000 */
[----:B------:R-:W-:Y:S01]  /*9cc0*/  LDGSTS.E [R245+0x30008], desc[UR16][R160.64], !P5 ;  /* 0x30008000a0f57fae */ /* 0x000fe2000e921850 */
[----:B------:R-:W-:Y:S02]  /*9cd0*/  ISETP.GE.U32.AND P5, PT, R5, 0x7fffffb4, PT ;  /* 0x7fffffb40500780c */ /* 0x000fe40003fa6070 */
[C---:B------:R-:W-:Y:S01]  /*9ce0*/  IADD3 R5, R4.reuse, -0xf, RZ ;  /* 0xfffffff104057810 */ /* 0x040fe20007ffe0ff */
        /* <DEDUP_REMOVED lines=28> */
[----:B------:R-:W-:Y:S02]  /*9eb0*/  ISETP.GE.U32.AND P1, PT, R5, 0x7fffffae, PT ;  /* 0x7fffffae0500780c */ /* 0x000fe40003f26070 */
[C---:B------:R-:W-:Y:S01]  /*9ec0*/  IADD3 R5, R4.reuse, -0x33, RZ ;  /* 0xffffffcd04057810 */ /* 0x040fe20007ffe0ff */
        /* <DEDUP_REMOVED lines=62> */
[----:B------:R-:W-:Y:S01]  /*a2b0*/  LDGSTS.E [R249+0x30008], desc[UR16][R226.64], !P3 ;  /* 0x30008000e2f97fae */ /* 0x000fe2000d921850 */
[----:B------:R-:W-:Y:S01]  /*a2c0*/  ISETP.GE.U32.AND P3, PT, R5, 0x7fffffa4, PT ;  /* 0x7fffffa40500780c */ /* 0x000fe20003f66070 */
[----:B------:R-:W-:-:S02]  /*a2d0*/  VIADD R5, R4, 0xffffffe2 ;  /* 0xffffffe204057836 */ /* 0x000fc40000000000 */
[C---:B------:R-:W-:Y:S01]  /*a2e0*/  VIADD R3, R4.reuse, 0xffffffe1 ;  /* 0xffffffe104037836 */ /* 0x040fe20000000000 */
[----:B------:R-:W-:Y:S02]  /*a2f0*/  LDGSTS.E [R249+0x3000c], desc[UR16][R216.64], !P2 ;  /* 0x3000c000d8f97fae */ /* 0x000fe4000d121850 */
[----:B------:R-:W-:Y:S01]  /*a300*/  ISETP.GE.U32.AND P2, PT, R5, 0x7fffffa3, PT ;  /* 0x7fffffa30500780c */ /* 0x000fe20003f46070 */
[C---:B------:R-:W-:Y:S01]  /*a310*/  VIADD R5, R4.reuse, 0xffffffe0 ;  /* 0xffffffe004057836 */ /* 0x040fe20000000000 */
        /* <DEDUP_REMOVED lines=8> */
[----:B------:R-:W-:Y:S02]  /*a3a0*/  VIADD R3, R4, 0xffffffc1 ;  /* 0xffffffc104037836 */ /* 0x000fe40000000000 */
[----:B------:R-:W-:Y:S01]  /*a3b0*/  LDGSTS.E [R249+0x3400c], desc[UR16][R222.64], !P4 ;  /* 0x3400c000def97fae */ /* 0x000fe2000e121850 */
[----:B------:R-:W-:Y:S02]  /*a3c0*/  ISETP.GE.AND P4, PT, R251, R4, PT ;  /* 0x00000004fb00720c */ /* 0x000fe40003f86270 */
[----:B------:R-:W4:Y:S01]  /*a3d0*/  LDC R4, c[0x0][0x230] ;  /* 0x00008c00ff047b82 */ /* 0x000f220000000800 */
[----:B------:R-:W-:Y:S01]  /*a3e0*/  LDGSTS.E [R12+0x30000], desc[UR16][R228.64], !P3 ;  /* 0x30000000e40c7fae */ /* 0x000fe2000d921850 */
[----:B------:R-:W-:Y:S02]  /*a3f0*/  ISETP.GE.U32.AND P3, PT, R3, 0x7fffff82, PT ;  /* 0x7fffff820300780c */ /* 0x000fe40003f66070 */
[----:B------:R-:W-:Y:S01]  /*a400*/  SEL R3, RZ, 0x4, !P6 ;  /* 0x00000004ff037807 */ /* 0x000fe20007000000 */
[----:B------:R-:W-:Y:S01]  /*a410*/  LDGSTS.E [R12+0x30004], desc[UR16][R230.64], !P2 ;  /* 0x30004000e60c7fae */ /* 0x000fe2000d121850 */
[----:B------:R-:W-:-:S02]  /*a420*/  ISETP.GE.U32.AND P2, PT, R5, 0x7fffff83, PT ;  /* 0x7fffff830500780c */ /* 0x000fc40003f46070 */
[----:B------:R-:W-:Y:S01]  /*a430*/  ISETP.GT.AND P6, PT, R65, 0x7f, PT ;  /* 0x0000007f4100780c */ /* 0x000fe20003fc4270 */
[----:B------:R-:W-:Y:S01]  /*a440*/  LDGSTS.E [R12+0x30008], desc[UR16][R116.64], !P1 ;  /* 0x30008000740c7fae */ /* 0x000fe2000c921850 */
[----:B------:R-:W-:Y:S01]  /*a450*/  SEL R3, R3, RZ, !P4 ;  /* 0x000000ff03037207 */ /* 0x000fe20006000000 */
[----:B------:R-:W4:Y:S01]  /*a460*/  LDC R5, c[0x0][0x230] ;  /* 0x00008c00ff057b82 */ /* 0x000f220000000800 */
[----:B------:R-:W-:Y:S01]  /*a470*/  ISETP.GE.U32.AND P4, PT, R0, 0x7fffff81, PT ;  /* 0x7fffff810000780c */ /* 0x000fe20003f86070 */
[----:B------:R-:W-:Y:S01]  /*a480*/  LDGSTS.E [R12+0x3000c], desc[UR16][R118.64], !P0 ;  /* 0x3000c000760c7fae */ /* 0x000fe2000c121850 */
[----:B------:R-:W-:Y:S02]  /*a490*/  SEL R0, R252, RZ, P6 ;  /* 0x000000fffc007207 */ /* 0x000fe40003000000 */
[----:B------:R-:W-:Y:S01]  /*a4a0*/  ISETP.NE.U32.AND P1, PT, R3, RZ, PT ;  /* 0x000000ff0300720c */ /* 0x000fe20003f25070 */
[----:B-1----:R-:W-:Y:S01]  /*a4b0*/  VIADD R3, R11, 0xffffffbe ;  /* 0xffffffbe0b037836 */ /* 0x002fe20000000000 */
[----:B------:R-:W-:Y:S01]  /*a4c0*/  ISETP.NE.U32.AND P0, PT, R0, RZ, PT ;  /* 0x000000ff0000720c */ /* 0x000fe20003f05070 */
[----:B------:R-:W-:Y:S01]  /*a4d0*/  STL.64 [R1+0x798], R142 ;  /* 0x0007988e01007387 */ /* 0x000fe20000100a00 */
[----:B--2---:R-:W-:Y:S01]  /*a4e0*/  VIADD R0, R64, 0xffffffbf ;  /* 0xffffffbf40007836 */ /* 0x004fe20000000000 */
[----:B------:R-:W1:Y:S01]  /*a4f0*/  LDC R252, c[0x0][0x230] ;  /* 0x00008c00fffc7b82 */ /* 0x000e620000000800 */
[----:B------:R-:W-:Y:S01]  /*a500*/  IMAD.MOV.U32 R11, RZ, RZ, R115 ;  /* 0x000000ffff0b7224 */ /* 0x000fe200078e0073 */
[----:B------:R2:W-:Y:S04]  /*a510*/  STL.64 [R1+0x790], R168 ;  /* 0x000790a801007387 */ /* 0x0005e80000100a00 */
[----:B------:R-:W-:Y:S01]  /*a520*/  LDGSTS.E [R12+0x34000], desc[UR16][R120.64], !P5 ;  /* 0x34000000780c7fae */ /* 0x000fe2000e921850 */
[----:B------:R-:W-:Y:S01]  /*a530*/  ISETP.GE.U32.AND P5, PT, R0, 0x7fffff80, PT ;  /* 0x7fffff800000780c */ /* 0x000fe20003fa6070 */
[----:B---3--:R-:W-:-:S02]  /*a540*/  VIADD R0, R10, 0xffffffbd ;  /* 0xffffffbd0a007836 */ /* 0x008fc40000000000 */
[----:B------:R3:W-:Y:S01]  /*a550*/  STL.64 [R1+0x788], R6 ;  /* 0x0007880601007387 */ /* 0x0007e20000100a00 */
[----:B------:R-:W-:-:S03]  /*a560*/  IMAD.MOV.U32 R10, RZ, RZ, R114 ;  /* 0x000000ffff0a7224 */ /* 0x000fc600078e0072 */
[----:B------:R-:W-:Y:S01]  /*a570*/  LDGSTS.E [R12+0x34004], desc[UR16][R122.64], !P2 ;  /* 0x340040007a0c7fae */ /* 0x000fe2000d121850 */
[----:B------:R-:W-:Y:S01]  /*a580*/  ISETP.GE.U32.AND P2, PT, R3, 0x7fffff7f, PT ;  /* 0x7fffff7f0300780c */ /* 0x000fe20003f46070 */
[----:B----4-:R-:W-:Y:S01]  /*a590*/  VIADD R3, R4, 0xffffffbc ;  /* 0xffffffbc04037836 */ /* 0x010fe20000000000 */
[----:B--2---:R-:W2:Y:S01]  /*a5a0*/  LDC R168, c[0x0][0x230] ;  /* 0x00008c00ffa87b82 */ /* 0x004ea20000000800 */
[----:B------:R-:W-:Y:S01]  /*a5b0*/  IMAD.SHL.U32 R4, R8, 0x40, RZ ;  /* 0x0000004008047824 */ /* 0x000fe200078e00ff */
[----:B------:R4:W-:Y:S01]  /*a5c0*/  STL [R1+0x644], R65 ;  /* 0x0006444101007387 */ /* 0x0009e20000100800 */
[----:B---3--:R-:W-:-:S03]  /*a5d0*/  LOP3.LUT R6, R13, 0x60, RZ, 0x3c, !PT ;  /* 0x000000600d067812 */ /* 0x008fc600078e3cff */
[----:B------:R-:W3:Y:S01]  /*a5e0*/  LDL.64 R140, [R1+0x218] ;  /* 0x00021800018c7983 */ /* 0x000ee20000100a00 */
[----:B------:R-:W-:Y:S01]  /*a5f0*/  IMAD.WIDE R142, R4, 0x4, R238 ;  /* 0x00000004048e7825 */ /* 0x000fe200078e02ee */
[----:B------:R-:W2:Y:S02]  /*a600*/  LDC R169, c[0x0][0x230] ;  /* 0x00008c00ffa97b82 */ /* 0x000ea40000000800 */
[----:B------:R-:W2:Y:S01]  /*a610*/  LDL.64 R112, [R1+0x1f8] ;  /* 0x0001f80001707983 */ /* 0x000ea20000100a00 */
[----:B------:R-:W-:-:S03]  /*a620*/  VIADD R8, R6, UR12 ;  /* 0x0000000c06087c36 */ /* 0x000fc60008000000 */
[----:B------:R-:W2:Y:S04]  /*a630*/  LDL.64 R110, [R1+0x1d8] ;  /* 0x0001d800016e7983 */ /* 0x000ea80000100a00 */
        /* <DEDUP_REMOVED lines=11> */
[----:B----4-:R-:W4:Y:S04]  /*a6f0*/  LDL.64 R64, [R1+0x58] ;  /* 0x0000580001407983 */ /* 0x010f280000100a00 */
[----:B------:R-:W4:Y:S04]  /*a700*/  LDL.64 R250, [R1+0x38] ;  /* 0x0000380001fa7983 */ /* 0x000f280000100a00 */
[----:B------:R-:W4:Y:S04]  /*a710*/  LDL.64 R114, [R1+0x18] ;  /* 0x0000180001727983 */ /* 0x000f280000100a00 */
[----:B------:R-:W4:Y:S04]  /*a720*/  LDL.LU.64 R6, [R1+0x20] ;  /* 0x0000200001067983 */ /* 0x000f280000300a00 */
[----:B------:R-:W3:Y:S04]  /*a730*/  LDL.64 R238, [R1+0x238] ;  /* 0x0002380001ee7983 */ /* 0x000ee80000100a00 */
[----:B------:R-:W-:Y:S01]  /*a740*/  LDGSTS.E [R12+0x34008], desc[UR16][R124.64], !P3 ;  /* 0x340080007c0c7fae */ /* 0x000fe2000d921850 */
[----:B------:R-:W-:Y:S01]  /*a750*/  ISETP.GE.U32.AND P3, PT, R0, 0x7fffff7e, PT ;  /* 0x7fffff7e0000780c */ /* 0x000fe20003f66070 */
[----:B------:R-:W-:-:S02]  /*a760*/  VIADD R0, R5, 0xffffffbb ;  /* 0xffffffbb05007836 */ /* 0x000fc40000000000 */
[----:B------:R-:W-:Y:S01]  /*a770*/  LDGSTS.E [R12+0x3400c], desc[UR16][R126.64], !P4 ;  /* 0x3400c0007e0c7fae */ /* 0x000fe2000e121850 */
[----:B------:R-:W-:Y:S02]  /*a780*/  ISETP.GE.U32.AND P4, PT, R3, 0x7fffff7d, PT ;  /* 0x7fffff7d0300780c */ /* 0x000fe40003f86070 */
[----:B------:R-:W-:Y:S01]  /*a790*/  ISETP.GE.U32.AND P6, PT, R0, 0x7fffff7c, PT ;  /* 0x7fffff7c0000780c */ /* 0x000fe20003fc6070 */
[C---:B------:R-:W-:Y:S01]  /*a7a0*/  VIADD R0, R13.reuse, UR12 ;  /* 0x0000000c0d007c36 */ /* 0x040fe20008000000 */
[----:B------:R-:W0:Y:S04]  /*a7b0*/  LDGDEPBAR ;  /* 0x00000000000079af */ /* 0x000e280000000000 */
[----:B------:R-:W-:Y:S04]  /*a7c0*/  LDGSTS.E [R0], desc[UR16][R10.64], P1 ;  /* 0x000000000a007fae */ /* 0x000fe80008921850 */
[----:B------:R-:W4:Y:S04]  /*a7d0*/  LDL.LU.64 R10, [R1+0x838] ;  /* 0x00083800010a7983 */ /* 0x000f280000300a00 */
[----:B------:R1:W-:Y:S04]  /*a7e0*/  STL.64 [R1+0x268], R142 ;  /* 0x0002688e01007387 */ /* 0x0003e80000100a00 */
[----:B---3--:R-:W-:Y:S04]  /*a7f0*/  LDGSTS.E [R0+0x400], desc[UR16][R238.64], P1 ;  /* 0x00400000ee007fae */ /* 0x008fe80008921850 */
[----:B------:R-:W-:Y:S04]  /*a800*/  LDGSTS.E [R0+0x800], desc[UR16][R140.64], P1 ;  /* 0x008000008c007fae */ /* 0x000fe80008921850 */
[----:B--2---:R-:W-:Y:S04]  /*a810*/  LDGSTS.E [R0+0xc00], desc[UR16][R112.64], P1 ;  /* 0x00c0000070007fae */ /* 0x004fe80008921850 */
[----:B------:R-:W-:Y:S04]  /*a820*/  LDGSTS.E [R0+0x1000], desc[UR16][R110.64], P1 ;  /* 0x010000006e007fae */ /* 0x000fe80008921850 */
        /* <DEDUP_REMOVED lines=11> */
[----:B----4-:R-:W-:Y:S04]  /*a8e0*/  LDGSTS.E [R0+0x4000], desc[UR16][R64.64], P1 ;  /* 0x0400000040007fae */ /* 0x010fe80008921850 */
[----:B------:R-:W-:Y:S04]  /*a8f0*/  LDGSTS.E [R0+0x4400], desc[UR16][R250.64], P1 ;  /* 0x04400000fa007fae */ /* 0x000fe80008921850 */
[----:B------:R-:W-:Y:S04]  /*a900*/  LDGSTS.E [R0+0x4800], desc[UR16][R114.64], P1 ;  /* 0x0480000072007fae */ /* 0x000fe80008921850 */
[----:B------:R-:W2:Y:S04]  /*a910*/  LDL.64 R238, [R1+0x230] ;  /* 0x0002300001ee7983 */ /* 0x000ea80000100a00 */
[----:B------:R-:W3:Y:S04]  /*a920*/  LDL.64 R140, [R1+0x210] ;  /* 0x00021000018c7983 */ /* 0x000ee80000100a00 */
[----:B------:R-:W4:Y:S04]  /*a930*/  LDL.64 R114, [R1+0x250] ;  /* 0x0002500001727983 */ /* 0x000f280000100a00 */
[----:B------:R-:W3:Y:S04]  /*a940*/  LDL.64 R112, [R1+0x1f0] ;  /* 0x0001f00001707983 */ /* 0x000ee80000100a00 */
        /* <DEDUP_REMOVED lines=12> */
[----:B------:R-:W3:Y:S01]  /*aa10*/  LDL.64 R64, [R1+0x50] ;  /* 0x0000500001407983 */ /* 0x000ee20000100a00 */
[----:B------:R-:W-:-:S03]  /*aa20*/  LOP3.LUT R3, R13, 0x20, RZ, 0x3c, !PT ;  /* 0x000000200d037812 */ /* 0x000fc600078e3cff */
[----:B------:R-:W-:Y:S04]  /*aa30*/  LDGSTS.E [R0+0x4c00], desc[UR16][R10.64], P1 ;  /* 0x04c000000a007fae */ /* 0x000fe80008921850 */
[----:B------:R-:W-:Y:S04]  /*aa40*/  LDGSTS.E [R0+0x5000], desc[UR16][R14.64], P1 ;  /* 0x050000000e007fae */ /* 0x000fe80008921850 */
[----:B------:R-:W-:Y:S04]  /*aa50*/  LDGSTS.E [R0+0x5400], desc[UR16][R16.64], P1 ;  /* 0x0540000010007fae */ /* 0x000fe80008921850 */
[----:B------:R-:W-:Y:S04]  /*aa60*/  LDGSTS.E [R0+0x5800], desc[UR16][R18.64], P1 ;  /* 0x0580000012007fae */ /* 0x000fe80008921850 */
[----:B------:R-:W-:Y:S01]  /*aa70*/  LDGSTS.E [R0+0x5c00], desc[UR16][R20.64], P1 ;  /* 0x05c0000014007fae */ /* 0x000fe20008921850 */
[----:B------:R-:W-:-:S03]  /*aa80*/  VIADD R3, R3, UR12 ;  /* 0x0000000c03037c36 */ /* 0x000fc60008000000 */
        /* <DEDUP_REMOVED lines=8> */
[----:B------:R-:W3:Y:S04]  /*ab10*/  LDL.64 R250, [R1+0x30] ;  /* 0x0000300001fa7983 */ /* 0x000ee80000100a00 */
[----:B----4-:R-:W-:Y:S04]  /*ab20*/  LDGSTS.E [R3+0x100], desc[UR16][R114.64], P1 ;  /* 0x0010000072037fae */ /* 0x010fe80008921850 */
[----:B--2---:R-:W-:Y:S04]  /*ab30*/  LDGSTS.E [R3+0x500], desc[UR16][R238.64], P1 ;  /* 0x00500000ee037fae */ /* 0x004fe80008921850 */
[----:B---3--:R-:W-:Y:S04]  /*ab40*/  LDGSTS.E [R3+0x900], desc[UR16][R140.64], P1 ;  /* 0x009000008c037fae */ /* 0x008fe80008921850 */
[----:B------:R-:W2:Y:S04]  /*ab50*/  LDL.LU.64 R114, [R1+0x830] ;  /* 0x0008300001727983 */ /* 0x000ea80000300a00 */
        /* <DEDUP_REMOVED lines=13> */
[----:B------:R-:W-:Y:S04]  /*ac30*/  LDGSTS.E [R3+0x3d00], desc[UR16][R90.64], P1 ;  /* 0x03d000005a037fae */ /* 0x000fe80008921850 */
[----:B------:R-:W4:Y:S04]  /*ac40*/  LDL.64 R112, [R1+0x228] ;  /* 0x0002280001707983 */ /* 0x000f280000100a00 */
[----:B------:R-:W-:Y:S04]  /*ac50*/  LDGSTS.E [R3+0x4100], desc[UR16][R64.64], P1 ;  /* 0x0410000040037fae */ /* 0x000fe80008921850 */
[----:B------:R-:W4:Y:S01]  /*ac60*/  LDL.64 R66, [R1+0x208] ;  /* 0x0002080001427983 */ /* 0x000f220000100a00 */
[----:B------:R-:W-:-:S03]  /*ac70*/  LOP3.LUT R5, R13, 0x40, RZ, 0x3c, !PT ;  /* 0x000000400d057812 */ /* 0x000fc600078e3cff */
[----:B------:R-:W4:Y:S04]  /*ac80*/  LDL.64 R110, [R1+0x1c8] ;  /* 0x0001c800016e7983 */ /* 0x000f280000100a00 */
[----:B------:R-:W4:Y:S04]  /*ac90*/  LDL.64 R64, [R1+0x1e8] ;  /* 0x0001e80001407983 */ /* 0x000f280000100a00 */
[----:B------:R-:W4:Y:S01]  /*aca0*/  LDL.64 R108, [R1+0x1a8] ;  /* 0x0001a800016c7983 */ /* 0x000f220000100a00 */
[----:B------:R-:W-:-:S03]  /*acb0*/  VIADD R5, R5, UR12 ;  /* 0x0000000c05057c36 */ /* 0x000fc60008000000 */
[----:B------:R-:W4:Y:S04]  /*acc0*/  LDL.64 R106, [R1+0x188] ;  /* 0x00018800016a7983 */ /* 0x000f280000100a00 */
[----:B------:R-:W4:Y:S04]  /*acd0*/  LDL.64 R104, [R1+0x168] ;  /* 0x0001680001687983 */ /* 0x000f280000100a00 */
[----:B------:R-:W4:Y:S04]  /*ace0*/  LDL.64 R102, [R1+0x148] ;  /* 0x0001480001667983 */ /* 0x000f280000100a00 */
[----:B------:R-:W4:Y:S04]  /*acf0*/  LDL.64 R100, [R1+0x128] ;  /* 0x0001280001647983 */ /* 0x000f280000100a00 */
[----:B------:R-:W-:Y:S04]  /*ad00*/  LDGSTS.E [R3+0x4500], desc[UR16][R250.64], P1 ;  /* 0x04500000fa037fae */ /* 0x000fe80008921850 */
[----:B------:R-:W4:Y:S04]  /*ad10*/  LDL.64 R98, [R1+0x108] ;  /* 0x0001080001627983 */ /* 0x000f280000100a00 */
[----:B------:R-:W4:Y:S04]  /*ad20*/  LDL.64 R96, [R1+0xe8] ;  /* 0x0000e80001607983 */ /* 0x000f280000100a00 */
[----:B------:R-:W4:Y:S04]  /*ad30*/  LDL.64 R94, [R1+0xc8] ;  /* 0x0000c800015e7983 */ /* 0x000f280000100a00 */
[----:B------:R-:W4:Y:S04]  /*ad40*/  LDL.64 R92, [R1+0xa8] ;  /* 0x0000a800015c7983 */ /* 0x000f280000100a00 */
[----:B------:R-:W4:Y:S04]  /*ad50*/  LDL.64 R90, [R1+0x88] ;  /* 0x00008800015a7983 */ /* 0x000f280000100a00 */
[----:B------:R-:W4:Y:S04]  /*ad60*/  LDL.64 R250, [R1+0x68] ;  /* 0x0000680001fa7983 */ /* 0x000f280000100a00 */
[----:B------:R-:W4:Y:S04]  /*ad70*/  LDL.64 R238, [R1+0x60] ;  /* 0x0000600001ee7983 */ /* 0x000f280000100a00 */
        /* <DEDUP_REMOVED lines=14> */
[----:B---3--:R-:W-:Y:S04]  /*ae60*/  LDGSTS.E [R5+0x200], desc[UR16][R140.64], P1 ;  /* 0x002000008c057fae */ /* 0x008fe80008921850 */
[----:B----4-:R-:W-:Y:S04]  /*ae70*/  LDGSTS.E [R5+0x600], desc[UR16][R112.64], P1 ;  /* 0x0060000070057fae */ /* 0x010fe80008921850 */
[----:B------:R-:W2:Y:S04]  /*ae80*/  LDL.64 R114, [R1+0x48] ;  /* 0x0000480001727983 */ /* 0x000ea80000100a00 */
[----:B------:R-:W-:Y:S04]  /*ae90*/  LDGSTS.E [R5+0xa00], desc[UR16][R66.64], P1 ;  /* 0x00a0000042057fae */ /* 0x000fe80008921850 */
[----:B------:R-:W3:Y:S04]  /*aea0*/  LDL.64 R140, [R1+0x240] ;  /* 0x00024000018c7983 */ /* 0x000ee80000100a00 */
[----:B------:R-:W-:Y:S04]  /*aeb0*/  LDGSTS.E [R5+0xe00], desc[UR16][R64.64], P1 ;  /* 0x00e0000040057fae */ /* 0x000fe80008921850 */
[----:B------:R-:W4:Y:S04]  /*aec0*/  LDL.64 R66, [R1+0x28] ;  /* 0x0000280001427983 */ /* 0x000f280000100a00 */
[----:B------:R-:W-:Y:S04]  /*aed0*/  LDGSTS.E [R5+0x1200], desc[UR16][R110.64], P1 ;  /* 0x012000006e057fae */ /* 0x000fe80008921850 */
[----:B------:R-:W3:Y:S04]  /*aee0*/  LDL.64 R64, [R1+0x8] ;  /* 0x0000080001407983 */ /* 0x000ee80000100a00 */
        /* <DEDUP_REMOVED lines=24> */
[----:B--2---:R-:W-:Y:S04]  /*b070*/  LDGSTS.E [R5+0x4200], desc[UR16][R114.64], P1 ;  /* 0x0420000072057fae */ /* 0x004fe80008921850 */
[----:B------:R-:W2:Y:S04]  /*b080*/  LDL.64 R114, [R1+0x80] ;  /* 0x0000800001727983 */ /* 0x000ea80000100a00 */
[----:B----4-:R-:W-:Y:S04]  /*b090*/  LDGSTS.E [R5+0x4600], desc[UR16][R66.64], P1 ;  /* 0x0460000042057fae */ /* 0x010fe80008921850 */
[----:B---3--:R-:W-:Y:S04]  /*b0a0*/  LDGSTS.E [R5+0x4a00], desc[UR16][R64.64], P1 ;  /* 0x04a0000040057fae */ /* 0x008fe80008921850 */
[----:B------:R-:W3:Y:S04]  /*b0b0*/  LDL.LU.64 R66, [R1+0x828] ;  /* 0x0008280001427983 */ /* 0x000ee80000300a00 */
[----:B------:R-:W4:Y:S04]  /*b0c0*/  LDL.LU.64 R64, [R1+0x820] ;  /* 0x0008200001407983 */ /* 0x000f280000300a00 */
[----:B----4-:R-:W-:Y:S04]  /*b0d0*/  LDGSTS.E [R5+0x4e00], desc[UR16][R64.64], P1 ;  /* 0x04e0000040057fae */ /* 0x010fe80008921850 */
[----:B---3--:R-:W-:Y:S04]  /*b0e0*/  LDGSTS.E [R5+0x5200], desc[UR16][R66.64], P1 ;  /* 0x0520000042057fae */ /* 0x008fe80008921850 */
        /* <DEDUP_REMOVED lines=14> */
[----:B------:R-:W3:Y:S04]  /*b1d0*/  LDL.LU.64 R140, [R1+0x818] ;  /* 0x00081800018c7983 */ /* 0x000ee80000300a00 */
[----:B------:R-:W4:Y:S04]  /*b1e0*/  LDL.LU.64 R112, [R1+0x810] ;  /* 0x0008100001707983 */ /* 0x000f280000300a00 */
[----:B------:R-:W3:Y:S04]  /*b1f0*/  LDL.LU.64 R110, [R1+0x808] ;  /* 0x00080800016e7983 */ /* 0x000ee80000300a00 */
[----:B------:R-:W-:Y:S04]  /*b200*/  LDGSTS.E [R8+0xf00], desc[UR16][R108.64], P1 ;  /* 0x00f000006c087fae */ /* 0x000fe80008921850 */
[----:B------:R-:W-:Y:S04]  /*b210*/  LDGSTS.E [R8+0x1300], desc[UR16][R106.64], P1 ;  /* 0x013000006a087fae */ /* 0x000fe80008921850 */
[----:B------:R-:W-:Y:S04]  /*b220*/  LDGSTS.E [R8+0x1700], desc[UR16][R104.64], P1 ;  /* 0x0170000068087fae */ /* 0x000fe80008921850 */
[----:B------:R-:W4:Y:S04]  /*b230*/  LDL.LU.64 R108, [R1+0x800] ;  /* 0x00080000016c7983 */ /* 0x000f280000300a00 */
[----:B------:R-:W3:Y:S04]  /*b240*/  LDL.LU.64 R106, [R1+0x7f8] ;  /* 0x0007f800016a7983 */ /* 0x000ee80000300a00 */
[----:B------:R-:W4:Y:S04]  /*b250*/  LDL.LU.64 R104, [R1+0x7f0] ;  /* 0x0007f00001687983 */ /* 0x000f280000300a00 */
        /* <DEDUP_REMOVED lines=14> */
[----:B--2---:R-:W-:Y:S04]  /*b340*/  LDGSTS.E [R8+0x3b00], desc[UR16][R114.64], P1 ;  /* 0x03b0000072087fae */ /* 0x004fe80008921850 */
[----:B------:R-:W2:Y:S04]  /*b350*/  LDL.LU.64 R90, [R1+0x7b8] ;  /* 0x0007b800015a7983 */ /* 0x000ea80000300a00 */
[----:B------:R-:W3:Y:S04]  /*b360*/  LDL.LU.64 R250, [R1+0x7b0] ;  /* 0x0007b00001fa7983 */ /* 0x000ee80000300a00 */
[----:B------:R-:W4:Y:S04]  /*b370*/  LDL.LU.64 R114, [R1+0x7a8] ;  /* 0x0007a80001727983 */ /* 0x000f280000300a00 */
[----:B------:R1:W-:Y:S02]  /*b380*/  LDGSTS.E [R8+0x3f00], desc[UR16][R238.64], P1 ;  /* 0x03f00000ee087fae */ /* 0x0003e40008921850 */
[----:B-1----:R-:W-:Y:S01]  /*b390*/  VIADD R252, R252, 0xffffffba ;  /* 0xffffffbafcfc7836 */ /* 0x002fe20000000000 */
[----:B------:R-:W1:Y:S01]  /*b3a0*/  LDC R239, c[0x0][0x230] ;  /* 0x00008c00ffef7b82 */ /* 0x000e620000000800 */
[----:B----4-:R-:W-:Y:S04]  /*b3b0*/  LDGSTS.E [R8+0x4300], desc[UR16][R114.64], P1 ;  /* 0x0430000072087fae */ /* 0x010fe80008921850 */
[----:B------:R-:W-:Y:S04]  /*b3c0*/  LDGSTS.E [R8+0x4700], desc[UR16][R6.64], P1 ;  /* 0x0470000006087fae */ /* 0x000fe80008921850 */
[----:B---3--:R-:W-:Y:S04]  /*b3d0*/  LDGSTS.E [R8+0x4b00], desc[UR16][R250.64], P1 ;  /* 0x04b00000fa087fae */ /* 0x008fe80008921850 */
[----:B------:R-:W3:Y:S04]  /*b3e0*/  LDL.LU.64 R114, [R1+0x7a0] ;  /* 0x0007a00001727983 */ /* 0x000ee80000300a00 */
        /* <DEDUP_REMOVED lines=13> */
[----:B------:R-:W0:Y:S01]  /*b4c0*/  LDGDEPBAR ;  /* 0x00000000000079af */ /* 0x000e220000000000 */
[----:B------:R-:W-:Y:S06]  /*b4d0*/  BAR.SYNC.DEFER_BLOCKING 0x0 ;  /* 0x0000000000007b1d */ /* 0x000fec0000010000 */
[----:B------:R-:W-:Y:S01]  /*b4e0*/  @!PT LDS RZ, [RZ] ;  /* 0x00000000fffff984 */ /* 0x000fe20000000800 */
[----:B------:R-:W-:Y:S01]  /*b4f0*/  @!PT LDS RZ, [RZ] ;  /* 0x00000000fffff984 */ /* 0x000fe20000000800 */
[----:B------:R-:W-:Y:S01]  /*b500*/  @!PT LDS RZ, [RZ] ;  /* 0x00000000fffff984 */ /* 0x000fe20000000800 */
[----:B------:R2:W-:Y:S02]  /*b510*/  LDGSTS.E [R2+0x38000], desc[UR16][R142.64], !P5 ;  /* 0x380000008e027fae */ /* 0x0005e4000e921850 */
[----:B--2---:R-:W-:Y:S01]  /*b520*/  IMAD.WIDE R142, R4, 0x4, R140 ;  /* 0x00000004048e7825 */ /* 0x004fe200078e028c */
[----:B------:R-:W-:Y:S01]  /*b530*/  IADD3 R238, R169, -0x61, RZ ;  /* 0xffffff9fa9ee7810 */ /* 0x000fe20007ffe0ff */
[----:B------:R-:W2:Y:S03]  /*b540*/  LDC R141, c[0x0][0x230] ;  /* 0x00008c00ff8d7b82 */ /* 0x000ea60000000800 */
[----:B------:R3:W-:Y:S04]  /*b550*/  STL.64 [R1+0x270], R142 ;  /* 0x0002708e01007387 */ /* 0x0007e80000100a00 */
[----:B------:R-:W-:Y:S04]  /*b560*/  LDGSTS.E [R2+0x38004], desc[UR16][R142.64], !P2 ;  /* 0x380040008e027fae */ /* 0x000fe8000d121850 */
[----:B---3--:R-:W3:Y:S01]  /*b570*/  LDL.LU.64 R142, [R1+0x798] ;  /* 0x00079800018e7983 */ /* 0x008ee20000300a00 */
[----:B------:R-:W-:-:S02]  /*b580*/  VIADD R140, R168, 0xffffffb9 ;  /* 0xffffffb9a88c7836 */ /* 0x000fc40000000000 */
[----:B------:R-:W-:-:S05]  /*b590*/  IMAD.WIDE R168, R4, 0x4, R132 ;  /* 0x0000000404a87825 */ /* 0x000fca00078e0284 */
[----:B------:R3:W-:Y:S04]  /*b5a0*/  STL.64 [R1+0x290], R168 ;  /* 0x000290a801007387 */ /* 0x0007e80000100a00 */
[----:B------:R3:W-:Y:S01]  /*b5b0*/  LDGSTS.E [R2+0x38008], desc[UR16][R168.64], !P3 ;  /* 0x38008000a8027fae */ /* 0x0007e2000d921850 */
[----:B------:R-:W-:Y:S02]  /*b5c0*/  ISETP.GE.U32.AND P1, PT, R252, 0x7fffff7b, PT ;  /* 0x7fffff7bfc00780c */ /* 0x000fe40003f26070 */
[----:B------:R-:W4:Y:S02]  /*b5d0*/  LDC R252, c[0x0][0x230] ;  /* 0x00008c00fffc7b82 */ /* 0x000f240000000800 */
[----:B----4-:R-:W-:-:S06]  /*b5e0*/  VIADD R132, R252, 0xffffff9e ;  /* 0xffffff9efc847836 */ /* 0x010fcc0000000000 */
[----:B------:R-:W4:Y:S01]  /*b5f0*/  LDC R252, c[0x0][0x230] ;  /* 0x00008c00fffc7b82 */ /* 0x000f220000000800 */
[----:B---3--:R-:W-:-:S05]  /*b600*/  IMAD.WIDE R168, R4, 0x4, R142 ;  /* 0x0000000404a87825 */ /* 0x008fca00078e028e */
[----:B------:R3:W-:Y:S04]  /*b610*/  STL.64 [R1+0x298], R168 ;  /* 0x000298a801007387 */ /* 0x0007e80000100a00 */
[----:B------:R-:W-:Y:S04]  /*b620*/  LDGSTS.E [R2+0x3800c], desc[UR16][R168.64], !P4 ;  /* 0x3800c000a8027fae */ /* 0x000fe8000e121850 */
[----:B---3--:R-:W3:Y:S01]  /*b630*/  LDL.LU.64 R168, [R1+0x790] ;  /* 0x0007900001a87983 */ /* 0x008ee20000300a00 */
[----:B----4-:R-:W-:Y:S02]  /*b640*/  VIADD R133, R252, 0xffffff9d ;  /* 0xffffff9dfc857836 */ /* 0x010fe40000000000 */
[----:B------:R-:W4:Y:S01]  /*b650*/  LDC R252, c[0x0][0x230] ;  /* 0x00008c00fffc7b82 */ /* 0x000f220000000800 */
[----:B------:R-:W-:-:S07]  /*b660*/  ISETP.GE.U32.AND P5, PT, R238, 0x7fffff60, PT ;  /* 0x7fffff60ee00780c */ /* 0x000fce0003fa6070 */
[----:B------:R-:W2:Y:S01]  /*b670*/  LDC R238, c[0x0][0x230] ;  /* 0x00008c00ffee7b82 */ /* 0x000ea20000000800 */
[----:B------:R-:W-:Y:S01]  /*b680*/  ISETP.GE.U32.AND P3, PT, R132, 0x7fffff5f, PT ;  /* 0x7fffff5f8400780c */ /* 0x000fe20003f66070 */
[----:B------:R-:W-:Y:S01]  /*b690*/  IMAD.WIDE R142, R4, 0x4, R136 ;  /* 0x00000004048e7825 */ /* 0x000fe200078e0288 */
[----:B------:R-:W-:Y:S02]  /*b6a0*/  ISETP.GE.U32.AND P2, PT, R140, 0x7fffff7a, PT ;  /* 0x7fffff7a8c00780c */ /* 0x000fe40003f46070 */
[----:B------:R-:W-:Y:S02]  /*b6b0*/  ISETP.GE.U32.AND P4, PT, R133, 0x7fffff5e, PT ;  /* 0x7fffff5e8500780c */ /* 0x000fe40003f86070 */
[----:B------:R2:W-:Y:S01]  /*b6c0*/  LDGSTS.E [R2+0x3c000], desc[UR16][R142.64], !P5 ;  /* 0x3c0000008e027fae */ /* 0x0005e2000e921850 */
[----:B------:R-:W3:Y:S01]  /*b6d0*/  LDC R136, c[0x0][0x230] ;  /* 0x00008c00ff887b82 */ /* 0x000ee20000000800 */
[----:B-1----:R-:W-:Y:S02]  /*b6e0*/  VIADD R133, R239, 0xffffffb7 ;  /* 0xffffffb7ef857836 */ /* 0x002fe40000000000 */
[----:B----4-:R-:W-:-:S05]  /*b6f0*/  VIADD R132, R252, 0xffffff9c ;  /* 0xffffff9cfc847836 */ /* 0x010fca0000000000 */
[----:B------:R-:W1:Y:S01]  /*b700*/  LDC R140, c[0x0][0x230] ;  /* 0x00008c00ff8c7b82 */ /* 0x000e620000000800 */
[----:B------:R4:W-:Y:S01]  /*b710*/  STL.64 [R1+0x438], R142 ;  /* 0x0004388e01007387 */ /* 0x0009e20000100a00 */
[----:B------:R-:W-:Y:S01]  /*b720*/  ISETP.GE.U32.AND P5, PT, R132, 0x7fffff5d, PT ;  /* 0x7fffff5d8400780c */ /* 0x000fe20003fa6070 */
[----:B--2---:R-:W-:-:S05]  /*b730*/  VIADD R132, R238, 0xffffffb8 ;  /* 0xffffffb8ee847836 */ /* 0x004fca0000000000 */
[----:B------:R-:W2:Y:S08]  /*b740*/  LDC R137, c[0x0][0x230] ;  /* 0x00008c00ff897b82 */ /* 0x000eb00000000800 */
[----:B----4-:R-:W4:Y:S08]  /*b750*/  LDC R142, c[0x0][0x230] ;  /* 0x00008c00ff8e7b82 */ /* 0x010f300000000800 */
[----:B------:R-:W2:Y:S01]  /*b760*/  LDC R143, c[0x0][0x230] ;  /* 0x00008c00ff8f7b82 */ /* 0x000ea20000000800 */
[----:B------:R-:W-:-:S04]  /*b770*/  IMAD.WIDE R138, R4, 0x4, R138 ;  /* 0x00000004048a7825 */ /* 0x000fc800078e028a */
        /* <DEDUP_REMOVED lines=9> */
[----:B---3--:R-:W-:-:S04]  /*b810*/  IMAD.WIDE R168, R4, 0x4, R168 ;  /* 0x0000000404a87825 */ /* 0x008fc800078e02a8 */
[----:B------:R-:W-:Y:S02]  /*b820*/  IMAD.MOV.U32 R238, RZ, RZ, R168 ;  /* 0x000000ffffee7224 */ /* 0x000fe400078e00a8 */
[----:B------:R-:W-:Y:S01]  /*b830*/  IMAD.MOV.U32 R239, RZ, RZ, R169 ;  /* 0x000000ffffef7224 */ /* 0x000fe200078e00a9 */
[----:B------:R3:W-:Y:S04]  /*b840*/  STL.64 [R1+0x450], R168 ;  /* 0x000450a801007387 */ /* 0x0007e80000100a00 */
[----:B------:R1:W-:Y:S01]  /*b850*/  LDGSTS.E [R2+0x3c004], desc[UR16][R238.64], !P3 ;  /* 0x3c004000ee027fae */ /* 0x0003e2000d921850 */
[----:B------:R-:W-:Y:S02]  /*b860*/  ISETP.GE.U32.AND P3, PT, R132, 0x7fffff79, PT ;  /* 0x7fffff798400780c */ /* 0x000fe40003f66070 */
[----:B------:R-:W2:Y:S01]  /*b870*/  LDC R132, c[0x0][0x230] ;  /* 0x00008c00ff847b82 */ /* 0x000ea20000000800 */
[----:B---3--:R-:W-:-:S07]  /*b880*/  IMAD.WIDE R168, R4, 0x4, R128 ;  /* 0x0000000404a87825 */ /* 0x008fce00078e0280 */
[----:B------:R-:W3:Y:S01]  /*b890*/  LDC R129, c[0x0][0x230] ;  /* 0x00008c00ff817b82 */ /* 0x000ee20000000800 */
[----:B------:R-:W-:Y:S01]  /*b8a0*/  VIADD R128, R141, 0xffffffb6 ;  /* 0xffffffb68d807836 */ /* 0x000fe20000000000 */
[----:B------:R-:W-:Y:S01]  /*b8b0*/  STL.64 [R1+0x468], R168 ;  /* 0x000468a801007387 */ /* 0x000fe20000100a00 */
[----:B-1----:R-:W-:-:S03]  /*b8c0*/  IMAD.WIDE R238, R4, 0x4, R150 ;  /* 0x0000000404ee7825 */ /* 0x002fc600078e0296 */
[----:B------:R-:W-:Y:S01]  /*b8d0*/  LDGSTS.E [R2+0x3c008], desc[UR16][R168.64], !P4 ;  /* 0x3c008000a8027fae */ /* 0x000fe2000e121850 */
[----:B------:R-:W-:Y:S02]  /*b8e0*/  ISETP.GE.U32.AND P4, PT, R133, 0x7fffff78, PT ;  /* 0x7fffff788500780c */ /* 0x000fe40003f86070 */
[----:B------:R-:W1:Y:S01]  /*b8f0*/  LDC R133, c[0x0][0x230] ;  /* 0x00008c00ff857b82 */ /* 0x000e620000000800 */
[----:B------:R4:W-:Y:S04]  /*b900*/  STL.64 [R1+0x478], R138 ;  /* 0x0004788a01007387 */ /* 0x0009e80000100a00 */
[----:B------:R4:W-:Y:S01]  /*b910*/  LDGSTS.E [R2+0x3c00c], desc[UR16][R138.64], !P5 ;  /* 0x3c00c0008a027fae */ /* 0x0009e2000e921850 */
[----:B------:R-:W-:Y:S01]  /*b920*/  ISETP.GE.U32.AND P5, PT, R128, 0x7fffff77, PT ;  /* 0x7fffff778000780c */ /* 0x000fe20003fa6070 */
[----:B------:R-:W-:-:S02]  /*b930*/  VIADD R128, R140, 0xffffffb5 ;  /* 0xffffffb58c807836 */ /* 0x000fc40000000000 */
[----:B------:R-:W-:Y:S01]  /*b940*/  LDGSTS.E [R244+0x38000], desc[UR16][R238.64], !P6 ;  /* 0x38000000eef47fae */ /* 0x000fe2000f121850 */
[----:B----4-:R-:W-:-:S04]  /*b950*/  IMAD.WIDE R138, R4, 0x4, R144 ;  /* 0x00000004048a7825 */ /* 0x010fc800078e0290 */
[----:B------:R-:W-:Y:S01]  /*b960*/  VIADD R2, R136, 0xffffff9b ;  /* 0xffffff9b88027836 */ /* 0x000fe20000000000 */
[----:B------:R4:W-:Y:S01]  /*b970*/  STL.64 [R1+0x260], R138 ;  /* 0x0002608a01007387 */ /* 0x0009e20000100a00 */
[----:B------:R-:W1:Y:S01]  /*b980*/  LDC R136, c[0x0][0x230] ;  /* 0x00008c00ff887b82 */ /* 0x000e620000000800 */
[----:B------:R-:W-:Y:S02]  /*b990*/  ISETP.GE.U32.AND P6, PT, R128, 0x7fffff76, PT ;  /* 0x7fffff768000780c */ /* 0x000fe40003fc6070 */
[----:B------:R4:W-:Y:S01]  /*b9a0*/  LDGSTS.E [R244+0x38004], desc[UR16][R138.64], !P1 ;  /* 0x380040008af47fae */ /* 0x0009e2000c921850 */
[----:B------:R-:W-:Y:S01]  /*b9b0*/  ISETP.GE.U32.AND P1, PT, R2, 0x7fffff5c, PT ;  /* 0x7fffff5c0200780c */ /* 0x000fe20003f26070 */
[----:B------:R-:W-:Y:S02]  /*b9c0*/  VIADD R128, R142, 0xffffff9a ;  /* 0xffffff9a8e807836 */ /* 0x000fe40000000000 */
[----:B--2---:R-:W-:Y:S01]  /*b9d0*/  VIADD R2, R143, 0xffffff99 ;  /* 0xffffff998f027836 */ /* 0x004fe20000000000 */
[----:B------:R-:W-:Y:S01]  /*b9e0*/  LDGSTS.E [R244+0x38008], desc[UR16][R156.64], !P2 ;  /* 0x380080009cf47fae */ /* 0x000fe2000d121850 */
[----:B----4-:R-:W-:Y:S01]  /*b9f0*/  IMAD.WIDE R138, R4, 0x4, R148 ;  /* 0x00000004048a7825 */ /* 0x010fe200078e0294 */
[----:B------:R-:W-:-:S04]  /*ba00*/  ISETP.GE.U32.AND P2, PT, R128, 0x7fffff5b, PT ;  /* 0x7fffff5b8000780c */ /* 0x000fc80003f46070 */
[----:B------:R2:W-:Y:S01]  /*ba10*/  STL.64 [R1+0x288], R138 ;  /* 0x0002888a01007387 */ /* 0x0005e20000100a00 */
[----:B------:R-:W-:-:S03]  /*ba20*/  IMAD.WIDE R144, R4, 0x4, R190 ;  /* 0x0000000404907825 */ /* 0x000fc600078e02be */
[----:B------:R2:W-:Y:S01]  /*ba30*/  LDGSTS.E [R244+0x3800c], desc[UR16][R138.64], !P3 ;  /* 0x3800c0008af47fae */ /* 0x0005e2000d921850 */
[----:B------:R-:W-:Y:S01]  /*ba40*/  ISETP.GE.U32.AND P3, PT, R2, 0x7fffff5a, PT ;  /* 0x7fffff5a0200780c */ /* 0x000fe20003f66070 */
[----:B------:R-:W-:Y:S02]  /*ba50*/  VIADD R2, R132, 0xffffff98 ;  /* 0xffffff9884027836 */ /* 0x000fe40000000000 */
[----:B------:R-:W4:Y:S01]  /*ba60*/  LDC R132, c[0x0][0x230] ;  /* 0x00008c00ff847b82 */ /* 0x000f220000000800 */
[----:B------:R-:W-:Y:S07]  /*ba70*/  LDGSTS.E [R244+0x3c000], desc[UR16][R144.64], !P1 ;  /* 0x3c00000090f47fae */ /* 0x000fee000c921850 */
[----:B--2---:R-:W2:Y:S08]  /*ba80*/  LDC R138, c[0x0][0x230] ;  /* 0x00008c00ff8a7b82 */ /* 0x004eb00000000800 */
[----:B------:R-:W4:Y:S01]  /*ba90*/  LDC R139, c[0x0][0x230] ;  /* 0x00008c00ff8b7b82 */ /* 0x000f220000000800 */
[----:B------:R-:W-:Y:S01]  /*baa0*/  ISETP.GE.U32.AND P1, PT, R2, 0x7fffff59, PT ;  /* 0x7fffff590200780c */ /* 0x000fe20003f26070 */
[----:B------:R-:W-:Y:S01]  /*bab0*/  IMAD.WIDE R142, R4, 0x4, R154 ;  /* 0x00000004048e7825 */ /* 0x000fe200078e029a */
[----:B---3--:R-:W-:-:S03]  /*bac0*/  IADD3 R128, R129, -0x4c, RZ ;  /* 0xffffffb481807810 */ /* 0x008fc60007ffe0ff */
[C---:B------:R-:W-:Y:S01]  /*bad0*/  IMAD.WIDE R140, R4.reuse, 0x4, R152 ;  /* 0x00000004048c7825 */ /* 0x040fe200078e0298 */
[----:B------:R-:W-:Y:S01]  /*bae0*/  STL.64 [R1+0x410], R144 ;  /* 0x0004109001007387 */ /* 0x000fe20000100a00 */
[----:B------:R-:W3:Y:S02]  /*baf0*/  LDC R129, c[0x0][0x230] ;  /* 0x00008c00ff817b82 */ /* 0x000ee40000000800 */
[----:B-1----:R-:W-:Y:S01]  /*bb00*/  VIADD R2, R133, 0xffffffb3 ;  /* 0xffffffb385027836 */ /* 0x002fe20000000000 */
[----:B------:R-:W-:Y:S01]  /*bb10*/  STL.64 [R1+0x430], R142 ;  /* 0x0004308e01007387 */ /* 0x000fe20000100a00 */
[----:B------:R-:W-:-:S03]  /*bb20*/  IMAD.WIDE R168, R4, 0x4, R158 ;  /* 0x0000000404a87825 */ /* 0x000fc600078e029e */
[----:B------:R-:W-:Y:S01]  /*bb30*/  LDGSTS.E [R244+0x3c004], desc[UR16][R142.64], !P2 ;  /* 0x3c0040008ef47fae */ /* 0x000fe2000d121850 */
[----:B------:R-:W1:Y:S01]  /*bb40*/  LDC R133, c[0x0][0x230] ;  /* 0x00008c00ff857b82 */ /* 0x000e620000000800 */
[----:B------:R-:W-:Y:S02]  /*bb50*/  ISETP.GE.U32.AND P2, PT, R128, 0x7fffff75, PT ;  /* 0x7fffff758000780c */ /* 0x000fe40003f46070 */
[----:B------:R2:W-:Y:S01]  /*bb60*/  STL.64 [R1+0x448], R140 ;  /* 0x0004488c01007387 */ /* 0x0005e20000100a00 */
[----:B------:R-:W-:-:S03]  /*bb70*/  VIADD R128, R137, 0xffffffb2 ;  /* 0xffffffb289807836 */ /* 0x000fc60000000000 */
[----:B------:R2:W-:Y:S01]  /*bb80*/  LDGSTS.E [R244+0x3c008], desc[UR16][R140.64], !P3 ;  /* 0x3c0080008cf47fae */ /* 0x0005e2000d921850 */
[----:B------:R-:W-:Y:S01]  /*bb90*/  ISETP.GE.U32.AND P3, PT, R2, 0x7fffff74, PT ;  /* 0x7fffff740200780c */ /* 0x000fe20003f66070 */
[----:B------:R-:W-:Y:S01]  /*bba0*/  VIADD R2, R136, 0xffffff97 ;  /* 0xffffff9788027836 */ /* 0x000fe20000000000 */
[----:B------:R-:W1:Y:S01]  /*bbb0*/  LDC R137, c[0x0][0x230] ;  /* 0x00008c00ff897b82 */ /* 0x000e620000000800 */
[----:B------:R-:W-:-:S07]  /*bbc0*/  IMAD.WIDE R190, R4, 0x4, R160 ;  /* 0x0000000404be7825 */ /* 0x000fce00078e02a0 */
[----:B------:R-:W1:Y:S01]  /*bbd0*/  LDC R136, c[0x0][0x230] ;  /* 0x00008c00ff887b82 */ /* 0x000e620000000800 */
[----:B--2---:R-:W-:-:S05]  /*bbe0*/  IMAD.WIDE R140, R4, 0x4, R234 ;  /* 0x00000004048c7825 */ /* 0x004fca00078e02ea */
[----:B------:R2:W-:Y:S01]  /*bbf0*/  LDGSTS.E [R244+0x3c00c], desc[UR16][R140.64], !P1 ;  /* 0x3c00c0008cf47fae */ /* 0x0005e2000c921850 */
[----:B------:R-:W-:Y:S01]  /*bc00*/  ISETP.GE.U32.AND P1, PT, R128, 0x7fffff73, PT ;  /* 0x7fffff738000780c */ /* 0x000fe20003f26070 */
[----:B------:R-:W-:Y:S02]  /*bc10*/  VIADD R128, R138, 0xffffff96 ;  /* 0xffffff968a807836 */ /* 0x000fe40000000000 */
[----:B------:R-:W-:Y:S01]  /*bc20*/  LDGSTS.E [R245+0x38000], desc[UR16][R168.64], !P4 ;  /* 0x38000000a8f57fae */ /* 0x000fe2000e121850 */
[----:B------:R-:W-:Y:S01]  /*bc30*/  ISETP.GE.U32.AND P4, PT, R2, 0x7fffff58, PT ;  /* 0x7fffff580200780c */ /* 0x000fe20003f86070 */
[----:B----4-:R-:W-:Y:S01]  /*bc40*/  VIADD R2, R139, 0xffffff95 ;  /* 0xffffff958b027836 */ /* 0x010fe20000000000 */
[----:B------:R-:W4:Y:S01]  /*bc50*/  LDC R138, c[0x0][0x230] ;  /* 0x00008c00ff8a7b82 */ /* 0x000f220000000800 */
[----:B------:R2:W-:Y:S01]  /*bc60*/  STL.64 [R1+0x460], R140 ;  /* 0x0004608c01007387 */ /* 0x0005e20000100a00 */
[----:B------:R-:W-:-:S03]  /*bc70*/  IMAD.WIDE R234, R4, 0x4, R180 ;  /* 0x0000000404ea7825 */ /* 0x000fc600078e02b4 */
[----:B------:R-:W-:Y:S01]  /*bc80*/  LDGSTS.E [R245+0x38004], desc[UR16][R166.64], !P5 ;  /* 0x38004000a6f57fae */ /* 0x000fe2000e921850 */
[----:B------:R-:W-:Y:S02]  /*bc90*/  ISETP.GE.U32.AND P5, PT, R128, 0x7fffff57, PT ;  /* 0x7fffff578000780c */ /* 0x000fe40003fa6070 */
[----:B------:R-:W4:Y:S01]  /*bca0*/  LDC R139, c[0x0][0x230] ;  /* 0x00008c00ff8b7b82 */ /* 0x000f220000000800 */
[----:B------:R-:W-:Y:S01]  /*bcb0*/  LDGSTS.E [R245+0x38008], desc[UR16][R190.64], !P6 ;  /* 0x38008000bef57fae */ /* 0x000fe2000f121850 */
[----:B------:R-:W-:Y:S01]  /*bcc0*/  ISETP.GE.U32.AND P6, PT, R2, 0x7fffff56, PT ;  /* 0x7fffff560200780c */ /* 0x000fe20003fc6070 */
[----:B------:R-:W-:-:S05]  /*bcd0*/  VIADD R2, R132, 0xffffff94 ;  /* 0xffffff9484027836 */ /* 0x000fca0000000000 */
[----:B--2---:R-:W2:Y:S01]  /*bce0*/  LDC R140, c[0x0][0x230] ;  /* 0x00008c00ff8c7b82 */ /* 0x004ea20000000800 */
[----:B---3--:R-:W-:Y:S01]  /*bcf0*/  VIADD R128, R129, 0xffffffb1 ;  /* 0xffffffb181807836 */ /* 0x008fe20000000000 */
[----:B------:R-:W-:Y:S01]  /*bd00*/  LDGSTS.E [R245+0x3800c], desc[UR16][R234.64], !P2 ;  /* 0x3800c000eaf57fae */ /* 0x000fe2000d121850 */
[----:B------:R-:W-:Y:S01]  /*bd10*/  ISETP.GE.U32.AND P2, PT, R2, 0x7fffff55, PT ;  /* 0x7fffff550200780c */ /* 0x000fe20003f46070 */
[----:B------:R-:W-:-:S04]  /*bd20*/  IMAD.WIDE R144, R4, 0x4, R164 ;  /* 0x0000000404907825 */ /* 0x000fc800078e02a4 */
[----:B------:R-:W3:Y:S01]  /*bd30*/  LDC R129, c[0x0][0x230] ;  /* 0x00008c00ff817b82 */ /* 0x000ee20000000800 */
[----:B------:R-:W-:Y:S01]  /*bd40*/  IMAD.WIDE R142, R4, 0x4, R162 ;  /* 0x00000004048e7825 */ /* 0x000fe200078e02a2 */
[----:B------:R1:W-:Y:S03]  /*bd50*/  STL.64 [R1+0x3d8], R144 ;  /* 0x0003d89001007387 */ /* 0x0003e60000100a00 */
[----:B-1----:R-:W-:Y:S01]  /*bd60*/  VIADD R2, R133, 0xffffffb0 ;  /* 0xffffffb085027836 */ /* 0x002fe20000000000 */
[----:B------:R1:W-:Y:S02]  /*bd70*/  LDGSTS.E [R245+0x3c000], desc[UR16][R144.64], !P4 ;  /* 0x3c00000090f57fae */ /* 0x0003e4000e121850 */
[----:B------:R-:W3:Y:S02]  /*bd80*/  LDC R132, c[0x0][0x230] ;  /* 0x00008c00ff847b82 */ /* 0x000ee40000000800 */
[----:B------:R1:W-:Y:S04]  /*bd90*/  STL.64 [R1+0x408], R142 ;  /* 0x0004088e01007387 */ /* 0x0003e80000100a00 */
[----:B------:R4:W-:Y:S02]  /*bda0*/  LDGSTS.E [R245+0x3c004], desc[UR16][R142.64], !P5 ;  /* 0x3c0040008ef57fae */ /* 0x0009e4000e921850 */
[----:B------:R-:W3:Y:S01]  /*bdb0*/  LDC R133, c[0x0][0x230] ;  /* 0x00008c00ff857b82 */ /* 0x000ee20000000800 */
[----:B------:R-:W-:Y:S01]  /*bdc0*/  ISETP.GE.U32.AND P5, PT, R2, 0x7fffff71, PT ;  /* 0x7fffff710200780c */ /* 0x000fe20003fa6070 */
[----:B-1----:R-:W-:Y:S01]  /*bdd0*/  IMAD.WIDE R144, R4, 0x4, R176 ;  /* 0x0000000404907825 */ /* 0x002fe200078e02b0 */
[----:B------:R-:W-:-:S03]  /*bde0*/  ISETP.GE.U32.AND P4, PT, R128, 0x7fffff72, PT ;  /* 0x7fffff728000780c */ /* 0x000fc60003f86070 */
[----:B------:R-:W-:Y:S01]  /*bdf0*/  VIADD R2, R136, 0xffffffae ;  /* 0xffffffae88027836 */ /* 0x000fe20000000000 */
[----:B------:R-:W-:Y:S01]  /*be00*/  LDGSTS.E [R245+0x3c008], desc[UR16][R144.64], !P6 ;  /* 0x3c00800090f57fae */ /* 0x000fe2000f121850 */
[----:B----4-:R-:W-:Y:S01]  /*be10*/  IMAD.WIDE R142, R4, 0x4, R172 ;  /* 0x00000004048e7825 */ /* 0x010fe200078e02ac */
[----:B------:R-:W1:Y:S03]  /*be20*/  LDC R136, c[0x0][0x230] ;  /* 0x00008c00ff887b82 */ /* 0x000e660000000800 */
[----:B------:R-:W-:Y:S01]  /*be30*/  VIADD R128, R137, 0xffffffaf ;  /* 0xffffffaf89807836 */ /* 0x000fe20000000000 */
[----:B------:R4:W-:Y:S01]  /*be40*/  LDGSTS.E [R245+0x3c00c], desc[UR16][R142.64], !P2 ;  /* 0x3c00c0008ef57fae */ /* 0x0009e2000d121850 */
[----:B------:R-:W-:Y:S01]  /*be50*/  ISETP.GE.U32.AND P2, PT, R2, 0x7fffff6f, PT ;  /* 0x7fffff6f0200780c */ /* 0x000fe20003f46070 */
[----:B--2---:R-:W-:Y:S02]  /*be60*/  VIADD R2, R140, 0xffffff93 ;  /* 0xffffff938c027836 */ /* 0x004fe40000000000 */
[----:B------:R-:W-:Y:S01]  /*be70*/  ISETP.GE.U32.AND P6, PT, R128, 0x7fffff70, PT ;  /* 0x7fffff708000780c */ /* 0x000fe20003fc6070 */
[----:B------:R-:W-:Y:S01]  /*be80*/  VIADD R128, R139, 0xffffffad ;  /* 0xffffffad8b807836 */ /* 0x000fe20000000000 */
[----:B------:R-:W-:Y:S01]  /*be90*/  LDGSTS.E [R246+0x38000], desc[UR16][R194.64], !P3 ;  /* 0x38000000c2f67fae */ /* 0x000fe2000d921850 */
[----:B------:R-:W2:Y:S03]  /*bea0*/  LDC R140, c[0x0][0x230] ;  /* 0x00008c00ff8c7b82 */ /* 0x000ea60000000800 */
[----:B------:R-:W-:Y:S01]  /*beb0*/  LDGSTS.E [R246+0x38004], desc[UR16][R170.64], !P1 ;  /* 0x38004000aaf67fae */ /* 0x000fe2000c921850 */
[----:B------:R-:W-:-:S02]  /*bec0*/  ISETP.GE.U32.AND P1, PT, R2, 0x7fffff54, PT ;  /* 0x7fffff540200780c */ /* 0x000fc40003f26070 */
[----:B------:R-:W-:Y:S02]  /*bed0*/  ISETP.GE.U32.AND P3, PT, R128, 0x7fffff6e, PT ;  /* 0x7fffff6e8000780c */ /* 0x000fe40003f66070 */
[----:B------:R-:W2:Y:S01]  /*bee0*/  LDC R139, c[0x0][0x230] ;  /* 0x00008c00ff8b7b82 */ /* 0x000ea20000000800 */
[----:B---3--:R-:W-:Y:S01]  /*bef0*/  IADD3 R2, R129, -0x6e, RZ ;  /* 0xffffff9281027810 */ /* 0x008fe20007ffe0ff */
[----:B------:R-:W-:Y:S01]  /*bf00*/  VIADD R128, R132, 0xffffff91 ;  /* 0xffffff9184807836 */ /* 0x000fe20000000000 */
[----:B------:R-:W-:Y:S04]  /*bf10*/  STL.64 [R1+0x428], R144 ;  /* 0x0004289001007387 */ /* 0x000fe80000100a00 */
[----:B------:R4:W-:Y:S01]  /*bf20*/  STL.64 [R1+0x440], R142 ;  /* 0x0004408e01007387 */ /* 0x0009e20000100a00 */
[----:B------:R-:W3:Y:S03]  /*bf30*/  LDC R129, c[0x0][0x230] ;  /* 0x00008c00ff817b82 */ /* 0x000ee60000000800 */
[----:B------:R-:W-:Y:S01]  /*bf40*/  LDGSTS.E [R246+0x38008], desc[UR16][R184.64], !P4 ;  /* 0x38008000b8f67fae */ /* 0x000fe2000e121850 */
[----:B------:R-:W-:Y:S01]  /*bf50*/  ISETP.GE.U32.AND P4, PT, R2, 0x7fffff53, PT ;  /* 0x7fffff530200780c */ /* 0x000fe20003f86070 */
[----:B------:R-:W-:-:S02]  /*bf60*/  VIADD R2, R133, 0xffffff90 ;  /* 0xffffff9085027836 */ /* 0x000fc40000000000 */
[----:B------:R-:W-:Y:S01]  /*bf70*/  LDGSTS.E [R246+0x3800c], desc[UR16][R232.64], !P5 ;  /* 0x3800c000e8f67fae */ /* 0x000fe2000e921850 */
[----:B------:R-:W-:Y:S01]  /*bf80*/  ISETP.GE.U32.AND P5, PT, R128, 0x7fffff52, PT ;  /* 0x7fffff528000780c */ /* 0x000fe20003fa6070 */
[----:B------:R-:W3:Y:S01]  /*bf90*/  LDC R132, c[0x0][0x230] ;  /* 0x00008c00ff847b82 */ /* 0x000ee20000000800 */
[----:B----4-:R-:W-:-:S05]  /*bfa0*/  IMAD.WIDE R142, R4, 0x4, R174 ;  /* 0x00000004048e7825 */ /* 0x010fca00078e02ae */
[----:B------:R4:W-:Y:S02]  /*bfb0*/  LDGSTS.E [R246+0x3c000], desc[UR16][R142.64], !P1 ;  /* 0x3c0000008ef67fae */ /* 0x0009e4000c921850 */
[----:B------:R-:W3:Y:S01]  /*bfc0*/  LDC R137, c[0x0][0x230] ;  /* 0x00008c00ff897b82 */ /* 0x000ee20000000800 */
[----:B------:R-:W-:Y:S01]  /*bfd0*/  ISETP.GE.U32.AND P1, PT, R2, 0x7fffff51, PT ;  /* 0x7fffff510200780c */ /* 0x000fe20003f26070 */
[----:B------:R4:W-:Y:S01]  /*bfe0*/  STL.64 [R1+0x3b0], R142 ;  /* 0x0003b08e01007387 */ /* 0x0009e20000100a00 */
[----:B------:R-:W-:-:S04]  /*bff0*/  IMAD.WIDE R144, R4, 0x4, R182 ;  /* 0x0000000404907825 */ /* 0x000fc800078e02b6 */
[----:B-1----:R-:W-:Y:S01]  /*c000*/  VIADD R2, R136, 0xffffffab ;  /* 0xffffffab88027836 */ /* 0x002fe20000000000 */
[----:B------:R-:W1:Y:S01]  /*c010*/  LDC R133, c[0x0][0x230] ;  /* 0x00008c00ff857b82 */ /* 0x000e620000000800 */
[----:B------:R-:W-:Y:S02]  /*c020*/  VIADD R128, R138, 0xffffffac ;  /* 0xffffffac8a807836 */ /* 0x000fe40000000000 */
[----:B----4-:R-:W-:-:S05]  /*c030*/  IMAD.WIDE R142, R4, 0x4, R188 ;  /* 0x00000004048e7825 */ /* 0x010fca00078e02bc */
[----:B------:R-:W4:Y:S01]  /*c040*/  LDC R136, c[0x0][0x230] ;  /* 0x00008c00ff887b82 */ /* 0x000f220000000800 */
[----:B------:R2:W-:Y:S01]  /*c050*/  STL.64 [R1+0x3d0], R142 ;  /* 0x0003d08e01007387 */ /* 0x0005e20000100a00 */
[----:B------:R-:W-:-:S03]  /*c060*/  IMAD.WIDE R176, R4, 0x4, R206 ;  /* 0x0000000404b07825 */ /* 0x000fc600078e02ce */
[----:B------:R2:W-:Y:S01]  /*c070*/  LDGSTS.E [R246+0x3c004], desc[UR16][R142.64], !P4 ;  /* 0x3c0040008ef67fae */ /* 0x0005e2000e121850 */
[----:B------:R-:W-:Y:S02]  /*c080*/  ISETP.GE.U32.AND P4, PT, R128, 0x7fffff6d, PT ;  /* 0x7fffff6d8000780c */ /* 0x000fe40003f86070 */
[----:B------:R-:W4:Y:S01]  /*c090*/  LDC R138, c[0x0][0x230] ;  /* 0x00008c00ff8a7b82 */ /* 0x000f220000000800 */
[----:B------:R-:W-:Y:S01]  /*c0a0*/  LDGSTS.E [R246+0x3c008], desc[UR16][R144.64], !P5 ;  /* 0x3c00800090f67fae */ /* 0x000fe2000e921850 */
[----:B------:R-:W-:Y:S01]  /*c0b0*/  ISETP.GE.U32.AND P5, PT, R2, 0x7fffff6c, PT ;  /* 0x7fffff6c0200780c */ /* 0x000fe20003fa6070 */
[----:B--2---:R-:W-:Y:S02]  /*c0c0*/  VIADD R2, R140, 0xffffff8f ;  /* 0xffffff8f8c027836 */ /* 0x004fe40000000000 */
[----:B------:R-:W-:-:S03]  /*c0d0*/  VIADD R128, R139, 0xffffffaa ;  /* 0xffffffaa8b807836 */ /* 0x000fc60000000000 */
[----:B------:R-:W2:Y:S01]  /*c0e0*/  LDC R139, c[0x0][0x230] ;  /* 0x00008c00ff8b7b82 */ /* 0x000ea20000000800 */
[----:B------:R-:W-:-:S05]  /*c0f0*/  IMAD.WIDE R142, R4, 0x4, R178 ;  /* 0x00000004048e7825 */ /* 0x000fca00078e02b2 */
[----:B------:R4:W-:Y:S01]  /*c100*/  LDGSTS.E [R246+0x3c00c], desc[UR16][R142.64], !P1 ;  /* 0x3c00c0008ef67fae */ /* 0x0009e2000c921850 */
[----:B------:R-:W-:-:S03]  /*c110*/  IMAD.WIDE R178, R4, 0x4, R146 ;  /* 0x0000000404b27825 */ /* 0x000fc600078e0292 */
[----:B------:R-:W-:Y:S01]  /*c120*/  LDGSTS.E [R247+0x38000], desc[UR16][R176.64], !P6 ;  /* 0x38000000b0f77fae */ /* 0x000fe2000f121850 */
[----:B------:R-:W-:Y:S01]  /*c130*/  ISETP.GE.U32.AND P6, PT, R2, 0x7fffff50, PT ;  /* 0x7fffff500200780c */ /* 0x000fe20003fc6070 */
[----:B---3--:R-:W-:Y:S02]  /*c140*/  VIADD R2, R129, 0xffffff8e ;  /* 0xffffff8e81027836 */ /* 0x008fe40000000000 */
[----:B------:R-:W-:Y:S01]  /*c150*/  IMAD.WIDE R180, R4, 0x4, R130 ;  /* 0x0000000404b47825 */ /* 0x000fe200078e0282 */
[----:B------:R-:W3:Y:S01]  /*c160*/  LDC R129, c[0x0][0x230] ;  /* 0x00008c00ff817b82 */ /* 0x000ee20000000800 */
[----:B------:R-:W-:Y:S01]  /*c170*/  LDGSTS.E [R247+0x38004], desc[UR16][R178.64], !P2 ;  /* 0x38004000b2f77fae */ /* 0x000fe2000d121850 */
[----:B------:R-:W-:Y:S01]  /*c180*/  ISETP.GE.U32.AND P1, PT, R128, 0x7fffff6b, PT ;  /* 0x7fffff6b8000780c */ /* 0x000fe20003f26070 */
[----:B------:R-:W-:Y:S01]  /*c190*/  VIADD R128, R132, 0xffffff8d ;  /* 0xffffff8d84807836 */ /* 0x000fe20000000000 */
[----:B------:R-:W-:Y:S01]  /*c1a0*/  ISETP.GE.U32.AND P2, PT, R2, 0x7fffff4f, PT ;  /* 0x7fffff4f0200780c */ /* 0x000fe20003f46070 */
[----:B------:R-:W-:Y:S01]  /*c1b0*/  IMAD.WIDE R182, R4, 0x4, R186 ;  /* 0x0000000404b67825 */ /* 0x000fe200078e02ba */
[----:B------:R-:W-:Y:S02]  /*c1c0*/  LDGSTS.E [R247+0x38008], desc[UR16][R180.64], !P3 ;  /* 0x38008000b4f77fae */ /* 0x000fe4000d921850 */
[----:B------:R-:W3:Y:S01]  /*c1d0*/  LDC R130, c[0x0][0x230] ;  /* 0x00008c00ff827b82 */ /* 0x000ee20000000800 */
[----:B------:R-:W-:Y:S01]  /*c1e0*/  VIADD R2, R137, 0xffffff8c ;  /* 0xffffff8c89027836 */ /* 0x000fe20000000000 */
[----:B------:R-:W-:Y:S01]  /*c1f0*/  STL.64 [R1+0x3f8], R144 ;  /* 0x0003f89001007387 */ /* 0x000fe20000100a00 */
[----:B------:R-:W-:Y:S01]  /*c200*/  ISETP.GE.U32.AND P3, PT, R128, 0x7fffff4e, PT ;  /* 0x7fffff4e8000780c */ /* 0x000fe20003f66070 */
[----:B------:R-:W-:-:S02]  /*c210*/  IMAD.WIDE R244, R4, 0x4, R200 ;  /* 0x0000000404f47825 */ /* 0x000fc400078e02c8 */
[----:B------:R-:W-:Y:S02]  /*c220*/  LDGSTS.E [R247+0x3800c], desc[UR16][R182.64], !P4 ;  /* 0x3800c000b6f77fae */ /* 0x000fe4000e121850 */
[----:B------:R-:W3:Y:S01]  /*c230*/  LDC R131, c[0x0][0x230] ;  /* 0x00008c00ff837b82 */ /* 0x000ee20000000800 */
[----:B------:R-:W-:Y:S01]  /*c240*/  ISETP.GE.U32.AND P4, PT, R2, 0x7fffff4d, PT ;  /* 0x7fffff4d0200780c */ /* 0x000fe20003f86070 */
[----:B------:R2:W-:Y:S06]  /*c250*/  STL.64 [R1+0x418], R142 ;  /* 0x0004188e01007387 */ /* 0x0005ec0000100a00 */
[----:B------:R-:W3:Y:S01]  /*c260*/  LDC R132, c[0x0][0x230] ;  /* 0x00008c00ff847b82 */ /* 0x000ee20000000800 */
[----:B-1----:R-:W-:Y:S01]  /*c270*/  VIADD R128, R133, 0xffffffa9 ;  /* 0xffffffa985807836 */ /* 0x002fe20000000000 */
[----:B------:R-:W-:Y:S01]  /*c280*/  LDGSTS.E [R247+0x3c000], desc[UR16][R244.64], !P6 ;  /* 0x3c000000f4f77fae */ /* 0x000fe2000f121850 */
[----:B----4-:R-:W-:-:S02]  /*c290*/  VIADD R2, R136, 0xffffffa8 ;  /* 0xffffffa888027836 */ /* 0x010fc40000000000 */
[----:B--2---:R-:W-:Y:S01]  /*c2a0*/  IMAD.WIDE R142, R4, 0x4, R192 ;  /* 0x00000004048e7825 */ /* 0x004fe200078e02c0 */
[----:B------:R-:W-:Y:S02]  /*c2b0*/  ISETP.GE.U32.AND P6, PT, R128, 0x7fffff6a, PT ;  /* 0x7fffff6a8000780c */ /* 0x000fe40003fc6070 */
[----:B------:R-:W1:Y:S02]  /*c2c0*/  LDC R136, c[0x0][0x230] ;  /* 0x00008c00ff887b82 */ /* 0x000e640000000800 */
[----:B------:R2:W-:Y:S01]  /*c2d0*/  STL.64 [R1+0x3a8], R142 ;  /* 0x0003a88e01007387 */ /* 0x0005e20000100a00 */
[----:B------:R-:W-:-:S03]  /*c2e0*/  IMAD.WIDE R140, R4, 0x4, R196 ;  /* 0x00000004048c7825 */ /* 0x000fc600078e02c4 */
[----:B------:R2:W-:Y:S01]  /*c2f0*/  LDGSTS.E [R247+0x3c004], desc[UR16][R142.64], !P2 ;  /* 0x3c0040008ef77fae */ /* 0x0005e2000d121850 */
[----:B------:R-:W-:Y:S01]  /*c300*/  ISETP.GE.U32.AND P2, PT, R2, 0x7fffff69, PT ;  /* 0x7fffff690200780c */ /* 0x000fe20003f46070 */
[----:B------:R-:W-:Y:S01]  /*c310*/  VIADD R128, R138, 0xffffffa7 ;  /* 0xffffffa78a807836 */ /* 0x000fe20000000000 */
[----:B------:R-:W4:Y:S01]  /*c320*/  LDC R137, c[0x0][0x230] ;  /* 0x00008c00ff897b82 */ /* 0x000f220000000800 */
[----:B------:R-:W-:Y:S02]  /*c330*/  VIADD R2, R139, 0xffffffa6 ;  /* 0xffffffa68b027836 */ /* 0x000fe40000000000 */
[----:B------:R-:W-:-:S05]  /*c340*/  IMAD.WIDE R186, R4, 0x4, R134 ;  /* 0x0000000404ba7825 */ /* 0x000fca00078e0286 */
[----:B------:R-:W4:Y:S01]  /*c350*/  LDC R138, c[0x0][0x230] ;  /* 0x00008c00ff8a7b82 */ /* 0x000f220000000800 */
[----:B--2---:R-:W-:-:S05]  /*c360*/  IMAD.WIDE R142, R4, 0x4, R202 ;  /* 0x00000004048e7825 */ /* 0x004fca00078e02ca */
[----:B------:R-:W-:Y:S01]  /*c370*/  LDGSTS.E [R247+0x3c008], desc[UR16][R142.64], !P3 ;  /* 0x3c0080008ef77fae */ /* 0x000fe2000d921850 */
[----:B------:R-:W-:Y:S01]  /*c380*/  ISETP.GE.U32.AND P3, PT, R128, 0x7fffff68, PT ;  /* 0x7fffff688000780c */ /* 0x000fe20003f66070 */
[----:B---3--:R-:W-:Y:S01]  /*c390*/  VIADD R128, R130, 0xffffff8a ;  /* 0xffffff8a82807836 */ /* 0x008fe20000000000 */
[----:B------:R-:W2:Y:S01]  /*c3a0*/  LDC R133, c[0x0][0x230] ;  /* 0x00008c00ff857b82 */ /* 0x000ea20000000800 */
[----:B------:R3:W-:Y:S01]  /*c3b0*/  LDGSTS.E [R247+0x3c00c], desc[UR16][R140.64], !P4 ;  /* 0x3c00c0008cf77fae */ /* 0x0007e2000e121850 */
[----:B------:R-:W-:Y:S02]  /*c3c0*/  ISETP.GE.U32.AND P4, PT, R2, 0x7fffff67, PT ;  /* 0x7fffff670200780c */ /* 0x000fe40003f86070 */
[----:B------:R-:W-:Y:S01]  /*c3d0*/  IADD3 R2, R129, -0x75, RZ ;  /* 0xffffff8b81027810 */ /* 0x000fe20007ffe0ff */
[----:B------:R-:W-:Y:S03]  /*c3e0*/  LDGSTS.E [R248+0x38000], desc[UR16][R210.64], !P5 ;  /* 0x38000000d2f87fae */ /* 0x000fe6000e921850 */
[----:B------:R-:W-:Y:S01]  /*c3f0*/  ISETP.GE.U32.AND P5, PT, R2, 0x7fffff4c, PT ;  /* 0x7fffff4c0200780c */ /* 0x000fe20003fa6070 */
[----:B------:R-:W-:Y:S01]  /*c400*/  LDGSTS.E [R248+0x38004], desc[UR16][R186.64], !P1 ;  /* 0x38004000baf87fae */ /* 0x000fe2000c921850 */
[----:B------:R-:W-:Y:S01]  /*c410*/  VIADD R2, R131, 0xffffff89 ;  /* 0xffffff8983027836 */ /* 0x000fe20000000000 */
[----:B------:R-:W-:Y:S01]  /*c420*/  ISETP.GE.U32.AND P1, PT, R128, 0x7fffff4b, PT ;  /* 0x7fffff4b8000780c */ /* 0x000fe20003f26070 */
[----:B------:R-:W-:Y:S01]  /*c430*/  VIADD R128, R132, 0xffffff88 ;  /* 0xffffff8884807836 */ /* 0x000fe20000000000 */
[----:B------:R-:W-:Y:S01]  /*c440*/  LDGSTS.E [R248+0x38008], desc[UR16][R198.64], !P6 ;  /* 0x38008000c6f87fae */ /* 0x000fe2000f121850 */
[----:B------:R-:W-:Y:S01]  /*c450*/  IMAD.WIDE R144, R4, 0x4, R240 ;  /* 0x0000000404907825 */ /* 0x000fe200078e02f0 */
[----:B------:R-:W-:Y:S01]  /*c460*/  ISETP.GE.U32.AND P6, PT, R2, 0x7fffff4a, PT ;  /* 0x7fffff4a0200780c */ /* 0x000fe20003fc6070 */
[----:B------:R-:W2:Y:S01]  /*c470*/  LDC R131, c[0x0][0x230] ;  /* 0x00008c00ff837b82 */ /* 0x000ea20000000800 */
[----:B------:R-:W-:Y:S01]  /*c480*/  LDGSTS.E [R248+0x3800c], desc[UR16][R212.64], !P2 ;  /* 0x3800c000d4f87fae */ /* 0x000fe2000d121850 */
[----:B------:R-:W-:-:S03]  /*c490*/  ISETP.GE.U32.AND P2, PT, R128, 0x7fffff49, PT ;  /* 0x7fffff498000780c */ /* 0x000fc60003f46070 */
[----:B------:R-:W-:Y:S03]  /*c4a0*/  STL.64 [R1+0x3c8], R142 ;  /* 0x0003c88e01007387 */ /* 0x000fe60000100a00 */
[----:B------:R-:W2:Y:S01]  /*c4b0*/  LDC R132, c[0x0][0x230] ;  /* 0x00008c00ff847b82 */ /* 0x000ea20000000800 */
[----:B------:R3:W-:Y:S01]  /*c4c0*/  STL.64 [R1+0x3f0], R140 ;  /* 0x0003f08c01007387 */ /* 0x0007e20000100a00 */
[----:B-1----:R-:W-:-:S06]  /*c4d0*/  VIADD R2, R136, 0xffffffa5 ;  /* 0xffffffa588027836 */ /* 0x002fcc0000000000 */
[----:B------:R-:W1:Y:S01]  /*c4e0*/  LDC R134, c[0x0][0x230] ;  /* 0x00008c00ff867b82 */ /* 0x000e620000000800 */
[----:B---3--:R-:W-:-:S07]  /*c4f0*/  IMAD.WIDE R140, R4, 0x4, R204 ;  /* 0x00000004048c7825 */ /* 0x008fce00078e02cc */
[----:B------:R-:W3:Y:S01]  /*c500*/  LDC R135, c[0x0][0x230] ;  /* 0x00008c00ff877b82 */ /* 0x000ee20000000800 */
[----:B------:R-:W-:Y:S01]  /*c510*/  IMAD.WIDE R142, R4, 0x4, R224 ;  /* 0x00000004048e7825 */ /* 0x000fe200078e02e0 */
[----:B------:R4:W-:Y:S04]  /*c520*/  STL.64 [R1+0x368], R140 ;  /* 0x0003688c01007387 */ /* 0x0009e80000100a00 */
[----:B------:R2:W-:Y:S01]  /*c530*/  LDGSTS.E [R248+0x3c000], desc[UR16][R140.64], !P5 ;  /* 0x3c0000008cf87fae */ /* 0x0005e2000e921850 */
[----:B------:R-:W-:Y:S01]  /*c540*/  ISETP.GE.U32.AND P5, PT, R2, 0x7fffff66, PT ;  /* 0x7fffff660200780c */ /* 0x000fe20003fa6070 */
[----:B----4-:R-:W-:Y:S01]  /*c550*/  VIADD R128, R137, 0xffffffa4 ;  /* 0xffffffa489807836 */ /* 0x010fe20000000000 */
[----:B------:R-:W4:Y:S01]  /*c560*/  LDC R136, c[0x0][0x230] ;  /* 0x00008c00ff887b82 */ /* 0x000f220000000800 */
[----:B------:R2:W-:Y:S01]  /*c570*/  STL.64 [R1+0x388], R144 ;  /* 0x0003889001007387 */ /* 0x0005e20000100a00 */
[----:B------:R-:W-:-:S03]  /*c580*/  VIADD R2, R138, 0xffffff87 ;  /* 0xffffff878a027836 */ /* 0x000fc60000000000 */
[----:B------:R1:W-:Y:S01]  /*c590*/  LDGSTS.E [R248+0x3c004], desc[UR16][R144.64], !P1 ;  /* 0x3c00400090f87fae */ /* 0x0003e2000c921850 */
[C---:B------:R-:W-:Y:S02]  /*c5a0*/  IMAD.WIDE R214, R4.reuse, 0x4, R214 ;  /* 0x0000000404d67825 */ /* 0x040fe400078e02d6 */
[----:B------:R-:W4:Y:S02]  /*c5b0*/  LDC R130, c[0x0][0x230] ;  /* 0x00008c00ff827b82 */ /* 0x000f240000000800 */
[C---:B--2---:R-:W-:Y:S01]  /*c5c0*/  IMAD.WIDE R140, R4.reuse, 0x4, R208 ;  /* 0x00000004048c7825 */ /* 0x044fe200078e02d0 */
[----:B------:R2:W-:Y:S04]  /*c5d0*/  STL.64 [R1+0x398], R142 ;  /* 0x0003988e01007387 */ /* 0x0005e80000100a00 */
[----:B------:R2:W-:Y:S01]  /*c5e0*/  LDGSTS.E [R248+0x3c008], desc[UR16][R142.64], !P6 ;  /* 0x3c0080008ef87fae */ /* 0x0005e2000f121850 */
[C---:B------:R-:W-:Y:S01]  /*c5f0*/  IMAD.WIDE R242, R4.reuse, 0x4, R242 ;  /* 0x0000000404f27825 */ /* 0x040fe200078e02f2 */
[----:B------:R-:W4:Y:S02]  /*c600*/  LDC R129, c[0x0][0x230] ;  /* 0x00008c00ff817b82 */ /* 0x000f240000000800 */
[----:B------:R2:W-:Y:S01]  /*c610*/  STL.64 [R1+0x3b8], R140 ;  /* 0x0003b88c01007387 */ /* 0x0005e20000100a00 */
[----:B-1----:R-:W-:-:S03]  /*c620*/  IMAD.WIDE R144, R4, 0x4, R236 ;  /* 0x0000000404907825 */ /* 0x002fc600078e02ec */
[----:B------:R1:W-:Y:S01]  /*c630*/  LDGSTS.E [R248+0x3c00c], desc[UR16][R140.64], !P2 ;  /* 0x3c00c0008cf87fae */ /* 0x0003e2000d121850 */
[----:B------:R-:W-:-:S04]  /*c640*/  IMAD.WIDE R138, R4, 0x4, R222 ;  /* 0x00000004048a7825 */ /* 0x000fc800078e02de */
[C---:B--2---:R-:W-:Y:S01]  /*c650*/  IMAD.WIDE R142, R4.reuse, 0x4, R218 ;  /* 0x00000004048e7825 */ /* 0x044fe200078e02da */
[----:B------:R2:W-:Y:S03]  /*c660*/  STL.64 [R1+0x328], R144 ;  /* 0x0003289001007387 */ /* 0x0005e60000100a00 */
[----:B-1----:R-:W-:Y:S01]  /*c670*/  IMAD.WIDE R140, R4, 0x4, R220 ;  /* 0x00000004048c7825 */ /* 0x002fe200078e02dc */
[----:B------:R1:W-:Y:S04]  /*c680*/  STL.64 [R1+0x350], R142 ;  /* 0x0003508e01007387 */ /* 0x0003e80000100a00 */
[----:B------:R1:W-:Y:S04]  /*c690*/  STL.64 [R1+0x370], R140 ;  /* 0x0003708c01007387 */ /* 0x0003e80000100a00 */
[----:B------:R1:W-:Y:S04]  /*c6a0*/  STL.64 [R1+0x390], R138 ;  /* 0x0003908a01007387 */ /* 0x0003e80000100a00 */
[----:B------:R-:W4:Y:S01]  /*c6b0*/  LDL.64 R154, [R1+0x258] ;  /* 0x00025800019a7983 */ /* 0x000f220000100a00 */
[----:B------:R-:W-:Y:S01]  /*c6c0*/  ISETP.GE.U32.AND P2, PT, R2, 0x7fffff48, PT ;  /* 0x7fffff480200780c */ /* 0x000fe20003f46070 */
[----:B------:R-:W-:Y:S01]  /*c6d0*/  VIADD R2, R131, 0xffffff86 ;  /* 0xffffff8683027836 */ /* 0x000fe20000000000 */
[----:B------:R-:W-:Y:S01]  /*c6e0*/  ISETP.GE.U32.AND P1, PT, R128, 0x7fffff65, PT ;  /* 0x7fffff658000780c */ /* 0x000fe20003f26070 */
[----:B------:R-:W-:Y:S01]  /*c6f0*/  VIADD R128, R133, 0xffffff85 ;  /* 0xffffff8585807836 */ /* 0x000fe20000000000 */
[----:B------:R-:W-:Y:S01]  /*c700*/  LDGSTS.E [R249+0x38000], desc[UR16][R214.64], !P3 ;  /* 0x38000000d6f97fae */ /* 0x000fe2000d921850 */
[----:B------:R-:W1:Y:S01]  /*c710*/  LDC R133, c[0x0][0x230] ;  /* 0x00008c00ff857b82 */ /* 0x000e620000000800 */
[----:B------:R-:W-:Y:S01]  /*c720*/  ISETP.GE.U32.AND P6, PT, R2, 0x7fffff47, PT ;  /* 0x7fffff470200780c */ /* 0x000fe20003fc6070 */
[----:B------:R-:W-:Y:S01]  /*c730*/  VIADD R2, R132, 0xffffff84 ;  /* 0xffffff8484027836 */ /* 0x000fe20000000000 */
[----:B------:R-:W-:Y:S01]  /*c740*/  ISETP.GE.U32.AND P3, PT, R128, 0x7fffff46, PT ;  /* 0x7fffff468000780c */ /* 0x000fe20003f66070 */
[----:B------:R-:W-:Y:S01]  /*c750*/  IMAD.WIDE R226, R4, 0x4, R226 ;  /* 0x0000000404e27825 */ /* 0x000fe200078e02e2 */
[----:B------:R-:W-:Y:S02]  /*c760*/  LDGSTS.E [R249+0x38004], desc[UR16][R242.64], !P4 ;  /* 0x38004000f2f97fae */ /* 0x000fe4000e121850 */
[----:B------:R-:W-:Y:S01]  /*c770*/  ISETP.GE.U32.AND P4, PT, R2, 0x7fffff45, PT ;  /* 0x7fffff450200780c */ /* 0x000fe20003f86070 */
[----:B------:R-:W-:Y:S01]  /*c780*/  IMAD.WIDE R216, R4, 0x4, R216 ;  /* 0x0000000404d87825 */ /* 0x000fe200078e02d8 */
[----:B------:R-:W-:Y:S01]  /*c790*/  LDGSTS.E [R249+0x38008], desc[UR16][R226.64], !P5 ;  /* 0x38008000e2f97fae */ /* 0x000fe2000e921850 */
[----:B------:R-:W1:Y:S02]  /*c7a0*/  LDC R131, c[0x0][0x230] ;  /* 0x00008c00ff837b82 */ /* 0x000e640000000800 */
[----:B------:R-:W-:Y:S01]  /*c7b0*/  VIADD R128, R134, 0xffffffa3 ;  /* 0xffffffa386807836 */ /* 0x000fe20000000000 */
[----:B------:R-:W4:Y:S01]  /*c7c0*/  LDL.LU.64 R150, [R1+0x238] ;  /* 0x0002380001967983 */ /* 0x000f220000300a00 */
[----:B---3--:R-:W-:-:S03]  /*c7d0*/  VIADD R2, R135, 0xffffffa2 ;  /* 0xffffffa287027836 */ /* 0x008fc60000000000 */
[----:B------:R-:W-:Y:S01]  /*c7e0*/  LDGSTS.E [R249+0x3800c], desc[UR16][R216.64], !P1 ;  /* 0x3800c000d8f97fae */ /* 0x000fe2000c921850 */
[----:B------:R-:W-:Y:S01]  /*c7f0*/  ISETP.GE.U32.AND P5, PT, R128, 0x7fffff64, PT ;  /* 0x7fffff648000780c */ /* 0x000fe20003fa6070 */
[C---:B------:R-:W-:Y:S01]  /*c800*/  IMAD.WIDE R120, R4.reuse, 0x4, R120 ;  /* 0x0000000404787825 */ /* 0x040fe200078e0278 */
[----:B------:R-:W3:Y:S01]  /*c810*/  LDC R132, c[0x0][0x230] ;  /* 0x00008c00ff847b82 */ /* 0x000ee20000000800 */
[----:B------:R-:W3:Y:S04]  /*c820*/  LDL.LU.64 R148, [R1+0x218] ;  /* 0x0002180001947983 */ /* 0x000ee80000300a00 */
[----:B------:R3:W-:Y:S01]  /*c830*/  LDGSTS.E [R249+0x3c000], desc[UR16][R144.64], !P2 ;  /* 0x3c00000090f97fae */ /* 0x0007e2000d121850 */
[----:B------:R-:W-:-:S03]  /*c840*/  IMAD.WIDE R122, R4, 0x4, R122 ;  /* 0x00000004047a7825 */ /* 0x000fc600078e027a */
[----:B------:R-:W3:Y:S01]  /*c850*/  LDL.LU.64 R146, [R1+0x1f8] ;  /* 0x0001f80001927983 */ /* 0x000ee20000300a00 */
[----:B------:R-:W-:-:S03]  /*c860*/  ISETP.GE.U32.AND P1, PT, R2, 0x7fffff63, PT ;  /* 0x7fffff630200780c */ /* 0x000fc60003f26070 */
[----:B------:R3:W-:Y:S01]  /*c870*/  LDGSTS.E [R249+0x3c004], desc[UR16][R142.64], !P6 ;  /* 0x3c0040008ef97fae */ /* 0x0007e2000f121850 */
[----:B------:R-:W-:-:S03]  /*c880*/  IMAD.WIDE R124, R4, 0x4, R124 ;  /* 0x00000004047c7825 */ /* 0x000fc600078e027c */
[----:B--2---:R-:W2:Y:S01]  /*c890*/  LDL.LU.64 R144, [R1+0x1d8] ;  /* 0x0001d80001907983 */ /* 0x004ea20000300a00 */
[----:B----4-:R-:W-:-:S03]  /*c8a0*/  IADD3 R2, R136, -0x7d, RZ ;  /* 0xffffff8388027810 */ /* 0x010fc60007ffe0ff */
[----:B------:R4:W-:Y:S01]  /*c8b0*/  LDGSTS.E [R249+0x3c008], desc[UR16][R140.64], !P3 ;  /* 0x3c0080008cf97fae */ /* 0x0009e2000d921850 */
[----:B------:R-:W-:-:S03]  /*c8c0*/  IMAD.WIDE R126, R4, 0x4, R126 ;  /* 0x00000004047e7825 */ /* 0x000fc600078e027e */
[----:B-1----:R-:W4:Y:S01]  /*c8d0*/  LDL.LU.64 R142, [R1+0x1b8] ;  /* 0x0001b800018e7983 */ /* 0x002f220000300a00 */
[----:B------:R-:W-:-:S03]  /*c8e0*/  IMAD.WIDE R228, R4, 0x4, R228 ;  /* 0x0000000404e47825 */ /* 0x000fc600078e02e4 */
[----:B------:R1:W-:Y:S04]  /*c8f0*/  LDGSTS.E [R249+0x3c00c], desc[UR16][R138.64], !P4 ;  /* 0x3c00c0008af97fae */ /* 0x0003e8000e121850 */
[----:B------:R-:W4:Y:S04]  /*c900*/  LDL.LU.64 R140, [R1+0x198] ;  /* 0x00019800018c7983 */ /* 0x000f280000300a00 */
[----:B------:R-:W1:Y:S04]  /*c910*/  LDL.LU.64 R196, [R1+0x178] ;  /* 0x0001780001c47983 */ /* 0x000e680000300a00 */
[----:B------:R-:W4:Y:S01]  /*c920*/  LDL.LU.64 R202, [R1+0x158] ;  /* 0x0001580001ca7983 */ /* 0x000f220000300a00 */
[----:B------:R-:W-:-:S03]  /*c930*/  ISETP.GE.U32.AND P4, PT, R2, 0x7fffff44, PT ;  /* 0x7fffff440200780c */ /* 0x000fc60003f86070 */
[----:B------:R-:W4:Y:S01]  /*c940*/  LDL.LU.64 R192, [R1+0x138] ;  /* 0x0001380001c07983 */ /* 0x000f220000300a00 */
[----:B------:R-:W-:-:S03]  /*c950*/  VIADD R2, R133, 0xffffff81 ;  /* 0xffffff8185027836 */ /* 0x000fc60000000000 */
[----:B------:R-:W-:Y:S04]  /*c960*/  STL.64 [R1+0x2f0], R120 ;  /* 0x0002f07801007387 */ /* 0x000fe80000100a00 */
[----:B------:R-:W-:Y:S04]  /*c970*/  STL.64 [R1+0x308], R122 ;  /* 0x0003087a01007387 */ /* 0x000fe80000100a00 */
[----:B------:R-:W-:Y:S04]  /*c980*/  STL.64 [R1+0x310], R124 ;  /* 0x0003107c01007387 */ /* 0x000fe80000100a00 */
[----:B------:R1:W-:Y:S04]  /*c990*/  STL.64 [R1+0x348], R126 ;  /* 0x0003487e01007387 */ /* 0x0003e80000100a00 */
[----:B------:R-:W4:Y:S04]  /*c9a0*/  LDL.LU.64 R200, [R1+0x118] ;  /* 0x0001180001c87983 */ /* 0x000f280000300a00 */
[----:B------:R-:W4:Y:S04]  /*c9b0*/  LDL.LU.64 R188, [R1+0xf8] ;  /* 0x0000f80001bc7983 */ /* 0x000f280000300a00 */
[----:B------:R-:W4:Y:S04]  /*c9c0*/  LDL.LU.64 R174, [R1+0xd8] ;  /* 0x0000d80001ae7983 */ /* 0x000f280000300a00 */
[----:B------:R-:W-:Y:S01]  /*c9d0*/  LDGSTS.E [R12+0x38000], desc[UR16][R228.64], !P5 ;  /* 0x38000000e40c7fae */ /* 0x000fe2000e921850 */
[----:B------:R-:W-:Y:S01]  /*c9e0*/  ISETP.GE.U32.AND P5, PT, R2, 0x7fffff42, PT ;  /* 0x7fffff420200780c */ /* 0x000fe20003fa6070 */
[----:B------:R-:W-:-:S02]  /*c9f0*/  IMAD.SHL.U32 R2, R9, 0x40, RZ ;  /* 0x0000004009027824 */ /* 0x000fc400078e00ff */
[----:B------:R-:W4:Y:S04]  /*ca00*/  LDL.LU.64 R172, [R1+0xb8] ;  /* 0x0000b80001ac7983 */ /* 0x000f280000300a00 */
[----:B------:R-:W4:Y:S04]  /*ca10*/  LDL.LU.64 R162, [R1+0x98] ;  /* 0x0000980001a27983 */ /* 0x000f280000300a00 */
[----:B------:R-:W-:Y:S04]  /*ca20*/  STL [R1], RZ ;  /* 0x000000ff01007387 */ /* 0x000fe80000100800 */
[----:B------:R-:W-:Y:S04]  /*ca30*/  STL [R1+0x4], RZ ;  /* 0x000004ff01007387 */ /* 0x000fe80000100800 */
[----:B------:R-:W4:Y:S04]  /*ca40*/  LDL.LU.64 R164, [R1+0x78] ;  /* 0x0000780001a47983 */ /* 0x000f280000300a00 */
[----:B------:R-:W4:Y:S04]  /*ca50*/  LDL.LU.64 R160, [R1+0x58] ;  /* 0x0000580001a07983 */ /* 0x000f280000300a00 */
[----:B------:R-:W4:Y:S01]  /*ca60*/  LDL.LU.64 R158, [R1+0x38] ;  /* 0x00003800019e7983 */ /* 0x000f220000300a00 */
[----:B------:R-:W-:-:S03]  /*ca70*/  IMAD.WIDE R152, R2, 0x4, R154 ;  /* 0x0000000402987825 */ /* 0x000fc600078e029a */
[----:B------:R-:W4:Y:S01]  /*ca80*/  LDL.LU.64 R154, [R1+0x18] ;  /* 0x00001800019a7983 */ /* 0x000f220000300a00 */
[----:B------:R-:W-:Y:S02]  /*ca90*/  VIADD R128, R130, 0xffffffa0 ;  /* 0xffffffa082807836 */ /* 0x000fe40000000000 */
[----:B------:R-:W-:-:S03]  /*caa0*/  VIADD R129, R129, 0xffffffa1 ;  /* 0xffffffa181817836 */ /* 0x000fc60000000000 */
[----:B------:R-:W-:Y:S01]  /*cab0*/  ISETP.GE.U32.AND P6, PT, R128, 0x7fffff61, PT ;  /* 0x7fffff618000780c */ /* 0x000fe20003fc6070 */
[----:B------:R-:W-:Y:S01]  /*cac0*/  VIADD R128, R131, 0xffffff82 ;  /* 0xffffff8283807836 */ /* 0x000fe20000000000 */
[----:B------:R-:W-:Y:S01]  /*cad0*/  ISETP.GE.U32.AND P2, PT, R129, 0x7fffff62, PT ;  /* 0x7fffff628100780c */ /* 0x000fe20003f46070 */
[----:B------:R-:W-:-:S04]  /*cae0*/  IMAD.WIDE R230, R4, 0x4, R230 ;  /* 0x0000000404e67825 */ /* 0x000fc800078e02e6 */
[----:B---3--:R-:W-:Y:S01]  /*caf0*/  VIADD R130, R132, 0xffffff80 ;  /* 0xffffff8084827836 */ /* 0x008fe20000000000 */
[----:B------:R-:W-:Y:S01]  /*cb00*/  ISETP.GE.U32.AND P3, PT, R128, 0x7fffff43, PT ;  /* 0x7fffff438000780c */ /* 0x000fe20003f66070 */
[----:B------:R-:W-:Y:S01]  /*cb10*/  LDGSTS.E [R12+0x38004], desc[UR16][R230.64], !P1 ;  /* 0x38004000e60c7fae */ /* 0x000fe2000c921850 */
[----:B------:R-:W-:Y:S02]  /*cb20*/  IMAD.WIDE R150, R2, 0x4, R150 ;  /* 0x0000000402967825 */ /* 0x000fe400078e0296 */
[----:B------:R-:W-:Y:S02]  /*cb30*/  ISETP.GE.U32.AND P1, PT, R130, 0x7fffff41, PT ;  /* 0x7fffff418200780c */ /* 0x000fe40003f26070 */
[----:B------:R-:W-:Y:S01]  /*cb40*/  IMAD.WIDE R204, R4, 0x4, R116 ;  /* 0x0000000404cc7825 */ /* 0x000fe200078e0274 */
[----:B------:R-:W-:Y:S03]  /*cb50*/  STL.64 [R1+0x330], R152 ;  /* 0x0003309801007387 */ /* 0x000fe60000100a00 */
[----:B------:R-:W-:Y:S01]  /*cb60*/  IMAD.WIDE R148, R2, 0x4, R148 ;  /* 0x0000000402947825 */ /* 0x000fe200078e0294 */
[----:B------:R3:W-:Y:S03]  /*cb70*/  STL.64 [R1+0x458], R150 ;  /* 0x0004589601007387 */ /* 0x0007e60000100a00 */
[----:B------:R-:W-:Y:S01]  /*cb80*/  IMAD.WIDE R206, R4, 0x4, R118 ;  /* 0x0000000404ce7825 */ /* 0x000fe200078e0276 */
[----:B------:R-:W-:Y:S03]  /*cb90*/  LDGSTS.E [R12+0x38008], desc[UR16][R204.64], !P2 ;  /* 0x38008000cc0c7fae */ /* 0x000fe6000d121850 */
[C---:B------:R-:W-:Y:S01]  /*cba0*/  IMAD.WIDE R146, R2.reuse, 0x4, R146 ;  /* 0x0000000402927825 */ /* 0x040fe200078e0292 */
[----:B------:R3:W-:Y:S04]  /*cbb0*/  STL.64 [R1+0x490], R148 ;  /* 0x0004909401007387 */ /* 0x0007e80000100a00 */
[----:B------:R-:W-:Y:S01]  /*cbc0*/  LDGSTS.E [R12+0x3800c], desc[UR16][R206.64], !P6 ;  /* 0x3800c000ce0c7fae */ /* 0x000fe2000f121850 */
[----:B--2---:R-:W-:-:S03]  /*cbd0*/  IMAD.WIDE R144, R2, 0x4, R144 ;  /* 0x0000000402907825 */ /* 0x004fc600078e0290 */
[----:B------:R2:W-:Y:S04]  /*cbe0*/  STL.64 [R1+0x4b0], R146 ;  /* 0x0004b09201007387 */ /* 0x0005e80000100a00 */
[----:B------:R-:W-:Y:S01]  /*cbf0*/  LDGSTS.E [R12+0x3c000], desc[UR16][R120.64], !P4 ;  /* 0x3c000000780c7fae */ /* 0x000fe2000e121850 */
[----:B----4-:R-:W-:-:S03]  /*cc00*/  IMAD.WIDE R142, R2, 0x4, R142 ;  /* 0x00000004028e7825 */ /* 0x010fc600078e028e */
[----:B------:R4:W-:Y:S04]  /*cc10*/  STL.64 [R1+0x4d0], R144 ;  /* 0x0004d09001007387 */ /* 0x0009e80000100a00 */
[----:B------:R-:W-:Y:S01]  /*cc20*/  LDGSTS.E [R12+0x3c004], desc[UR16][R122.64], !P3 ;  /* 0x3c0040007a0c7fae */ /* 0x000fe2000d921850 */
[----:B------:R-:W-:-:S03]  /*cc30*/  IMAD.WIDE R140, R2, 0x4, R140 ;  /* 0x00000004028c7825 */ /* 0x000fc600078e028c */
[----:B------:R4:W-:Y:S01]  /*cc40*/  STL.64 [R1+0x4f0], R142 ;  /* 0x0004f08e01007387 */ /* 0x0009e20000100a00 */
[----:B-1----:R-:W-:-:S03]  /*cc50*/  IMAD.WIDE R138, R2, 0x4, R196 ;  /* 0x00000004028a7825 */ /* 0x002fc600078e02c4 */
[----:B------:R-:W-:Y:S01]  /*cc60*/  LDGSTS.E [R12+0x3c008], desc[UR16][R124.64], !P5 ;  /* 0x3c0080007c0c7fae */ /* 0x000fe2000e921850 */
[----:B------:R-:W-:-:S03]  /*cc70*/  IMAD.WIDE R136, R2, 0x4, R202 ;  /* 0x0000000402887825 */ /* 0x000fc600078e02ca */
[----:B------:R1:W-:Y:S01]  /*cc80*/  STL.64 [R1+0x510], R140 ;  /* 0x0005108c01007387 */ /* 0x0003e20000100a00 */
[----:B------:R-:W-:-:S03]  /*cc90*/  IMAD.WIDE R134, R2, 0x4, R192 ;  /* 0x0000000402867825 */ /* 0x000fc600078e02c0 */
[----:B------:R3:W-:Y:S04]  /*cca0*/  LDGSTS.E [R12+0x3c00c], desc[UR16][R126.64], !P1 ;  /* 0x3c00c0007e0c7fae */ /* 0x0007e8000c921850 */
[----:B------:R1:W-:Y:S04]  /*ccb0*/  STL.64 [R1+0x530], R138 ;  /* 0x0005308a01007387 */ /* 0x0003e80000100a00 */
[----:B------:R1:W-:Y:S04]  /*ccc0*/  STL.64 [R1+0x550], R136 ;  /* 0x0005508801007387 */ /* 0x0003e80000100a00 */
[----:B------:R1:W-:Y:S01]  /*ccd0*/  STL.64 [R1+0x570], R134 ;  /* 0x0005708601007387 */ /* 0x0003e20000100a00 */
[----:B------:R-:W-:-:S03]  /*cce0*/  IMAD.WIDE R10, R2, 0x4, R10 ;  /* 0x00000004020a7825 */ /* 0x000fc600078e020a */
[----:B------:R-:W0:Y:S01]  /*ccf0*/  LDGDEPBAR ;  /* 0x00000000000079af */ /* 0x000e220000000000 */
[----:B------:R-:W-:-:S03]  /*cd00*/  IMAD.WIDE R132, R2, 0x4, R200 ;  /* 0x0000000402847825 */ /* 0x000fc600078e02c8 */
[----:B------:R1:W-:Y:S01]  /*cd10*/  LDGSTS.E [R0+0x10000], desc[UR16][R152.64], P0 ;  /* 0x1000000098007fae */ /* 0x0003e20008121850 */
[----:B------:R-:W-:-:S03]  /*cd20*/  IMAD.WIDE R130, R2, 0x4, R188 ;  /* 0x0000000402827825 */ /* 0x000fc600078e02bc */
[----:B------:R1:W-:Y:S01]  /*cd30*/  STL.64 [R1+0x590], R132 ;  /* 0x0005908401007387 */ /* 0x0003e20000100a00 */
[----:B------:R-:W-:-:S03]  /*cd40*/  IMAD.WIDE R128, R2, 0x4, R174 ;  /* 0x0000000402807825 */ /* 0x000fc600078e02ae */
[----:B------:R1:W-:Y:S01]  /*cd50*/  STL.64 [R1+0x5b0], R130 ;  /* 0x0005b08201007387 */ /* 0x0003e20000100a00 */
[----:B---3--:R-:W-:-:S03]  /*cd60*/  IMAD.WIDE R126, R2, 0x4, R172 ;  /* 0x00000004027e7825 */ /* 0x008fc600078e02ac */
[----:B------:R3:W-:Y:S01]  /*cd70*/  STL.64 [R1+0x5d0], R128 ;  /* 0x0005d08001007387 */ /* 0x0007e20000100a00 */
[----:B------:R-:W-:-:S03]  /*cd80*/  IMAD.WIDE R124, R2, 0x4, R162 ;  /* 0x00000004027c7825 */ /* 0x000fc600078e02a2 */
[----:B------:R3:W-:Y:S01]  /*cd90*/  STL.64 [R1+0x5f0], R126 ;  /* 0x0005f07e01007387 */ /* 0x0007e20000100a00 */
[----:B------:R-:W-:-:S03]  /*cda0*/  IMAD.WIDE R14, R2, 0x4, R14 ;  /* 0x00000004020e7825 */ /* 0x000fc600078e020e */
[----:B------:R3:W-:Y:S01]  /*cdb0*/  STL.64 [R1+0x610], R124 ;  /* 0x0006107c01007387 */ /* 0x0007e20000100a00 */
[----:B------:R-:W-:-:S03]  /*cdc0*/  IMAD.WIDE R16, R2, 0x4, R16 ;  /* 0x0000000402107825 */ /* 0x000fc600078e0210 */
[----:B------:R3:W-:Y:S01]  /*cdd0*/  LDGSTS.E [R0+0x10400], desc[UR16][R150.64], P0 ;  /* 0x1040000096007fae */ /* 0x0007e20008121850 */
[----:B------:R-:W-:-:S03]  /*cde0*/  IMAD.WIDE R122, R2, 0x4, R164 ;  /* 0x00000004027a7825 */ /* 0x000fc600078e02a4 */
[----:B------:R3:W-:Y:S01]  /*cdf0*/  LDGSTS.E [R0+0x10800], desc[UR16][R148.64], P0 ;  /* 0x1080000094007fae */ /* 0x0007e20008121850 */
[----:B------:R-:W-:-:S03]  /*ce00*/  IMAD.WIDE R120, R2, 0x4, R160 ;  /* 0x0000000402787825 */ /* 0x000fc600078e02a0 */
        /* <DEDUP_REMOVED lines=22> */
[----:B------:R3:W-:Y:S04]  /*cf70*/  LDGSTS.E [R0+0x12c00], desc[UR16][R130.64], P0 ;  /* 0x12c0000082007fae */ /* 0x0007e80008121850 */
[----:B------:R3:W-:Y:S04]  /*cf80*/  LDGSTS.E [R0+0x13000], desc[UR16][R128.64], P0 ;  /* 0x1300000080007fae */ /* 0x0007e80008121850 */
[----:B------:R3:W-:Y:S04]  /*cf90*/  LDGSTS.E [R0+0x13400], desc[UR16][R126.64], P0 ;  /* 0x134000007e007fae */ /* 0x0007e80008121850 */
[----:B------:R3:W-:Y:S04]  /*cfa0*/  LDGSTS.E [R0+0x13800], desc[UR16][R124.64], P0 ;  /* 0x138000007c007fae */ /* 0x0007e80008121850 */
[----:B------:R3:W-:Y:S04]  /*cfb0*/  LDGSTS.E [R0+0x13c00], desc[UR16][R122.64], P0 ;  /* 0x13c000007a007fae */ /* 0x0007e80008121850 */
[----:B------:R3:W-:Y:S04]  /*cfc0*/  LDGSTS.E [R0+0x14000], desc[UR16][R120.64], P0 ;  /* 0x1400000078007fae */ /* 0x0007e80008121850 */
[----:B------:R3:W-:Y:S01]  /*cfd0*/  LDGSTS.E [R0+0x14400], desc[UR16][R118.64], P0 ;  /* 0x1440000076007fae */ /* 0x0007e20008121850 */
[----:B------:R-:W-:-:S05]  /*cfe0*/  IMAD.WIDE R116, R2, 0x4, R154 ;  /* 0x0000000402747825 */ /* 0x000fca00078e029a */
[----:B------:R-:W-:Y:S04]  /*cff0*/  STL.64 [R1+0x6a0], R116 ;  /* 0x0006a07401007387 */ /* 0x000fe80000100a00 */
        /* <DEDUP_REMOVED lines=12> */
[----:B------:R3:W-:Y:S04]  /*d0c0*/  STL.64 [R1+0x778], R36 ;  /* 0x0007782401007387 */ /* 0x0007e80000100a00 */
[----:B------:R-:W3:Y:S04]  /*d0d0*/  LDL.LU.64 R154, [R1+0x250] ;  /* 0x00025000019a7983 */ /* 0x000ee80000300a00 */
[----:B------:R-:W3:Y:S04]  /*d0e0*/  LDL.LU.64 R150, [R1+0x230] ;  /* 0x0002300001967983 */ /* 0x000ee80000300a00 */
[----:B------:R-:W3:Y:S04]  /*d0f0*/  LDL.LU.64 R148, [R1+0x210] ;  /* 0x0002100001947983 */ /* 0x000ee80000300a00 */
[----:B--2---:R-:W2:Y:S04]  /*d100*/  LDL.LU.64 R146, [R1+0x1f0] ;  /* 0x0001f00001927983 */ /* 0x004ea80000300a00 */
[----:B----4-:R-:W4:Y:S04]  /*d110*/  LDL.LU.64 R144, [R1+0x1d0] ;  /* 0x0001d00001907983 */ /* 0x010f280000300a00 */
[----:B------:R-:W4:Y:S04]  /*d120*/  LDL.LU.64 R142, [R1+0x1b0] ;  /* 0x0001b000018e7983 */ /* 0x000f280000300a00 */
[----:B-1----:R-:W4:Y:S04]  /*d130*/  LDL.LU.64 R140, [R1+0x190] ;  /* 0x00019000018c7983 */ /* 0x002f280000300a00 */
[----:B------:R-:W4:Y:S04]  /*d140*/  LDL.LU.64 R196, [R1+0x170] ;  /* 0x0001700001c47983 */ /* 0x000f280000300a00 */
        /* <DEDUP_REMOVED lines=23> */
[----:B------:R1:W-:Y:S01]  /*d2c0*/  LDGSTS.E [R0+0x17c00], desc[UR16][R36.64], P0 ;  /* 0x17c0000024007fae */ /* 0x0003e20008121850 */
[----:B---3--:R-:W-:-:S03]  /*d2d0*/  IMAD.WIDE R152, R2, 0x4, R154 ;  /* 0x0000000402987825 */ /* 0x008fc600078e029a */
[----:B------:R-:W3:Y:S01]  /*d2e0*/  LDL.LU.64 R154, [R1+0x10] ;  /* 0x00001000019a7983 */ /* 0x000ee20000300a00 */
[----:B------:R-:W-:-:S04]  /*d2f0*/  IMAD.WIDE R150, R2, 0x4, R150 ;  /* 0x0000000402967825 */ /* 0x000fc800078e0296 */
[C---:B------:R-:W-:Y:S01]  /*d300*/  IMAD.WIDE R148, R2.reuse, 0x4, R148 ;  /* 0x0000000402947825 */ /* 0x040fe200078e0294 */
[----:B------:R-:W-:Y:S03]  /*d310*/  STL.64 [R1+0x250], R152 ;  /* 0x0002509801007387 */ /* 0x000fe60000100a00 */
[C---:B--2---:R-:W-:Y:S01]  /*d320*/  IMAD.WIDE R146, R2.reuse, 0x4, R146 ;  /* 0x0000000402927825 */ /* 0x044fe200078e0292 */
[----:B------:R-:W-:Y:S03]  /*d330*/  STL.64 [R1+0x2b0], R150 ;  /* 0x0002b09601007387 */ /* 0x000fe60000100a00 */
[C---:B----4-:R-:W-:Y:S01]  /*d340*/  IMAD.WIDE R144, R2.reuse, 0x4, R144 ;  /* 0x0000000402907825 */ /* 0x050fe200078e0290 */
[----:B------:R2:W-:Y:S03]  /*d350*/  STL.64 [R1+0x2c8], R148 ;  /* 0x0002c89401007387 */ /* 0x0005e60000100a00 */
[C---:B------:R-:W-:Y:S01]  /*d360*/  IMAD.WIDE R142, R2.reuse, 0x4, R142 ;  /* 0x00000004028e7825 */ /* 0x040fe200078e028e */
[----:B------:R-:W-:Y:S03]  /*d370*/  STL.64 [R1+0x2d0], R146 ;  /* 0x0002d09201007387 */ /* 0x000fe60000100a00 */
[C---:B------:R-:W-:Y:S01]  /*d380*/  IMAD.WIDE R140, R2.reuse, 0x4, R140 ;  /* 0x00000004028c7825 */ /* 0x040fe200078e028c */
        /* <DEDUP_REMOVED lines=20> */
[----:B------:R4:W-:Y:S03]  /*d4d0*/  STL.64 [R1+0x580], R124 ;  /* 0x0005807c01007387 */ /* 0x0009e60000100a00 */
[C---:B------:R-:W-:Y:S01]  /*d4e0*/  IMAD.WIDE R118, R2.reuse, 0x4, R158 ;  /* 0x0000000402767825 */ /* 0x040fe200078e029e */
[----:B------:R4:W-:Y:S03]  /*d4f0*/  STL.64 [R1+0x5a0], R122 ;  /* 0x0005a07a01007387 */ /* 0x0009e60000100a00 */
[C---:B-1----:R-:W-:Y:S01]  /*d500*/  IMAD.WIDE R36, R2.reuse, 0x4, R38 ;  /* 0x0000000402247825 */ /* 0x042fe200078e0226 */
[----:B------:R1:W-:Y:S03]  /*d510*/  STL.64 [R1+0x5c0], R120 ;  /* 0x0005c07801007387 */ /* 0x0003e60000100a00 */
[C---:B------:R-:W-:Y:S01]  /*d520*/  IMAD.WIDE R34, R2.reuse, 0x4, R40 ;  /* 0x0000000402227825 */ /* 0x040fe200078e0228 */
[----:B------:R1:W-:Y:S03]  /*d530*/  STL.64 [R1+0x5e0], R118 ;  /* 0x0005e07601007387 */ /* 0x0003e60000100a00 */
[C---:B------:R-:W-:Y:S01]  /*d540*/  IMAD.WIDE R32, R2.reuse, 0x4, R42 ;  /* 0x0000000402207825 */ /* 0x040fe200078e022a */
[----:B------:R-:W-:Y:S03]  /*d550*/  LDGSTS.E [R3+0x10100], desc[UR16][R152.64], P0 ;  /* 0x1010000098037fae */ /* 0x000fe60008121850 */
        /* <DEDUP_REMOVED lines=19> */
[----:B------:R-:W-:Y:S04]  /*d690*/  LDGSTS.E [R3+0x12900], desc[UR16][R132.64], P0 ;  /* 0x1290000084037fae */ /* 0x000fe80008121850 */
[----:B------:R-:W-:Y:S04]  /*d6a0*/  LDGSTS.E [R3+0x12d00], desc[UR16][R130.64], P0 ;  /* 0x12d0000082037fae */ /* 0x000fe80008121850 */
[----:B------:R-:W-:Y:S04]  /*d6b0*/  LDGSTS.E [R3+0x13100], desc[UR16][R128.64], P0 ;  /* 0x1310000080037fae */ /* 0x000fe80008121850 */
[----:B------:R-:W-:Y:S04]  /*d6c0*/  LDGSTS.E [R3+0x13500], desc[UR16][R126.64], P0 ;  /* 0x135000007e037fae */ /* 0x000fe80008121850 */
[----:B------:R1:W-:Y:S04]  /*d6d0*/  LDGSTS.E [R3+0x13900], desc[UR16][R124.64], P0 ;  /* 0x139000007c037fae */ /* 0x0003e80008121850 */
[----:B------:R1:W-:Y:S04]  /*d6e0*/  LDGSTS.E [R3+0x13d00], desc[UR16][R122.64], P0 ;  /* 0x13d000007a037fae */ /* 0x0003e80008121850 */
[----:B------:R1:W-:Y:S04]  /*d6f0*/  LDGSTS.E [R3+0x14100], desc[UR16][R120.64], P0 ;  /* 0x1410000078037fae */ /* 0x0003e80008121850 */
[----:B------:R1:W-:Y:S01]  /*d700*/  LDGSTS.E [R3+0x14500], desc[UR16][R118.64], P0 ;  /* 0x1450000076037fae */ /* 0x0003e20008121850 */
[----:B---3--:R-:W-:-:S05]  /*d710*/  IMAD.WIDE R116, R2, 0x4, R154 ;  /* 0x0000000402747825 */ /* 0x008fca00078e029a */
[----:B------:R3:W-:Y:S04]  /*d720*/  STL.64 [R1+0x600], R116 ;  /* 0x0006007401007387 */ /* 0x0007e80000100a00 */
        /* <DEDUP_REMOVED lines=13> */
[----:B--2---:R-:W2:Y:S04]  /*d800*/  LDL.LU.64 R148, [R1+0x248] ;  /* 0x0002480001947983 */ /* 0x004ea80000300a00 */
[----:B----4-:R-:W1:Y:S04]  /*d810*/  LDL.LU.64 R144, [R1+0x228] ;  /* 0x0002280001907983 */ /* 0x010e680000300a00 */
[----:B------:R-:W4:Y:S04]  /*d820*/  LDL.LU.64 R150, [R1+0x208] ;  /* 0x0002080001967983 */ /* 0x000f280000300a00 */
[----:B------:R-:W3:Y:S04]  /*d830*/  LDL.LU.64 R200, [R1+0x1e8] ;  /* 0x0001e80001c87983 */ /* 0x000ee80000300a00 */
        /* <DEDUP_REMOVED lines=12> */
[----:B------:R3:W-:Y:S04]  /*d900*/  LDGSTS.E [R3+0x14900], desc[UR16][R116.64], P0 ;  /* 0x1490000074037fae */ /* 0x0007e80008121850 */
[----:B------:R3:W-:Y:S04]  /*d910*/  LDGSTS.E [R3+0x14d00], desc[UR16][R36.64], P0 ;  /* 0x14d0000024037fae */ /* 0x0007e80008121850 */
[----:B------:R3:W-:Y:S04]  /*d920*/  LDGSTS.E [R3+0x15100], desc[UR16][R34.64], P0 ;  /* 0x1510000022037fae */ /* 0x0007e80008121850 */
[----:B------:R3:W-:Y:S01]  /*d930*/  LDGSTS.E [R3+0x15500], desc[UR16][R32.64], P0 ;  /* 0x1550000020037fae */ /* 0x0007e20008121850 */
[----:B--2---:R-:W-:-:S03]  /*d940*/  IMAD.WIDE R248, R2, 0x4, R148 ;  /* 0x0000000402f87825 */ /* 0x004fc600078e0294 */
[----:B------:R2:W-:Y:S01]  /*d950*/  LDGSTS.E [R3+0x15900], desc[UR16][R30.64], P0 ;  /* 0x159000001e037fae */ /* 0x0005e20008121850 */
[----:B-1----:R-:W-:-:S03]  /*d960*/  IMAD.WIDE R124, R2, 0x4, R144 ;  /* 0x00000004027c7825 */ /* 0x002fc600078e0290 */
[----:B------:R-:W2:Y:S01]  /*d970*/  LDL.LU.64 R148, [R1+0x48] ;  /* 0x0000480001947983 */ /* 0x000ea20000300a00 */
[----:B----4-:R-:W-:-:S03]  /*d980*/  IMAD.WIDE R122, R2, 0x4, R150 ;  /* 0x00000004027a7825 */ /* 0x010fc600078e0296 */
[----:B------:R-:W4:Y:S04]  /*d990*/  LDL.LU.64 R144, [R1+0x28] ;  /* 0x0000280001907983 */ /* 0x000f280000300a00 */
[----:B------:R-:W4:Y:S01]  /*d9a0*/  LDL.LU.64 R150, [R1+0x8] ;  /* 0x0000080001967983 */ /* 0x000f220000300a00 */
[----:B---3--:R-:W-:-:S04]  /*d9b0*/  IMAD.WIDE R120, R2, 0x4, R200 ;  /* 0x0000000402787825 */ /* 0x008fc800078e02c8 */
        /* <DEDUP_REMOVED lines=30> */
[C---:B--2---:R-:W-:Y:S01]  /*dba0*/  IMAD.WIDE R30, R2.reuse, 0x4, R70 ;  /* 0x00000004021e7825 */ /* 0x044fe200078e0246 */
[----:B------:R1:W-:Y:S04]  /*dbb0*/  LDGSTS.E [R3+0x15d00], desc[UR16][R28.64], P0 ;  /* 0x15d000001c037fae */ /* 0x0003e80008121850 */
[----:B------:R2:W-:Y:S04]  /*dbc0*/  LDGSTS.E [R3+0x16100], desc[UR16][R26.64], P0 ;  /* 0x161000001a037fae */ /* 0x0005e80008121850 */
[----:B------:R3:W-:Y:S01]  /*dbd0*/  LDGSTS.E [R3+0x16500], desc[UR16][R24.64], P0 ;  /* 0x1650000018037fae */ /* 0x0007e20008121850 */
[----:B-1----:R-:W-:-:S03]  /*dbe0*/  IMAD.WIDE R28, R2, 0x4, R72 ;  /* 0x00000004021c7825 */ /* 0x002fc600078e0248 */
[----:B------:R1:W-:Y:S01]  /*dbf0*/  LDGSTS.E [R3+0x16900], desc[UR16][R22.64], P0 ;  /* 0x1690000016037fae */ /* 0x0003e20008121850 */
[----:B--2---:R-:W-:-:S03]  /*dc00*/  IMAD.WIDE R26, R2, 0x4, R74 ;  /* 0x00000004021a7825 */ /* 0x004fc600078e024a */
[----:B------:R2:W-:Y:S01]  /*dc10*/  LDGSTS.E [R3+0x16d00], desc[UR16][R20.64], P0 ;  /* 0x16d0000014037fae */ /* 0x0005e20008121850 */
[----:B---3--:R-:W-:-:S03]  /*dc20*/  IMAD.WIDE R24, R2, 0x4, R76 ;  /* 0x0000000402187825 */ /* 0x008fc600078e024c */
        /* <DEDUP_REMOVED lines=8> */
[----:B------:R-:W-:Y:S01]  /*dcb0*/  LDGSTS.E [R5+0x10200], desc[UR16][R248.64], P0 ;  /* 0x10200000f8057fae */ /* 0x000fe20008121850 */
[----:B--2---:R-:W-:-:S03]  /*dcc0*/  IMAD.WIDE R14, R2, 0x4, R86 ;  /* 0x00000004020e7825 */ /* 0x004fc600078e0256 */
[----:B------:R-:W-:Y:S01]  /*dcd0*/  LDGSTS.E [R5+0x10600], desc[UR16][R124.64], P0 ;  /* 0x106000007c057fae */ /* 0x000fe20008121850 */
[----:B---3--:R-:W-:-:S03]  /*dce0*/  IMAD.WIDE R10, R2, 0x4, R88 ;  /* 0x00000004020a7825 */ /* 0x008fc600078e0258 */
        /* <DEDUP_REMOVED lines=13> */
[----:B------:R-:W-:Y:S01]  /*ddc0*/  LDGSTS.E [R5+0x13e00], desc[UR16][R44.64], P0 ;  /* 0x13e000002c057fae */ /* 0x000fe20008121850 */
[----:B------:R-:W-:-:S04]  /*ddd0*/  IMAD.WIDE R42, R2, 0x4, R148 ;  /* 0x00000004022a7825 */ /* 0x000fc800078e0294 */
[C---:B----4-:R-:W-:Y:S01]  /*dde0*/  IMAD.WIDE R40, R2.reuse, 0x4, R144 ;  /* 0x0000000402287825 */ /* 0x050fe200078e0290 */
[----:B------:R1:W-:Y:S03]  /*ddf0*/  STL.64 [R1+0x538], R42 ;  /* 0x0005382a01007387 */ /* 0x0003e60000100a00 */
[C---:B------:R-:W-:Y:S01]  /*de00*/  IMAD.WIDE R38, R2.reuse, 0x4, R150 ;  /* 0x0000000402267825 */ /* 0x040fe200078e0296 */
        /* <DEDUP_REMOVED lines=41> */
[----:B----4-:R-:W-:-:S03]  /*e0a0*/  IMAD.WIDE R36, R2, 0x4, R92 ;  /* 0x0000000402247825 */ /* 0x010fc600078e025c */
        /* <DEDUP_REMOVED lines=19> */
[----:B-1----:R-:W-:-:S04]  /*e1e0*/  IMAD.WIDE R16, R2, 0x4, R112 ;  /* 0x0000000402107825 */ /* 0x002fc800078e0270 */
[----:B--2---:R-:W-:-:S04]  /*e1f0*/  IMAD.WIDE R14, R2, 0x4, R114 ;  /* 0x00000004020e7825 */ /* 0x004fc800078e0272 */
[----:B------:R-:W-:-:S04]  /*e200*/  IMAD.WIDE R70, R2, 0x4, R140 ;  /* 0x0000000402467825 */ /* 0x000fc800078e028c */
        /* <DEDUP_REMOVED lines=23> */
[----:B------:R-:W5:Y:S03]  /*e380*/  LDL.LU.64 R6, [R1+0x788] ;  /* 0x0007880001067983 */ /* 0x000f660000300a00 */
[C---:B------:R-:W-:Y:S01]  /*e390*/  IMAD.WIDE R44, R2.reuse, 0x4, R150 ;  /* 0x00000004022c7825 */ /* 0x040fe200078e0296 */
        /* <DEDUP_REMOVED lines=13> */
[----:B------:R2:W-:Y:S04]  /*e470*/  STL.64 [R1+0x608], R22 ;  /* 0x0006081601007387 */ /* 0x0005e80000100a00 */
[----:B------:R2:W-:Y:S04]  /*e480*/  STL.64 [R1+0x628], R20 ;  /* 0x0006281401007387 */ /* 0x0005e80000100a00 */
[----:B------:R2:W-:Y:S04]  /*e490*/  STL.64 [R1+0x658], R18 ;  /* 0x0006581201007387 */ /* 0x0005e80000100a00 */
[----:B------:R2:W-:Y:S04]  /*e4a0*/  STL.64 [R1+0x678], R16 ;  /* 0x0006781001007387 */ /* 0x0005e80000100a00 */
[----:B------:R2:W-:Y:S04]  /*e4b0*/  STL.64 [R1+0x698], R14 ;  /* 0x0006980e01007387 */ /* 0x0005e80000100a00 */
[----:B------:R2:W-:Y:S04]  /*e4c0*/  STL [R1+0x8], RZ ;  /* 0x000008ff01007387 */ /* 0x0005e80000100800 */
        /* <DEDUP_REMOVED lines=125> */
[----:B------:R-:W4:Y:S01]  /*eca0*/  LDL R9, [R1+0x644] ;  /* 0x0006440001097983 */ /* 0x000f220000100800 */
[----:B---3--:R-:W-:-:S04]  /*ecb0*/  IMAD.WIDE R10, R2, 0x4, R192 ;  /* 0x00000004020a7825 */ /* 0x008fc800078e02c0 */
[C---:B------:R-:W-:Y:S01]  /*ecc0*/  IMAD.WIDE R240, R2.reuse, 0x4, R200 ;  /* 0x0000000402f07825 */ /* 0x040fe200078e02c8 */
[----:B------:R-:W-:Y:S03]  /*ecd0*/  LDGSTS.E [R8+0x10300], desc[UR16][R10.64], P0 ;  /* 0x103000000a087fae */ /* 0x000fe60008121850 */
[----:B------:R-:W-:Y:S01]  /*ece0*/  IMAD.WIDE R246, R2, 0x4, R146 ;  /* 0x0000000402f67825 */ /* 0x000fe200078e0292 */
        /* <DEDUP_REMOVED lines=25> */
[----:B------:R1:W-:Y:S04]  /*ee80*/  LDGSTS.E [R8+0x16b00], desc[UR16][R24.64], P0 ;  /* 0x16b0000018087fae */ /* 0x0003e80008121850 */
[----:B------:R2:W-:Y:S04]  /*ee90*/  LDGSTS.E [R8+0x16f00], desc[UR16][R22.64], P0 ;  /* 0x16f0000016087fae */ /* 0x0005e80008121850 */
[----:B------:R2:W-:Y:S04]  /*eea0*/  LDGSTS.E [R8+0x17300], desc[UR16][R20.64], P0 ;  /* 0x1730000014087fae */ /* 0x0005e80008121850 */
[----:B------:R2:W-:Y:S04]  /*eeb0*/  LDGSTS.E [R8+0x17700], desc[UR16][R18.64], P0 ;  /* 0x1770000012087fae */ /* 0x0005e80008121850 */
[----:B------:R2:W-:Y:S04]  /*eec0*/  LDGSTS.E [R8+0x17b00], desc[UR16][R16.64], P0 ;  /* 0x17b0000010087fae */ /* 0x0005e80008121850 */
[----:B------:R2:W-:Y:S01]  /*eed0*/  LDGSTS.E [R8+0x17f00], desc[UR16][R14.64], P0 ;  /* 0x17f000000e087fae */ /* 0x0005e20008121850 */
[----:B-1----:R-:W-:-:S03]  /*eee0*/  CS2R R24, SRZ ;  /* 0x0000000000187805 */ /* 0x002fc6000001ff00 */
[----:B------:R-:W0:Y:S01]  /*eef0*/  LDGDEPBAR ;  /* 0x00000000000079af */ /* 0x000e220000000000 */
[----:B------:R-:W-:Y:S02]  /*ef00*/  CS2R R26, SRZ ;  /* 0x00000000001a7805 */ /* 0x000fe4000001ff00 */
[----:B------:R-:W-:Y:S02]  /*ef10*/  CS2R R28, SRZ ;  /* 0x00000000001c7805 */ /* 0x000fe4000001ff00 */
[----:B------:R-:W-:Y:S02]  /*ef20*/  CS2R R30, SRZ ;  /* 0x00000000001e7805 */ /* 0x000fe4000001ff00 */
[----:B------:R-:W-:Y:S02]  /*ef30*/  CS2R R32, SRZ ;  /* 0x0000000000207805 */ /* 0x000fe4000001ff00 */
[----:B------:R-:W-:Y:S02]  /*ef40*/  CS2R R34, SRZ ;  /* 0x0000000000227805 */ /* 0x000fe4000001ff00 */
[----:B------:R-:W-:-:S02]  /*ef50*/  CS2R R36, SRZ ;  /* 0x0000000000247805 */ /* 0x000fc4000001ff00 */
        /* <DEDUP_REMOVED lines=57> */
[----:B----4-:R-:W-:-:S13]  /*f2f0*/  ISETP.GE.AND P0, PT, R9, 0x40, PT ;  /* 0x000000400900780c */ /* 0x010fda0003f06270 */
[----:B--2---:R-:W-:Y:S05]  /*f300*/  @!P0 BRA `(.L_x_0) ;  /* 0x000000c8004c8947 */ /* 0x004fea0003800000 */
[----:B------:R-:W2:Y:S04]  /*f310*/  LDL.LU.64 R162, [R1+0x268] ;  /* 0x0002680001a27983 */ /* 0x000ea80000300a00 */
[----:B------:R-:W3:Y:S04]  /*f320*/  LDL.LU.64 R164, [R1+0x270] ;  /* 0x0002700001a47983 */ /* 0x000ee80000300a00 */
[----:B------:R-:W4:Y:S04]  /*f330*/  LDL.LU.64 R160, [R1+0x290] ;  /* 0x0002900001a07983 */ /* 0x000f280000300a00 */
[----:B------:R-:W4:Y:S04]  /*f340*/  LDL.LU.64 R152, [R1+0x298] ;  /* 0x0002980001987983 */ /* 0x000f280000300a00 */
[----:B------:R-:W4:Y:S04]  /*f350*/  LDL.LU.64 R154, [R1+0x260] ;  /* 0x00026000019a7983 */ /* 0x000f280000300a00 */
[----:B------:R-:W4:Y:S01]  /*f360*/  LDL.LU.64 R158, [R1+0x288] ;  /* 0x00028800019e7983 */ /* 0x000f220000300a00 */
[----:B------:R-:W-:Y:S01]  /*f370*/  IMAD.MOV.U32 R23, RZ, RZ, R238 ;  /* 0x000000ffff177224 */ /* 0x000fe200078e00ee */
[----:B------:R-:W-:-:S02]  /*f380*/  MOV R22, R239 ;  /* 0x000000ef00167202 */ /* 0x000fc40000000f00 */
[----:B------:R-:W4:Y:S04]  /*f390*/  LDL.LU.64 R208, [R1+0x438] ;  /* 0x0004380001d07983 */ /* 0x000f280000300a00 */
[----:B------:R-:W4:Y:S04]  /*f3a0*/  LDL.LU.64 R148, [R1+0x450] ;  /* 0x0004500001947983 */ /* 0x000f280000300a00 */
[----:B------:R-:W4:Y:S04]  /*f3b0*/  LDL.LU.64 R236, [R1+0x468] ;  /* 0x0004680001ec7983 */ /* 0x000f280000300a00 */
[----:B------:R-:W4:Y:S04]  /*f3c0*/  LDL.LU.64 R150, [R1+0x478] ;  /* 0x0004780001967983 */ /* 0x000f280000300a00 */
[----:B------:R-:W4:Y:S04]  /*f3d0*/  LDL.LU.64 R142, [R1+0x410] ;  /* 0x00041000018e7983 */ /* 0x000f280000300a00 */
[----:B------:R-:W4:Y:S04]  /*f3e0*/  LDL.LU.64 R218, [R1+0x430] ;  /* 0x0004300001da7983 */ /* 0x000f280000300a00 */
[----:B------:R-:W4:Y:S01]  /*f3f0*/  LDL.LU.64 R220, [R1+0x448] ;  /* 0x0004480001dc7983 */ /* 0x000f220000300a00 */
[----:B------:R-:W-:-:S03]  /*f400*/  IMAD.MOV.U32 R203, RZ, RZ, R204 ;  /* 0x000000ffffcb7224 */ /* 0x000fc600078e00cc */
[----:B------:R-:W4:Y:S01]  /*f410*/  LDL.LU.64 R222, [R1+0x460] ;  /* 0x0004600001de7983 */ /* 0x000f220000300a00 */
[----:B------:R-:W-:-:S03]  /*f420*/  IMAD.MOV.U32 R202, RZ, RZ, R205 ;  /* 0x000000ffffca7224 */ /* 0x000fc600078e00cd */
[----:B------:R-:W4:Y:S01]  /*f430*/  LDL.LU.64 R224, [R1+0x3d8] ;  /* 0x0003d80001e07983 */ /* 0x000f220000300a00 */
[----:B------:R-:W-:-:S03]  /*f440*/  IMAD.MOV.U32 R205, RZ, RZ, R206 ;  /* 0x000000ffffcd7224 */ /* 0x000fc600078e00ce */
[----:B------:R-:W4:Y:S01]  /*f450*/  LDL.LU.64 R144, [R1+0x408] ;  /* 0x0004080001907983 */ /* 0x000f220000300a00 */
[----:B------:R-:W-:-:S03]  /*f460*/  IMAD.MOV.U32 R204, RZ, RZ, R207 ;  /* 0x000000ffffcc7224 */ /* 0x000fc600078e00cf */
[----:B------:R-:W4:Y:S04]  /*f470*/  LDL.LU.64 R138, [R1+0x428] ;  /* 0x00042800018a7983 */ /* 0x000f280000300a00 */
[----:B------:R-:W4:Y:S04]  /*f480*/  LDL.LU.64 R146, [R1+0x440] ;  /* 0x0004400001927983 */ /* 0x000f280000300a00 */
[----:B------:R-:W4:Y:S01]  /*f490*/  LDL.LU.64 R250, [R1+0x3b0] ;  /* 0x0003b00001fa7983 */ /* 0x000f220000300a00 */
[----:B------:R-:W-:Y:S02]  /*f4a0*/  IMAD.MOV.U32 R175, RZ, RZ, R176 ;  /* 0x000000ffffaf7224 */ /* 0x000fe400078e00b0 */
[----:B------:R-:W-:-:S02]  /*f4b0*/  IMAD.MOV.U32 R174, RZ, RZ, R177 ;  /* 0x000000ffffae7224 */ /* 0x000fc400078e00b1 */
[----:B------:R-:W-:Y:S02]  /*f4c0*/  IMAD.MOV.U32 R189, RZ, RZ, R212 ;  /* 0x000000ffffbd7224 */ /* 0x000fe400078e00d4 */
[----:B------:R-:W-:Y:S02]  /*f4d0*/  IMAD.MOV.U32 R188, RZ, RZ, R213 ;  /* 0x000000ffffbc7224 */ /* 0x000fe400078e00d5 */
[----:B------:R-:W-:Y:S02]  /*f4e0*/  IMAD.MOV.U32 R197, RZ, RZ, R216 ;  /* 0x000000ffffc57224 */ /* 0x000fe400078e00d8 */
[----:B------:R-:W-:Y:S02]  /*f4f0*/  IMAD.MOV.U32 R196, RZ, RZ, R217 ;  /* 0x000000ffffc47224 */ /* 0x000fe400078e00d9 */
[----:B------:R-:W-:Y:S02]  /*f500*/  IMAD.MOV.U32 R201, RZ, RZ, R230 ;  /* 0x000000ffffc97224 */ /* 0x000fe400078e00e6 */
[----:B------:R-:W-:-:S02]  /*f510*/  IMAD.MOV.U32 R200, RZ, RZ, R231 ;  /* 0x000000ffffc87224 */ /* 0x000fc400078e00e7 */
[----:B------:R-:W-:Y:S02]  /*f520*/  IMAD.MOV.U32 R173, RZ, RZ, R232 ;  /* 0x000000ffffad7224 */ /* 0x000fe400078e00e8 */
[----:B------:R-:W-:Y:S02]  /*f530*/  IMAD.MOV.U32 R172, RZ, RZ, R233 ;  /* 0x000000ffffac7224 */ /* 0x000fe400078e00e9 */
[----:B--2---:R-:W-:Y:S02]  /*f540*/  IMAD.MOV.U32 R15, RZ, RZ, R162 ;  /* 0x000000ffff0f7224 */ /* 0x004fe400078e00a2 */
[----:B------:R-:W-:Y:S02]  /*f550*/  IMAD.MOV.U32 R14, RZ, RZ, R163 ;  /* 0x000000ffff0e7224 */ /* 0x000fe400078e00a3 */
[----:B---3--:R-:W-:Y:S02]  /*f560*/  IMAD.MOV.U32 R17, RZ, RZ, R164 ;  /* 0x000000ffff117224 */ /* 0x008fe400078e00a4 */
[----:B------:R-:W-:-:S02]  /*f570*/  IMAD.MOV.U32 R16, RZ, RZ, R165 ;  /* 0x000000ffff107224 */ /* 0x000fc400078e00a5 */
[----:B----4-:R-:W-:Y:S02]  /*f580*/  IMAD.MOV.U32 R19, RZ, RZ, R160 ;  /* 0x000000ffff137224 */ /* 0x010fe400078e00a0 */
[----:B------:R-:W-:Y:S02]  /*f590*/  IMAD.MOV.U32 R18, RZ, RZ, R161 ;  /* 0x000000ffff127224 */ /* 0x000fe400078e00a1 */
[----:B------:R-:W-:Y:S02]  /*f5a0*/  IMAD.MOV.U32 R21, RZ, RZ, R152 ;  /* 0x000000ffff157224 */ /* 0x000fe400078e0098 */
[----:B------:R-:W-:Y:S02]  /*f5b0*/  IMAD.MOV.U32 R20, RZ, RZ, R153 ;  /* 0x000000ffff147224 */ /* 0x000fe400078e0099 */
[----:B------:R-:W-:Y:S01]  /*f5c0*/  IMAD.MOV.U32 R207, RZ, RZ, R208 ;  /* 0x000000ffffcf7224 */ /* 0x000fe200078e00d0 */
[----:B------:R-:W-:Y:S01]  /*f5d0*/  MOV R206, R209 ;  /* 0x000000d100ce7202 */ /* 0x000fe20000000f00 */
[----:B------:R-:W-:-:S02]  /*f5e0*/  IMAD.MOV.U32 R177, RZ, RZ, R178 ;  /* 0x000000ffffb17224 */ /* 0x000fc400078e00b2 */
[----:B------:R-:W-:Y:S02]  /*f5f0*/  IMAD.MOV.U32 R209, RZ, RZ, R148 ;  /* 0x000000ffffd17224 */ /* 0x000fe400078e0094 */
[----:B------:R-:W-:Y:S02]  /*f600*/  IMAD.MOV.U32 R208, RZ, RZ, R149 ;  /* 0x000000ffffd07224 */ /* 0x000fe400078e0095 */
[----:B------:R-:W2:Y:S01]  /*f610*/  LDL.LU.64 R148, [R1+0x3d0] ;  /* 0x0003d00001947983 */ /* 0x000ea20000300a00 */
[----:B------:R-:W-:Y:S01]  /*f620*/  IMAD.MOV.U32 R176, RZ, RZ, R179 ;  /* 0x000000ffffb07224 */ /* 0x000fe200078e00b3 */
[----:B------:R-:W-:Y:S01]  /*f630*/  MOV R178, R181 ;  /* 0x000000b500b27202 */ /* 0x000fe20000000f00 */
[----:B------:R-:W-:Y:S02]  /*f640*/  IMAD.MOV.U32 R179, RZ, RZ, R180 ;  /* 0x000000ffffb37224 */ /* 0x000fe400078e00b4 */
[----:B------:R-:W-:Y:S02]  /*f650*/  IMAD.MOV.U32 R181, RZ, RZ, R182 ;  /* 0x000000ffffb57224 */ /* 0x000fe400078e00b6 */
[----:B------:R-:W-:-:S02]  /*f660*/  IMAD.MOV.U32 R180, RZ, RZ, R183 ;  /* 0x000000ffffb47224 */ /* 0x000fc400078e00b7 */
[----:B------:R-:W-:Y:S02]  /*f670*/  IMAD.MOV.U32 R183, RZ, RZ, R210 ;  /* 0x000000ffffb77224 */ /* 0x000fe400078e00d2 */
[----:B------:R-:W-:Y:S02]  /*f680*/  IMAD.MOV.U32 R182, RZ, RZ, R211 ;  /* 0x000000ffffb67224 */ /* 0x000fe400078e00d3 */
[----:B------:R-:W-:Y:S02]  /*f690*/  IMAD.MOV.U32 R211, RZ, RZ, R236 ;  /* 0x000000ffffd37224 */ /* 0x000fe400078e00ec */
[----:B------:R-:W-:Y:S02]  /*f6a0*/  IMAD.MOV.U32 R210, RZ, RZ, R237 ;  /* 0x000000ffffd27224 */ /* 0x000fe400078e00ed */
[----:B------:R-:W3:Y:S01]  /*f6b0*/  LDL.LU.64 R236, [R1+0x3f8] ;  /* 0x0003f80001ec7983 */ /* 0x000ee20000300a00 */
[----:B------:R-:W-:Y:S02]  /*f6c0*/  IMAD.MOV.U32 R213, RZ, RZ, R150 ;  /* 0x000000ffffd57224 */ /* 0x000fe400078e0096 */
[----:B------:R-:W-:-:S02]  /*f6d0*/  IMAD.MOV.U32 R212, RZ, RZ, R151 ;  /* 0x000000ffffd47224 */ /* 0x000fc400078e0097 */
[----:B------:R-:W4:Y:S01]  /*f6e0*/  LDL.LU.64 R150, [R1+0x418] ;  /* 0x0004180001967983 */ /* 0x000f220000300a00 */
[----:B------:R-:W-:Y:S02]  /*f6f0*/  IMAD.MOV.U32 R163, RZ, RZ, R190 ;  /* 0x000000ffffa37224 */ /* 0x000fe400078e00be */
[----:B------:R-:W-:Y:S01]  /*f700*/  IMAD.MOV.U32 R162, RZ, RZ, R191 ;  /* 0x000000ffffa27224 */ /* 0x000fe200078e00bf */
[----:B------:R-:W4:Y:S01]  /*f710*/  LDL.LU.64 R140, [R1+0x3a8] ;  /* 0x0003a800018c7983 */ /* 0x000f220000300a00 */
[----:B------:R-:W-:Y:S02]  /*f720*/  IMAD.MOV.U32 R191, RZ, RZ, R214 ;  /* 0x000000ffffbf7224 */ /* 0x000fe400078e00d6 */
[----:B------:R-:W-:Y:S02]  /*f730*/  IMAD.MOV.U32 R190, RZ, RZ, R215 ;  /* 0x000000ffffbe7224 */ /* 0x000fe400078e00d7 */
[----:B------:R-:W-:Y:S02]  /*f740*/  IMAD.MOV.U32 R215, RZ, RZ, R142 ;  /* 0x000000ffffd77224 */ /* 0x000fe400078e008e */
[----:B------:R-:W-:-:S02]  /*f750*/  IMAD.MOV.U32 R214, RZ, RZ, R143 ;  /* 0x000000ffffd67224 */ /* 0x000fc400078e008f */
[----:B------:R-:W4:Y:S01]  /*f760*/  LDL.LU.64 R142, [R1+0x3c8] ;  /* 0x0003c800018e7983 */ /* 0x000f220000300a00 */
        /* <DEDUP_REMOVED lines=12> */
[----:B------:R-:W-:Y:S01]  /*f830*/  IMAD.MOV.U32 R219, RZ, RZ, R220 ;  /* 0x000000ffffdb7224 */ /* 0x000fe200078e00dc */
[----:B------:R-:W-:Y:S01]  /*f840*/  MOV R220, R223 ;  /* 0x000000df00dc7202 */ /* 0x000fe20000000f00 */
        /* <DEDUP_REMOVED lines=16> */
[----:B------:R-:W4:Y:S01]  /*f950*/  LDL.LU.64 R246, [R1+0x3f0] ;  /* 0x0003f00001f67983 */ /* 0x000f220000300a00 */
[----:B------:R-:W-:-:S02]  /*f960*/  IMAD.MOV.U32 R229, RZ, RZ, R146 ;  /* 0x000000ffffe57224 */ /* 0x000fc400078e0092 */
[----:B------:R-:W-:Y:S02]  /*f970*/  IMAD.MOV.U32 R228, RZ, RZ, R147 ;  /* 0x000000ffffe47224 */ /* 0x000fe400078e0093 */
[----:B------:R-:W4:Y:S01]  /*f980*/  LDL.LU.64 R146, [R1+0x368] ;  /* 0x0003680001927983 */ /* 0x000f220000300a00 */
[----:B------:R-:W-:Y:S02]  /*f990*/  IMAD.MOV.U32 R231, RZ, RZ, R250 ;  /* 0x000000ffffe77224 */ /* 0x000fe400078e00fa */
[----:B------:R-:W-:Y:S02]  /*f9a0*/  IMAD.MOV.U32 R230, RZ, RZ, R251 ;  /* 0x000000ffffe67224 */ /* 0x000fe400078e00fb */
[----:B------:R-:W4:Y:S01]  /*f9b0*/  LDL.LU.64 R250, [R1+0x388] ;  /* 0x0003880001fa7983 */ /* 0x000f220000300a00 */
[----:B--2---:R-:W-:Y:S01]  /*f9c0*/  IMAD.MOV.U32 R233, RZ, RZ, R148 ;  /* 0x000000ffffe97224 */ /* 0x004fe200078e0094 */
[----:B------:R-:W-:Y:S02]  /*f9d0*/  MOV R232, R149 ;  /* 0x0000009500e87202 */ /* 0x000fe40000000f00 */
[----:B------:R-:W2:Y:S04]  /*f9e0*/  LDL.LU.64 R148, [R1+0x398] ;  /* 0x0003980001947983 */ /* 0x000ea80000300a00 */
[----:B------:R-:W2:Y:S04]  /*f9f0*/  LDL.LU.64 R120, [R1+0x3b8] ;  /* 0x0003b80001787983 */ /* 0x000ea80000300a00 */
[----:B------:R-:W2:Y:S04]  /*fa00*/  LDL.LU.64 R122, [R1+0x328] ;  /* 0x00032800017a7983 */ /* 0x000ea80000300a00 */
[----:B------:R-:W2:Y:S04]  /*fa10*/  LDL.LU.64 R124, [R1+0x350] ;  /* 0x00035000017c7983 */ /* 0x000ea80000300a00 */
[----:B------:R-:W2:Y:S04]  /*fa20*/  LDL.LU.64 R126, [R1+0x370] ;  /* 0x00037000017e7983 */ /* 0x000ea80000300a00 */
[----:B------:R-:W2:Y:S04]  /*fa30*/  LDL.LU.64 R128, [R1+0x390] ;  /* 0x0003900001807983 */ /* 0x000ea80000300a00 */
[----:B------:R-:W2:Y:S04]  /*fa40*/  LDL.LU.64 R130, [R1+0x2f0] ;  /* 0x0002f00001827983 */ /* 0x000ea80000300a00 */
[----:B------:R-:W2:Y:S01]  /*fa50*/  LDL.LU.64 R134, [R1+0x308] ;  /* 0x0003080001867983 */ /* 0x000ea20000300a00 */
[----:B------:R-:W-:-:S03]  /*fa60*/  IMAD.MOV.U32 R161, RZ, RZ, R166 ;  /* 0x000000ffffa17224 */ /* 0x000fc600078e00a6 */
[----:B------:R-:W2:Y:S01]  /*fa70*/  LDL.LU.64 R136, [R1+0x310] ;  /* 0x0003100001887983 */ /* 0x000ea20000300a00 */
        /* <DEDUP_REMOVED lines=8> */
[----:B------:R-:W2:Y:S01]  /*fb00*/  LDL.LU.64 R138, [R1+0x348] ;  /* 0x00034800018a7983 */ /* 0x000ea20000300a00 */
[----:B------:R-:W-:Y:S02]  /*fb10*/  IMAD.MOV.U32 R165, RZ, RZ, R234 ;  /* 0x000000ffffa57224 */ /* 0x000fe400078e00ea */
[----:B---3--:R-:W-:Y:S02]  /*fb20*/  IMAD.MOV.U32 R235, RZ, RZ, R236 ;  /* 0x000000ffffeb7224 */ /* 0x008fe400078e00ec */
[----:B------:R-:W-:Y:S02]  /*fb30*/  IMAD.MOV.U32 R234, RZ, RZ, R237 ;  /* 0x000000ffffea7224 */ /* 0x000fe400078e00ed */
[----:B----4-:R-:W-:Y:S02]  /*fb40*/  IMAD.MOV.U32 R237, RZ, RZ, R150 ;  /* 0x000000ffffed7224 */ /* 0x010fe400078e0096 */
[----:B------:R-:W-:-:S02]  /*fb50*/  IMAD.MOV.U32 R236, RZ, RZ, R151 ;  /* 0x000000ffffec7224 */ /* 0x000fc400078e0097 */
[----:B------:R-:W-:Y:S02]  /*fb60*/  IMAD.MOV.U32 R150, RZ, RZ, R240 ;  /* 0x000000ffff967224 */ /* 0x000fe400078e00f0 */
[----:B------:R-:W-:Y:S02]  /*fb70*/  IMAD.MOV.U32 R151, RZ, RZ, R241 ;  /* 0x000000ffff977224 */ /* 0x000fe400078e00f1 */
[----:B------:R-:W-:Y:S02]  /*fb80*/  IMAD.MOV.U32 R241, RZ, RZ, R140 ;  /* 0x000000fffff17224 */ /* 0x000fe400078e008c */
[----:B------:R-:W-:Y:S02]  /*fb90*/  IMAD.MOV.U32 R240, RZ, RZ, R141 ;  /* 0x000000fffff07224 */ /* 0x000fe400078e008d */
[----:B------:R-:W3:Y:S01]  /*fba0*/  LDL.LU.64 R140, [R1+0x330] ;  /* 0x00033000018c7983 */ /* 0x000ee20000300a00 */
[----:B------:R-:W-:Y:S01]  /*fbb0*/  IMAD.MOV.U32 R193, RZ, RZ, R242 ;  /* 0x000000ffffc17224 */ /* 0x000fe200078e00f2 */
[----:B------:R-:W-:Y:S01]  /*fbc0*/  MOV R192, R243 ;  /* 0x000000f300c07202 */ /* 0x000fe20000000f00 */
[----:B------:R-:W-:-:S02]  /*fbd0*/  IMAD.MOV.U32 R243, RZ, RZ, R142 ;  /* 0x000000fffff37224 */ /* 0x000fc400078e008e */
[----:B------:R-:W-:Y:S02]  /*fbe0*/  IMAD.MOV.U32 R242, RZ, RZ, R143 ;  /* 0x000000fffff27224 */ /* 0x000fe400078e008f */
[----:B------:R-:W4:Y:S01]  /*fbf0*/  LDL.LU.64 R142, [R1+0x250] ;  /* 0x00025000018e7983 */ /* 0x000f220000300a00 */
[----:B------:R-:W-:Y:S02]  /*fc00*/  IMAD.MOV.U32 R239, RZ, RZ, R244 ;  /* 0x000000ffffef7224 */ /* 0x000fe400078e00f4 */
        /* <DEDUP_REMOVED lines=9> */
[----:B------:R-:W4:Y:S01]  /*fca0*/  LDL.LU.64 R146, [R1+0x458] ;  /* 0x0004580001927983 */ /* 0x000f220000300a00 */
[----:B------:R-:W-:Y:S02]  /*fcb0*/  IMAD.MOV.U32 R249, RZ, RZ, R250 ;  /* 0x000000fffff97224 */ /* 0x000fe400078e00fa */
[----:B------:R-:W-:-:S02]  /*fcc0*/  IMAD.MOV.U32 R248, RZ, RZ, R251 ;  /* 0x000000fffff87224 */ /* 0x000fc400078e00fb */
[----:B--2---:R-:W-:Y:S02]  /*fcd0*/  IMAD.MOV.U32 R251, RZ, RZ, R148 ;  /* 0x000000fffffb7224 */ /* 0x004fe400078e0094 */
[----:B------:R-:W-:Y:S01]  /*fce0*/  IMAD.MOV.U32 R250, RZ, RZ, R149 ;  /* 0x000000fffffa7224 */ /* 0x000fe200078e0095 */
[----:B------:R-:W-:Y:S04]  /*fcf0*/  STL [R1+0x200], R120 ;  /* 0x0002007801007387 */ /* 0x000fe80000100800 */
[----:B------:R-:W2:Y:S04]  /*fd00*/  LDL.LU.64 R148, [R1+0x2b0] ;  /* 0x0002b00001947983 */ /* 0x000ea80000300a00 */
[----:B------:R-:W2:Y:S01]  /*fd10*/  LDL.LU.64 R94, [R1+0x278] ;  /* 0x00027800015e7983 */ /* 0x000ea20000300a00 */
[----:B------:R-:W-:-:S03]  /*fd20*/  IMAD.MOV.U32 R0, RZ, RZ, R123 ;  /* 0x000000ffff007224 */ /* 0x000fc600078e007b */
[----:B------:R-:W-:Y:S04]  /*fd30*/  STL [R1+0x208], R122 ;  /* 0x0002087a01007387 */ /* 0x000fe80000100800 */
[----:B------:R-:W-:Y:S04]  /*fd40*/  STL [R1+0x210], R124 ;  /* 0x0002107c01007387 */ /* 0x000fe80000100800 */
[----:B------:R1:W-:Y:S04]  /*fd50*/  STL [R1+0x204], R0 ;  /* 0x0002040001007387 */ /* 0x0003e80000100800 */
[----:B------:R-:W-:Y:S01]  /*fd60*/  STL [R1+0x218], R126 ;  /* 0x0002187e01007387 */ /* 0x000fe20000100800 */
[----:B-1----:R-:W-:-:S05]  /*fd70*/  IMAD.MOV.U32 R0, RZ, RZ, R125 ;  /* 0x000000ffff007224 */ /* 0x002fca00078e007d */
[----:B------:R1:W-:Y:S04]  /*fd80*/  STL [R1+0x20c], R0 ;  /* 0x00020c0001007387 */ /* 0x0003e80000100800 */
[----:B------:R-:W-:Y:S01]  /*fd90*/  STL [R1+0x220], R128 ;  /* 0x0002208001007387 */ /* 0x000fe20000100800 */
[----:B-1----:R-:W-:-:S05]  /*fda0*/  MOV R0, R127 ;  /* 0x0000007f00007202 */ /* 0x002fca0000000f00 */
[----:B------:R1:W-:Y:S04]  /*fdb0*/  STL [R1+0x214], R0 ;  /* 0x0002140001007387 */ /* 0x0003e80000100800 */
[----:B------:R-:W-:Y:S01]  /*fdc0*/  STL [R1+0x228], R130 ;  /* 0x0002288201007387 */ /* 0x000fe20000100800 */
[----:B-1----:R-:W-:-:S05]  /*fdd0*/  IMAD.MOV.U32 R0, RZ, RZ, R129 ;  /* 0x000000ffff007224 */ /* 0x002fca00078e0081 */
        /* <DEDUP_REMOVED lines=10> */
[----:B---3--:R-:W-:Y:S01]  /*fe80*/  STL [R1+0x248], R140 ;  /* 0x0002488c01007387 */ /* 0x008fe20000100800 */
[----:B-1----:R-:W-:-:S05]  /*fe90*/  IMAD.MOV.U32 R0, RZ, RZ, R139 ;  /* 0x000000ffff007224 */ /* 0x002fca00078e008b */
[----:B------:R1:W-:Y:S04]  /*fea0*/  STL [R1+0x23c], R0 ;  /* 0x00023c0001007387 */ /* 0x0003e80000100800 */
[----:B----4-:R-:W-:Y:S01]  /*feb0*/  STL [R1+0x250], R142 ;  /* 0x0002508e01007387 */ /* 0x010fe20000100800 */
        /* <DEDUP_REMOVED lines=9> */
[----:B-1----:R-:W-:-:S03]  /*ff50*/  IMAD.MOV.U32 R0, RZ, RZ, R147 ;  /* 0x000000ffff007224 */ /* 0x002fc600078e0093 */
[----:B------:R-:W-:Y:S01]  /*ff60*/  STL [R1+0x268], R146 ;  /* 0x0002689201007387 */ /* 0x000fe20000100800 */
[----:B------:R-:W-:Y:S01]  /*ff70*/  IMAD.MOV.U32 R96, RZ, RZ, R150 ;  /* 0x000000ffff607224 */ /* 0x000fe200078e0096 */
[----:B------:R-:W-:Y:S01]  /*ff80*/  MOV R97, R151 ;  /* 0x0000009700617202 */ /* 0x000fe20000000f00 */
[----:B------:R-:W-:Y:S02]  /*ff90*/  IMAD.MOV.U32 R90, RZ, RZ, R132 ;  /* 0x000000ffff5a7224 */ /* 0x000fe400078e0084 */
[----:B------:R-:W-:Y:S01]  /*ffa0*/  IMAD.MOV.U32 R91, RZ, RZ, R133 ;  /* 0x000000ffff5b7224 */ /* 0x000fe200078e0085 */
[----:B--2---:R-:W-:Y:S04]  /*ffb0*/  STL [R1+0x270], R148 ;  /* 0x0002709401007387 */ /* 0x004fe80000100800 */
[----:B------:R1:W-:Y:S02]  /*ffc0*/  STL [R1+0x264], R0 ;  /* 0x0002640001007387 */ /* 0x0003e40000100800 */
[----:B-1----:R-:W-:-:S05]  /*ffd0*/  IMAD.MOV.U32 R0, RZ, RZ, R149 ;  /* 0x000000ffff007224 */ /* 0x002fca00078e0095 */
[----:B------:R1:W-:Y:S04]  /*ffe0*/  STL [R1+0x26c], R0 ;  /* 0x00026c0001007387 */ /* 0x0003e80000100800 */
[----:B------:R2:W-:Y:S04]  /*fff0*/  STL [R1+0x278], R94 ;  /* 0x0002785e01007387 */ /* 0x0005e80000100800 */
[----:B------:R-:W3:Y:S04]  /*10000*/  LDL.LU.64 R98, [R1+0x2b8] ;  /* 0x0002b80001627983 */ /* 0x000ee80000300a00 */
        /* <DEDUP_REMOVED lines=13> */
[----:B------:R-:W3:Y:S04]  /*100e0*/  LDL.LU.64 R100, [R1+0x2c0] ;  /* 0x0002c00001647983 */ /* 0x000ee80000300a00 */
        /* <DEDUP_REMOVED lines=8> */
[----:B-1----:R-:W-:-:S03]  /*10170*/  IMAD.MOV.U32 R0, RZ, RZ, R95 ;  /* 0x000000ffff007224 */ /* 0x002fc600078e005f */
[----:B------:R-:W4:Y:S04]  /*10180*/  LDL.LU.64 R116, [R1+0x470] ;  /* 0x0004700001747983 */ /* 0x000f280000300a00 */
[----:B------:R-:W4:Y:S04]  /*10190*/  LDL.LU.64 R144, [R1+0x340] ;  /* 0x0003400001907983 */ /* 0x000f280000300a00 */
[----:B------:R-:W4:Y:S04]  /*101a0*/  LDL.LU.64 R118, [R1+0x3a0] ;  /* 0x0003a00001767983 */ /* 0x000f280000300a00 */
[----:B------:R-:W4:Y:S04]  /*101b0*/  LDL.LU.64 R120, [R1+0x4e0] ;  /* 0x0004e00001787983 */ /* 0x000f280000300a00 */
[----:B------:R-:W4:Y:S04]  /*101c0*/  LDL.LU.64 R124, [R1+0x378] ;  /* 0x00037800017c7983 */ /* 0x000f280000300a00 */
[----:B------:R-:W4:Y:S04]  /*101d0*/  LDL.LU.64 R92, [R1+0x490] ;  /* 0x00049000015c7983 */ /* 0x000f280000300a00 */
[----:B------:R1:W-:Y:S04]  /*101e0*/  STL [R1+0x274], R0 ;  /* 0x0002740001007387 */ /* 0x0003e80000100800 */
[----:B------:R3:W-:Y:S04]  /*101f0*/  STL [R1+0x280], R96 ;  /* 0x0002806001007387 */ /* 0x0007e80000100800 */
[----:B--2---:R-:W2:Y:S01]  /*10200*/  LDL.LU.64 R94, [R1+0x2c8] ;  /* 0x0002c800015e7983 */ /* 0x004ea20000300a00 */
[----:B-1----:R-:W-:-:S05]  /*10210*/  IMAD.MOV.U32 R0, RZ, RZ, R97 ;  /* 0x000000ffff007224 */ /* 0x002fca00078e0061 */
[----:B------:R4:W-:Y:S01]  /*10220*/  STL [R1+0x27c], R0 ;  /* 0x00027c0001007387 */ /* 0x0009e20000100800 */
[----:B---3--:R-:W-:Y:S02]  /*10230*/  IMAD.MOV.U32 R96, RZ, RZ, R100 ;  /* 0x000000ffff607224 */ /* 0x008fe400078e0064 */
[----:B------:R-:W-:Y:S02]  /*10240*/  IMAD.MOV.U32 R97, RZ, RZ, R101 ;  /* 0x000000ffff617224 */ /* 0x000fe400078e0065 */
[----:B------:R-:W3:Y:S01]  /*10250*/  LDL.LU.64 R100, [R1+0x2a8] ;  /* 0x0002a80001647983 */ /* 0x000ee20000300a00 */
[----:B----4-:R-:W-:-:S03]  /*10260*/  IMAD.MOV.U32 R0, RZ, RZ, R93 ;  /* 0x000000ffff007224 */ /* 0x010fc600078e005d */
[----:B------:R-:W-:Y:S04]  /*10270*/  STL [R1+0x288], R92 ;  /* 0x0002885c01007387 */ /* 0x000fe80000100800 */
[----:B--2---:R-:W-:Y:S04]  /*10280*/  STL [R1+0x290], R94 ;  /* 0x0002905e01007387 */ /* 0x004fe80000100800 */
[----:B------:R1:W-:Y:S02]  /*10290*/  STL [R1+0x284], R0 ;  /* 0x0002840001007387 */ /* 0x0003e40000100800 */
[----:B-1----:R-:W-:-:S05]  /*102a0*/  IMAD.MOV.U32 R0, RZ, RZ, R95 ;  /* 0x000000ffff007224 */ /* 0x002fca00078e005f */
[----:B------:R3:W-:Y:S01]  /*102b0*/  STL [R1+0x28c], R0 ;  /* 0x00028c0001007387 */ /* 0x0007e20000100800 */
[----:B------:R-:W-:Y:S02]  /*102c0*/  IMAD.MOV.U32 R94, RZ, RZ, R96 ;  /* 0x000000ffff5e7224 */ /* 0x000fe400078e0060 */
[----:B------:R-:W-:Y:S02]  /*102d0*/  IMAD.MOV.U32 R95, RZ, RZ, R97 ;  /* 0x000000ffff5f7224 */ /* 0x000fe400078e0061 */
[----:B---3--:R-:W-:Y:S01]  /*102e0*/  IMAD.MOV.U32 R0, RZ, RZ, R101 ;  /* 0x000000ffff007224 */ /* 0x008fe200078e0065 */
[----:B------:R1:W-:Y:S04]  /*102f0*/  STL [R1+0x298], R100 ;  /* 0x0002986401007387 */ /* 0x0003e80000100800 */
[----:B-1----:R-:W2:Y:S04]  /*10300*/  LDL.LU.64 R100, [R1+0x2d8] ;  /* 0x0002d80001647983 */ /* 0x002ea80000300a00 */
[----:B------:R1:W-:Y:S04]  /*10310*/  STL [R1+0x294], R0 ;  /* 0x0002940001007387 */ /* 0x0003e80000100800 */
[----:B------:R-:W3:Y:S04]  /*10320*/  LDL.LU.64 R92, [R1+0x4b0] ;  /* 0x0004b000015c7983 */ /* 0x000ee80000300a00 */
[----:B------:R-:W-:Y:S04]  /*10330*/  STL [R1+0x2a0], R90 ;  /* 0x0002a05a01007387 */ /* 0x000fe80000100800 */
[----:B------:R-:W4:Y:S01]  /*10340*/  LDL.LU.64 R96, [R1+0x2d0] ;  /* 0x0002d00001607983 */ /* 0x000f220000300a00 */
[----:B-1----:R-:W-:-:S05]  /*10350*/  IMAD.MOV.U32 R0, RZ, RZ, R91 ;  /* 0x000000ffff007224 */ /* 0x002fca00078e005b */
[----:B------:R3:W-:Y:S02]  /*10360*/  STL [R1+0x29c], R0 ;  /* 0x00029c0001007387 */ /* 0x0007e40000100800 */
[----:B---3--:R-:W-:Y:S02]  /*10370*/  IMAD.MOV.U32 R0, RZ, RZ, R93 ;  /* 0x000000ffff007224 */ /* 0x008fe400078e005d */
[----:B------:R1:W-:Y:S04]  /*10380*/  STL [R1+0x2a8], R92 ;  /* 0x0002a85c01007387 */ /* 0x0003e80000100800 */
[----:B------:R4:W-:Y:S01]  /*10390*/  STL [R1+0x2a4], R0 ;  /* 0x0002a40001007387 */ /* 0x0009e20000100800 */
[----:B-1----:R-:W-:Y:S01]  /*103a0*/  IMAD.MOV.U32 R92, RZ, RZ, R94 ;  /* 0x000000ffff5c7224 */ /* 0x002fe200078e005e */
[----:B----4-:R-:W-:Y:S01]  /*103b0*/  MOV R0, R97 ;  /* 0x0000006100007202 */ /* 0x010fe20000000f00 */
[----:B------:R-:W-:-:S02]  /*103c0*/  IMAD.MOV.U32 R93, RZ, RZ, R95 ;  /* 0x000000ffff5d7224 */ /* 0x000fc400078e005f */
[----:B------:R-:W3:Y:S04]  /*103d0*/  LDL.LU.64 R94, [R1+0x4d0] ;  /* 0x0004d000015e7983 */ /* 0x000ee80000300a00 */
[----:B------:R-:W-:Y:S04]  /*103e0*/  STL [R1+0x2b0], R96 ;  /* 0x0002b06001007387 */ /* 0x000fe80000100800 */
[----:B------:R-:W-:Y:S04]  /*103f0*/  STL [R1+0x2b8], R98 ;  /* 0x0002b86201007387 */ /* 0x000fe80000100800 */
[----:B------:R1:W-:Y:S02]  /*10400*/  STL [R1+0x2ac], R0 ;  /* 0x0002ac0001007387 */ /* 0x0003e40000100800 */
[----:B-1----:R-:W-:-:S05]  /*10410*/  IMAD.MOV.U32 R0, RZ, RZ, R99 ;  /* 0x000000ffff007224 */ /* 0x002fca00078e0063 */
[----:B------:R1:W-:Y:S04]  /*10420*/  STL [R1+0x2b4], R0 ;  /* 0x0002b40001007387 */ /* 0x0003e80000100800 */
[----:B------:R-:W-:Y:S04]  /*10430*/  STL [R1+0x2c0], R92 ;  /* 0x0002c05c01007387 */ /* 0x000fe80000100800 */
[----:B------:R-:W4:Y:S04]  /*10440*/  LDL.LU.64 R98, [R1+0x2e8] ;  /* 0x0002e80001627983 */ /* 0x000f280000300a00 */
[----:B------:R-:W2:Y:S01]  /*10450*/  LDL.LU.64 R96, [R1+0x4f0] ;  /* 0x0004f00001607983 */ /* 0x000ea20000300a00 */
[----:B-1----:R-:W-:-:S05]  /*10460*/  IMAD.MOV.U32 R0, RZ, RZ, R93 ;  /* 0x000000ffff007224 */ /* 0x002fca00078e005d */
[----:B------:R3:W-:Y:S02]  /*10470*/  STL [R1+0x2bc], R0 ;  /* 0x0002bc0001007387 */ /* 0x0007e40000100800 */
[----:B---3--:R-:W-:Y:S02]  /*10480*/  IMAD.MOV.U32 R0, RZ, RZ, R95 ;  /* 0x000000ffff007224 */ /* 0x008fe400078e005f */
[----:B------:R1:W-:Y:S04]  /*10490*/  STL [R1+0x2c8], R94 ;  /* 0x0002c85e01007387 */ /* 0x0003e80000100800 */
[----:B------:R4:W-:Y:S04]  /*104a0*/  STL [R1+0x2c4], R0 ;  /* 0x0002c40001007387 */ /* 0x0009e80000100800 */
[----:B-1----:R-:W3:Y:S01]  /*104b0*/  LDL.LU.64 R94, [R1+0x3e8] ;  /* 0x0003e800015e7983 */ /* 0x002ee20000300a00 */
[----:B----4-:R-:W-:-:S03]  /*104c0*/  IMAD.MOV.U32 R0, RZ, RZ, R99 ;  /* 0x000000ffff007224 */ /* 0x010fc600078e0063 */
[----:B------:R-:W-:Y:S04]  /*104d0*/  STL [R1+0x2d0], R98 ;  /* 0x0002d06201007387 */ /* 0x000fe80000100800 */
[----:B--2---:R-:W-:Y:S04]  /*104e0*/  STL [R1+0x2d8], R100 ;  /* 0x0002d86401007387 */ /* 0x004fe80000100800 */
[----:B------:R1:W-:Y:S02]  /*104f0*/  STL [R1+0x2cc], R0 ;  /* 0x0002cc0001007387 */ /* 0x0003e40000100800 */
[----:B-1----:R-:W-:-:S05]  /*10500*/  IMAD.MOV.U32 R0, RZ, RZ, R101 ;  /* 0x000000ffff007224 */ /* 0x002fca00078e0065 */
[----:B------:R1:W-:Y:S01]  /*10510*/  STL [R1+0x2d4], R0 ;  /* 0x0002d40001007387 */ /* 0x0003e20000100800 */
[----:B------:R-:W-:-:S03]  /*10520*/  IMAD.MOV.U32 R98, RZ, RZ, R102 ;  /* 0x000000ffff627224 */ /* 0x000fc600078e0066 */
[----:B------:R2:W-:Y:S01]  /*10530*/  STL [R1+0x2e0], R106 ;  /* 0x0002e06a01007387 */ /* 0x0005e20000100800 */
[----:B-1----:R-:W-:Y:S02]  /*10540*/  IMAD.MOV.U32 R0, RZ, RZ, R107 ;  /* 0x000000ffff007224 */ /* 0x002fe400078e006b */
[----:B------:R-:W-:-:S03]  /*10550*/  IMAD.MOV.U32 R99, RZ, RZ, R103 ;  /* 0x000000ffff637224 */ /* 0x000fc600078e0067 */
[----:B------:R1:W-:Y:S01]  /*10560*/  STL [R1+0x2dc], R0 ;  /* 0x0002dc0001007387 */ /* 0x0003e20000100800 */
[----:B------:R-:W-:-:S03]  /*10570*/  IMAD.MOV.U32 R102, RZ, RZ, R114 ;  /* 0x000000ffff667224 */ /* 0x000fc600078e0072 */
[----:B------:R-:W-:Y:S01]  /*10580*/  STL [R1+0x2e8], R96 ;  /* 0x0002e86001007387 */ /* 0x000fe20000100800 */
[----:B------:R-:W-:-:S03]  /*10590*/  IMAD.MOV.U32 R103, RZ, RZ, R115 ;  /* 0x000000ffff677224 */ /* 0x000fc600078e0073 */
[----:B------:R-:W4:Y:S01]  /*105a0*/  LDL.LU.64 R100, [R1+0x300] ;  /* 0x0003000001647983 */ /* 0x000f220000300a00 */
[----:B------:R-:W-:Y:S02]  /*105b0*/  IMAD.MOV.U32 R114, RZ, RZ, R116 ;  /* 0x000000ffff727224 */ /* 0x000fe400078e0074 */
[----:B------:R-:W-:Y:S01]  /*105c0*/  IMAD.MOV.U32 R115, RZ, RZ, R117 ;  /* 0x000000ffff737224 */ /* 0x000fe200078e0075 */
[----:B------:R-:W-:Y:S01]  /*105d0*/  MOV R117, R121 ;  /* 0x0000007900757202 */ /* 0x000fe20000000f00 */
[----:B------:R-:W-:Y:S02]  /*105e0*/  IMAD.MOV.U32 R116, RZ, RZ, R120 ;  /* 0x000000ffff747224 */ /* 0x000fe400078e0078 */
[----:B------:R-:W-:Y:S02]  /*105f0*/  IMAD.MOV.U32 R120, RZ, RZ, R124 ;  /* 0x000000ffff787224 */ /* 0x000fe400078e007c */
[----:B------:R-:W-:Y:S02]  /*10600*/  IMAD.MOV.U32 R121, RZ, RZ, R125 ;  /* 0x000000ffff797224 */ /* 0x000fe400078e007d */
[----:B------:R-:W4:Y:S04]  /*10610*/  LDL.LU.64 R124, [R1+0x380] ;  /* 0x00038000017c7983 */ /* 0x000f280000300a00 */
[----:B--2---:R-:W2:Y:S01]  /*10620*/  LDL.LU.64 R106, [R1+0x510] ;  /* 0x00051000016a7983 */ /* 0x004ea20000300a00 */
[----:B-1----:R-:W-:-:S05]  /*10630*/  IMAD.MOV.U32 R0, RZ, RZ, R97 ;  /* 0x000000ffff007224 */ /* 0x002fca00078e0061 */
[----:B------:R1:W-:Y:S04]  /*10640*/  STL [R1+0x2e4], R0 ;  /* 0x0002e40001007387 */ /* 0x0003e80000100800 */
[----:B---3--:R-:W-:Y:S01]  /*10650*/  STL [R1+0x2f0], R94 ;  /* 0x0002f05e01007387 */ /* 0x008fe20000100800 */
[----:B-1----:R-:W-:-:S03]  /*10660*/  IMAD.MOV.U32 R0, RZ, RZ, R95 ;  /* 0x000000ffff007224 */ /* 0x002fc600078e005f */
[----:B------:R-:W3:Y:S04]  /*10670*/  LDL.LU.64 R96, [R1+0x480] ;  /* 0x0004800001607983 */ /* 0x000ee80000300a00 */
[----:B------:R-:W-:Y:S04]  /*10680*/  STL [R1+0x2f8], R104 ;  /* 0x0002f86801007387 */ /* 0x000fe80000100800 */
[----:B------:R1:W-:Y:S02]  /*10690*/  STL [R1+0x2ec], R0 ;  /* 0x0002ec0001007387 */ /* 0x0003e40000100800 */
[----:B-1----:R-:W-:-:S02]  /*106a0*/  IMAD.MOV.U32 R0, RZ, RZ, R105 ;  /* 0x000000ffff007224 */ /* 0x002fc400078e0069 */
[----:B------:R-:W-:-:S03]  /*106b0*/  IMAD.MOV.U32 R104, RZ, RZ, R144 ;  /* 0x000000ffff687224 */ /* 0x000fc600078e0090 */
[----:B------:R4:W-:Y:S01]  /*106c0*/  STL [R1+0x2f4], R0 ;  /* 0x0002f40001007387 */ /* 0x0009e20000100800 */
[----:B------:R-:W-:-:S03]  /*106d0*/  IMAD.MOV.U32 R105, RZ, RZ, R145 ;  /* 0x000000ffff697224 */ /* 0x000fc600078e0091 */
[----:B------:R-:W3:Y:S01]  /*106e0*/  LDL.LU.64 R144, [R1+0x550] ;  /* 0x0005500001907983 */ /* 0x000ee20000300a00 */
[----:B----4-:R-:W-:-:S03]  /*106f0*/  IMAD.MOV.U32 R0, RZ, RZ, R101 ;  /* 0x000000ffff007224 */ /* 0x010fc600078e0065 */
[----:B------:R-:W-:Y:S04]  /*10700*/  STL [R1+0x300], R100 ;  /* 0x0003006401007387 */ /* 0x000fe80000100800 */
[----:B------:R1:W-:Y:S04]  /*10710*/  STL [R1+0x2fc], R0 ;  /* 0x0002fc0001007387 */ /* 0x0003e80000100800 */
[----:B--2---:R2:W-:Y:S01]  /*10720*/  STL [R1+0x308], R106 ;  /* 0x0003086a01007387 */ /* 0x0045e20000100800 */
[----:B-1----:R-:W-:-:S03]  /*10730*/  IMAD.MOV.U32 R0, RZ, RZ, R107 ;  /* 0x000000ffff007224 */ /* 0x002fc600078e006b */
[----:B------:R-:W4:Y:S04]  /*10740*/  LDL.LU.64 R100, [R1+0x530] ;  /* 0x0005300001647983 */ /* 0x000f280000300a00 */
[----:B------:R3:W-:Y:S01]  /*10750*/  STL [R1+0x304], R0 ;  /* 0x0003040001007387 */ /* 0x0007e20000100800 */
[----:B--2---:R-:W-:Y:S02]  /*10760*/  IMAD.MOV.U32 R106, RZ, RZ, R108 ;  /* 0x000000ffff6a7224 */ /* 0x004fe400078e006c */
[----:B------:R-:W-:Y:S02]  /*10770*/  IMAD.MOV.U32 R107, RZ, RZ, R109 ;  /* 0x000000ffff6b7224 */ /* 0x000fe400078e006d */
[----:B------:R-:W-:Y:S02]  /*10780*/  IMAD.MOV.U32 R108, RZ, RZ, R112 ;  /* 0x000000ffff6c7224 */ /* 0x000fe400078e0070 */
[----:B------:R-:W-:-:S02]  /*10790*/  IMAD.MOV.U32 R109, RZ, RZ, R113 ;  /* 0x000000ffff6d7224 */ /* 0x000fc400078e0071 */
[----:B------:R-:W2:Y:S01]  /*107a0*/  LDL.LU.64 R112, [R1+0x4a0] ;  /* 0x0004a00001707983 */ /* 0x000ea20000300a00 */
[----:B---3--:R-:W-:-:S03]  /*107b0*/  MOV R0, R97 ;  /* 0x0000006100007202 */ /* 0x008fc60000000f00 */
[----:B------:R-:W-:Y:S04]  /*107c0*/  STL [R1+0x310], R96 ;  /* 0x0003106001007387 */ /* 0x000fe80000100800 */
[----:B------:R1:W-:Y:S04]  /*107d0*/  STL [R1+0x318], R122 ;  /* 0x0003187a01007387 */ /* 0x0003e80000100800 */
[----:B------:R3:W-:Y:S01]  /*107e0*/  STL [R1+0x30c], R0 ;  /* 0x00030c0001007387 */ /* 0x0007e20000100800 */
[----:B-1----:R-:W-:Y:S02]  /*107f0*/  IMAD.MOV.U32 R122, RZ, RZ, R124 ;  /* 0x000000ffff7a7224 */ /* 0x002fe400078e007c */
[----:B---3--:R-:W-:-:S02]  /*10800*/  IMAD.MOV.U32 R0, RZ, RZ, R123 ;  /* 0x000000ffff007224 */ /* 0x008fc400078e007b */
[----:B------:R-:W-:Y:S02]  /*10810*/  IMAD.MOV.U32 R123, RZ, RZ, R125 ;  /* 0x000000ffff7b7224 */ /* 0x000fe400078e007d */
[----:B------:R-:W-:Y:S02]  /*10820*/  IMAD.MOV.U32 R124, RZ, RZ, R126 ;  /* 0x000000ffff7c7224 */ /* 0x000fe400078e007e */
[----:B------:R-:W-:Y:S02]  /*10830*/  IMAD.MOV.U32 R125, RZ, RZ, R127 ;  /* 0x000000ffff7d7224 */ /* 0x000fe400078e007f */
[----:B------:R-:W-:Y:S02]  /*10840*/  IMAD.MOV.U32 R126, RZ, RZ, R128 ;  /* 0x000000ffff7e7224 */ /* 0x000fe400078e0080 */
[----:B------:R-:W-:Y:S02]  /*10850*/  IMAD.MOV.U32 R127, RZ, RZ, R129 ;  /* 0x000000ffff7f7224 */ /* 0x000fe400078e0081 */
[----:B------:R-:W-:-:S02]  /*10860*/  IMAD.MOV.U32 R128, RZ, RZ, R130 ;  /* 0x000000ffff807224 */ /* 0x000fc400078e0082 */
[----:B------:R-:W-:Y:S01]  /*10870*/  IMAD.MOV.U32 R129, RZ, RZ, R131 ;  /* 0x000000ffff817224 */ /* 0x000fe200078e0083 */
[----:B------:R1:W-:Y:S01]  /*10880*/  STL [R1+0x314], R0 ;  /* 0x0003140001007387 */ /* 0x0003e20000100800 */
[----:B------:R-:W-:Y:S02]  /*10890*/  IMAD.MOV.U32 R130, RZ, RZ, R132 ;  /* 0x000000ffff827224 */ /* 0x000fe400078e0084 */
[----:B------:R-:W-:Y:S02]  /*108a0*/  IMAD.MOV.U32 R131, RZ, RZ, R133 ;  /* 0x000000ffff837224 */ /* 0x000fe400078e0085 */
[----:B------:R-:W-:Y:S01]  /*108b0*/  IMAD.MOV.U32 R132, RZ, RZ, R134 ;  /* 0x000000ffff847224 */ /* 0x000fe200078e0086 */
[----:B------:R-:W-:Y:S01]  /*108c0*/  MOV R134, R136 ;  /* 0x0000008800867202 */ /* 0x000fe20000000f00 */
[----:B------:R-:W-:Y:S02]  /*108d0*/  IMAD.MOV.U32 R133, RZ, RZ, R135 ;  /* 0x000000ffff857224 */ /* 0x000fe400078e0087 */
[----:B------:R-:W-:-:S02]  /*108e0*/  IMAD.MOV.U32 R135, RZ, RZ, R137 ;  /* 0x000000ffff877224 */ /* 0x000fc400078e0089 */
[----:B-1----:R-:W-:Y:S02]  /*108f0*/  IMAD.MOV.U32 R0, RZ, RZ, R99 ;  /* 0x000000ffff007224 */ /* 0x002fe400078e0063 */
[----:B------:R-:W-:Y:S02]  /*10900*/  IMAD.MOV.U32 R136, RZ, RZ, R138 ;  /* 0x000000ffff887224 */ /* 0x000fe400078e008a */
[----:B------:R-:W-:Y:S01]  /*10910*/  IMAD.MOV.U32 R137, RZ, RZ, R139 ;  /* 0x000000ffff897224 */ /* 0x000fe200078e008b */
[----:B------:R-:W-:Y:S01]  /*10920*/  STL [R1+0x320], R98 ;  /* 0x0003206201007387 */ /* 0x000fe20000100800 */
[----:B------:R-:W-:Y:S02]  /*10930*/  IMAD.MOV.U32 R138, RZ, RZ, R140 ;  /* 0x000000ffff8a7224 */ /* 0x000fe400078e008c */
[----:B------:R-:W-:Y:S02]  /*10940*/  IMAD.MOV.U32 R139, RZ, RZ, R141 ;  /* 0x000000ffff8b7224 */ /* 0x000fe400078e008d */
[----:B------:R-:W-:-:S02]  /*10950*/  IMAD.MOV.U32 R140, RZ, RZ, R142 ;  /* 0x000000ffff8c7224 */ /* 0x000fc400078e008e */
[----:B------:R-:W-:Y:S02]  /*10960*/  IMAD.MOV.U32 R141, RZ, RZ, R143 ;  /* 0x000000ffff8d7224 */ /* 0x000fe400078e008f */
[----:B------:R-:W3:Y:S04]  /*10970*/  LDL.LU.64 R142, [R1+0x590] ;  /* 0x00059000018e7983 */ /* 0x000ee80000300a00 */
[----:B------:R4:W-:Y:S02]  /*10980*/  STL [R1+0x31c], R0 ;  /* 0x00031c0001007387 */ /* 0x0009e40000100800 */
[----:B----4-:R-:W-:Y:S02]  /*10990*/  IMAD.MOV.U32 R0, RZ, RZ, R101 ;  /* 0x000000ffff007224 */ /* 0x010fe400078e0065 */
[----:B------:R-:W-:Y:S04]  /*109a0*/  STL [R1+0x328], R100 ;  /* 0x0003286401007387 */ /* 0x000fe80000100800 */
[----:B------:R1:W-:Y:S04]  /*109b0*/  STL [R1+0x324], R0 ;  /* 0x0003240001007387 */ /* 0x0003e80000100800 */
[----:B--2---:R2:W-:Y:S01]  /*109c0*/  STL [R1+0x330], R112 ;  /* 0x0003307001007387 */ /* 0x0045e20000100800 */
[----:B-1----:R-:W-:-:S02]  /*109d0*/  IMAD.MOV.U32 R0, RZ, RZ, R113 ;  /* 0x000000ffff007224 */ /* 0x002fc400078e0071 */
[----:B--2---:R-:W-:Y:S02]  /*109e0*/  IMAD.MOV.U32 R112, RZ, RZ, R114 ;  /* 0x000000ffff707224 */ /* 0x004fe400078e0072 */
[----:B------:R-:W-:Y:S02]  /*109f0*/  IMAD.MOV.U32 R113, RZ, RZ, R115 ;  /* 0x000000ffff717224 */ /* 0x000fe400078e0073 */
[----:B------:R-:W2:Y:S04]  /*10a00*/  LDL.LU.64 R114, [R1+0x570] ;  /* 0x0005700001727983 */ /* 0x000ea80000300a00 */
[----:B------:R1:W-:Y:S04]  /*10a10*/  STL [R1+0x32c], R0 ;  /* 0x00032c0001007387 */ /* 0x0003e80000100800 */
[----:B------:R-:W-:Y:S01]  /*10a20*/  STL [R1+0x338], R102 ;  /* 0x0003386601007387 */ /* 0x000fe20000100800 */
[----:B-1----:R-:W-:-:S05]  /*10a30*/  IMAD.MOV.U32 R0, RZ, RZ, R103 ;  /* 0x000000ffff007224 */ /* 0x002fca00078e0067 */
[----:B------:R1:W-:Y:S04]  /*10a40*/  STL [R1+0x334], R0 ;  /* 0x0003340001007387 */ /* 0x0003e80000100800 */
[----:B------:R-:W-:Y:S01]  /*10a50*/  STL [R1+0x340], R104 ;  /* 0x0003406801007387 */ /* 0x000fe20000100800 */
[----:B-1----:R-:W-:-:S03]  /*10a60*/  MOV R0, R105 ;  /* 0x0000006900007202 */ /* 0x002fc60000000f00 */
[----:B------:R-:W-:Y:S04]  /*10a70*/  STL [R1+0x348], R144 ;  /* 0x0003489001007387 */ /* 0x000fe80000100800 */
[----:B------:R1:W-:Y:S02]  /*10a80*/  STL [R1+0x33c], R0 ;  /* 0x00033c0001007387 */ /* 0x0003e40000100800 */
[----:B-1----:R-:W-:Y:S02]  /*10a90*/  IMAD.MOV.U32 R0, RZ, RZ, R145 ;  /* 0x000000ffff007224 */ /* 0x002fe400078e0091 */
[----:B------:R-:W-:Y:S02]  /*10aa0*/  IMAD.MOV.U32 R144, RZ, RZ, R146 ;  /* 0x000000ffff907224 */ /* 0x000fe400078e0092 */
[----:B------:R-:W-:Y:S01]  /*10ab0*/  IMAD.MOV.U32 R145, RZ, RZ, R147 ;  /* 0x000000ffff917224 */ /* 0x000fe200078e0093 */
[----:B------:R1:W-:Y:S01]  /*10ac0*/  STL [R1+0x344], R0 ;  /* 0x0003440001007387 */ /* 0x0003e20000100800 */
[----:B------:R-:W-:-:S02]  /*10ad0*/  IMAD.MOV.U32 R146, RZ, RZ, R148 ;  /* 0x000000ffff927224 */ /* 0x000fc400078e0094 */
[----:B------:R-:W-:Y:S02]  /*10ae0*/  IMAD.MOV.U32 R147, RZ, RZ, R149 ;  /* 0x000000ffff937224 */ /* 0x000fe400078e0095 */
[----:B------:R-:W4:Y:S01]  /*10af0*/  LDL.LU.64 R148, [R1+0x500] ;  /* 0x0005000001947983 */ /* 0x000f220000300a00 */
[----:B-1----:R-:W-:-:S03]  /*10b00*/  IMAD.MOV.U32 R0, RZ, RZ, R107 ;  /* 0x000000ffff007224 */ /* 0x002fc600078e006b */
[----:B------:R-:W-:Y:S04]  /*10b10*/  STL [R1+0x350], R106 ;  /* 0x0003506a01007387 */ /* 0x000fe80000100800 */
[----:B------:R-:W-:Y:S04]  /*10b20*/  STL [R1+0x358], R108 ;  /* 0x0003586c01007387 */ /* 0x000fe80000100800 */
[----:B------:R1:W-:Y:S04]  /*10b30*/  STL [R1+0x34c], R0 ;  /* 0x00034c0001007387 */ /* 0x0003e80000100800 */
[----:B------:R-:W-:Y:S01]  /*10b40*/  STL [R1+0x360], R110 ;  /* 0x0003606e01007387 */ /* 0x000fe20000100800 */
[----:B-1----:R-:W-:-:S05]  /*10b50*/  IMAD.MOV.U32 R0, RZ, RZ, R109 ;  /* 0x000000ffff007224 */ /* 0x002fca00078e006d */
[----:B------:R1:W-:Y:S02]  /*10b60*/  STL [R1+0x354], R0 ;  /* 0x0003540001007387 */ /* 0x0003e40000100800 */
[----:B-1----:R-:W-:-:S05]  /*10b70*/  IMAD.MOV.U32 R0, RZ, RZ, R111 ;  /* 0x000000ffff007224 */ /* 0x002fca00078e006f */
[----:B------:R2:W-:Y:S01]  /*10b80*/  STL [R1+0x35c], R0 ;  /* 0x00035c0001007387 */ /* 0x0005e20000100800 */
[----:B------:R-:W-:Y:S02]  /*10b90*/  IMAD.MOV.U32 R94, RZ, RZ, R112 ;  /* 0x000000ffff5e7224 */ /* 0x000fe400078e0070 */
[----:B------:R-:W-:Y:S01]  /*10ba0*/  IMAD.MOV.U32 R95, RZ, RZ, R113 ;  /* 0x000000ffff5f7224 */ /* 0x000fe200078e0071 */
[----:B------:R-:W-:Y:S01]  /*10bb0*/  MOV R109, R119 ;  /* 0x00000077006d7202 */ /* 0x000fe20000000f00 */
        /* <DEDUP_REMOVED lines=15> */
[----:B--2---:R-:W-:Y:S01]  /*10cb0*/  IMAD.MOV.U32 R0, RZ, RZ, R115 ;  /* 0x000000ffff007224 */ /* 0x004fe200078e0073 */
[----:B------:R-:W-:Y:S04]  /*10cc0*/  STL [R1+0x368], R114 ;  /* 0x0003687201007387 */ /* 0x000fe80000100800 */
[----:B------:R-:W-:Y:S04]  /*10cd0*/  STL [R1+0x370], R116 ;  /* 0x0003707401007387 */ /* 0x000fe80000100800 */
        /* <DEDUP_REMOVED lines=9> */
[----:B------:R1:W-:Y:S01]  /*10d70*/  STL [R1+0x37c], R0 ;  /* 0x00037c0001007387 */ /* 0x0003e20000100800 */
[----:B------:R-:W-:Y:S02]  /*10d80*/  IMAD.MOV.U32 R114, RZ, RZ, R124 ;  /* 0x000000ffff727224 */ /* 0x000fe400078e007c */
[----:B-1----:R-:W-:-:S05]  /*10d90*/  IMAD.MOV.U32 R0, RZ, RZ, R143 ;  /* 0x000000ffff007224 */ /* 0x002fca00078e008f */
[----:B------:R1:W-:Y:S01]  /*10da0*/  STL [R1+0x384], R0 ;  /* 0x0003840001007387 */ /* 0x0003e20000100800 */
[----:B------:R-:W-:-:S03]  /*10db0*/  IMAD.MOV.U32 R115, RZ, RZ, R125 ;  /* 0x000000ffff737224 */ /* 0x000fc600078e007d */
[----:B----4-:R2:W-:Y:S01]  /*10dc0*/  STL [R1+0x390], R148 ;  /* 0x0003909401007387 */ /* 0x0105e20000100800 */
[----:B------:R-:W-:-:S03]  /*10dd0*/  IMAD.MOV.U32 R124, RZ, RZ, R134 ;  /* 0x000000ffff7c7224 */ /* 0x000fc600078e0086 */
[----:B------:R-:W3:Y:S01]  /*10de0*/  LDL.LU.64 R128, [R1+0x538] ;  /* 0x0005380001807983 */ /* 0x000ee20000300a00 */
[----:B------:R-:W-:Y:S01]  /*10df0*/  MOV R125, R135 ;  /* 0x00000087007d7202 */ /* 0x000fe20000000f00 */
[----:B-1----:R-:W-:Y:S02]  /*10e00*/  IMAD.MOV.U32 R0, RZ, RZ, R149 ;  /* 0x000000ffff007224 */ /* 0x002fe400078e0095 */
[----:B------:R-:W4:Y:S01]  /*10e10*/  LDL.LU.64 R110, [R1+0x580] ;  /* 0x00058000016e7983 */ /* 0x000f220000300a00 */
[----:B------:R-:W-:-:S03]  /*10e20*/  IMAD.MOV.U32 R120, RZ, RZ, R136 ;  /* 0x000000ffff787224 */ /* 0x000fc600078e0088 */
[----:B------:R-:W3:Y:S01]  /*10e30*/  LDL.LU.64 R132, [R1+0x4a8] ;  /* 0x0004a80001847983 */ /* 0x000ee20000300a00 */
[----:B------:R-:W-:-:S03]  /*10e40*/  IMAD.MOV.U32 R121, RZ, RZ, R137 ;  /* 0x000000ffff797224 */ /* 0x000fc600078e0089 */
[----:B------:R-:W4:Y:S04]  /*10e50*/  LDL.LU.64 R100, [R1+0x3c0] ;  /* 0x0003c00001647983 */ /* 0x000f280000300a00 */
[----:B------:R-:W3:Y:S04]  /*10e60*/  LDL.LU.64 R134, [R1+0x4c8] ;  /* 0x0004c80001867983 */ /* 0x000ee80000300a00 */
[----:B------:R-:W3:Y:S01]  /*10e70*/  LDL.LU.64 R104, [R1+0x3e0] ;  /* 0x0003e00001687983 */ /* 0x000ee20000300a00 */
[----:B------:R-:W-:-:S03]  /*10e80*/  IMAD.MOV.U32 R122, RZ, RZ, R138 ;  /* 0x000000ffff7a7224 */ /* 0x000fc600078e008a */
[----:B------:R-:W3:Y:S01]  /*10e90*/  LDL.LU.64 R136, [R1+0x5e0] ;  /* 0x0005e00001887983 */ /* 0x000ee20000300a00 */
[----:B------:R-:W-:-:S03]  /*10ea0*/  IMAD.MOV.U32 R123, RZ, RZ, R139 ;  /* 0x000000ffff7b7224 */ /* 0x000fc600078e008b */
[----:B------:R1:W-:Y:S04]  /*10eb0*/  STL [R1+0x38c], R0 ;  /* 0x00038c0001007387 */ /* 0x0003e80000100800 */
[----:B------:R-:W3:Y:S04]  /*10ec0*/  LDL.LU.64 R116, [R1+0x560] ;  /* 0x0005600001747983 */ /* 0x000ee80000300a00 */
[----:B--2---:R-:W2:Y:S04]  /*10ed0*/  LDL.LU.64 R148, [R1+0x578] ;  /* 0x0005780001947983 */ /* 0x004ea80000300a00 */
[----:B------:R-:W2:Y:S04]  /*10ee0*/  LDL.LU.64 R138, [R1+0x5f8] ;  /* 0x0005f800018a7983 */ /* 0x000ea80000300a00 */
[----:B------:R-:W2:Y:S04]  /*10ef0*/  LDL.LU.64 R140, [R1+0x760] ;  /* 0x00076000018c7983 */ /* 0x000ea80000300a00 */
[----:B------:R-:W2:Y:S04]  /*10f00*/  LDL.LU.64 R142, [R1+0x748] ;  /* 0x00074800018e7983 */ /* 0x000ea80000300a00 */
[----:B------:R-:W2:Y:S04]  /*10f10*/  LDL.LU.64 R144, [R1+0x728] ;  /* 0x0007280001907983 */ /* 0x000ea80000300a00 */
[----:B------:R-:W2:Y:S04]  /*10f20*/  LDL.LU.64 R146, [R1+0x6c0] ;  /* 0x0006c00001927983 */ /* 0x000ea80000300a00 */
[----:B------:R-:W4:Y:S01]  /*10f30*/  LDL.LU.64 R102, [R1+0x5b0] ;  /* 0x0005b00001667983 */ /* 0x000f220000300a00 */
[----:B-1----:R-:W-:-:S03]  /*10f40*/  IMAD.MOV.U32 R0, RZ, RZ, R95 ;  /* 0x000000ffff007224 */ /* 0x002fc600078e005f */
[----:B------:R-:W-:Y:S04]  /*10f50*/  STL [R1+0x398], R94 ;  /* 0x0003985e01007387 */ /* 0x000fe80000100800 */
[----:B------:R1:W-:Y:S04]  /*10f60*/  STL [R1+0x394], R0 ;  /* 0x0003940001007387 */ /* 0x0003e80000100800 */
[----:B------:R1:W-:Y:S02]  /*10f70*/  STL [R1+0x3a0], R108 ;  /* 0x0003a06c01007387 */ /* 0x0003e40000100800 */
[----:B-1----:R-:W-:-:S05]  /*10f80*/  MOV R0, R109 ;  /* 0x0000006d00007202 */ /* 0x002fca0000000f00 */
[----:B------:R4:W-:Y:S04]  /*10f90*/  STL [R1+0x39c], R0 ;  /* 0x00039c0001007387 */ /* 0x0009e80000100800 */
[----:B------:R-:W3:Y:S01]  /*10fa0*/  LDL.LU.64 R108, [R1+0x5d0] ;  /* 0x0005d000016c7983 */ /* 0x000ee20000300a00 */
[----:B----4-:R-:W-:-:S03]  /*10fb0*/  IMAD.MOV.U32 R0, RZ, RZ, R103 ;  /* 0x000000ffff007224 */ /* 0x010fc600078e0067 */
[----:B------:R1:W-:Y:S04]  /*10fc0*/  STL [R1+0x3a8], R102 ;  /* 0x0003a86601007387 */ /* 0x0003e80000100800 */
[----:B------:R4:W-:Y:S01]  /*10fd0*/  STL [R1+0x3a4], R0 ;  /* 0x0003a40001007387 */ /* 0x0009e20000100800 */
[----:B-1----:R-:W-:Y:S02]  /*10fe0*/  IMAD.MOV.U32 R102, RZ, RZ, R106 ;  /* 0x000000ffff667224 */ /* 0x002fe400078e006a */
[----:B------:R-:W-:Y:S02]  /*10ff0*/  IMAD.MOV.U32 R103, RZ, RZ, R107 ;  /* 0x000000ffff677224 */ /* 0x000fe400078e006b */
[----:B------:R-:W2:Y:S01]  /*11000*/  LDL.LU.64 R106, [R1+0x5f0] ;  /* 0x0005f000016a7983 */ /* 0x000ea20000300a00 */
[----:B----4-:R-:W-:-:S03]  /*11010*/  IMAD.MOV.U32 R0, RZ, RZ, R97 ;  /* 0x000000ffff007224 */ /* 0x010fc600078e0061 */
[----:B------:R-:W-:Y:S04]  /*11020*/  STL [R1+0x3b0], R96 ;  /* 0x0003b06001007387 */ /* 0x000fe80000100800 */
[----:B------:R-:W-:Y:S04]  /*11030*/  STL [R1+0x3b8], R98 ;  /* 0x0003b86201007387 */ /* 0x000fe80000100800 */
[----:B------:R1:W-:Y:S02]  /*11040*/  STL [R1+0x3ac], R0 ;  /* 0x0003ac0001007387 */ /* 0x0003e40000100800 */
[----:B-1----:R-:W-:-:S05]  /*11050*/  IMAD.MOV.U32 R0, RZ, RZ, R99 ;  /* 0x000000ffff007224 */ /* 0x002fca00078e0063 */
[----:B------:R1:W-:Y:S04]  /*11060*/  STL [R1+0x3b4], R0 ;  /* 0x0003b40001007387 */ /* 0x0003e80000100800 */
[----:B------:R-:W-:Y:S01]  /*11070*/  STL [R1+0x3c0], R100 ;  /* 0x0003c06401007387 */ /* 0x000fe20000100800 */
[----:B-1----:R-:W-:-:S05]  /*11080*/  IMAD.MOV.U32 R0, RZ, RZ, R101 ;  /* 0x000000ffff007224 */ /* 0x002fca00078e0065 */
[----:B------:R1:W-:Y:S04]  /*11090*/  STL [R1+0x3bc], R0 ;  /* 0x0003bc0001007387 */ /* 0x0003e80000100800 */
[----:B---3--:R3:W-:Y:S01]  /*110a0*/  STL [R1+0x3c8], R108 ;  /* 0x0003c86c01007387 */ /* 0x0087e20000100800 */
[----:B-1----:R-:W-:-:S05]  /*110b0*/  IMAD.MOV.U32 R0, RZ, RZ, R109 ;  /* 0x000000ffff007224 */ /* 0x002fca00078e006d */
[----:B------:R1:W-:Y:S01]  /*110c0*/  STL [R1+0x3c4], R0 ;  /* 0x0003c40001007387 */ /* 0x0003e20000100800 */
[----:B---3--:R-:W-:Y:S02]  /*110d0*/  IMAD.MOV.U32 R108, RZ, RZ, R112 ;  /* 0x000000ffff6c7224 */ /* 0x008fe400078e0070 */
[----:B------:R-:W-:Y:S02]  /*110e0*/  IMAD.MOV.U32 R109, RZ, RZ, R113 ;  /* 0x000000ffff6d7224 */ /* 0x000fe400078e0071 */
[----:B------:R-:W-:Y:S02]  /*110f0*/  IMAD.MOV.U32 R112, RZ, RZ, R122 ;  /* 0x000000ffff707224 */ /* 0x000fe400078e007a */
[----:B------:R-:W-:Y:S01]  /*11100*/  IMAD.MOV.U32 R113, RZ, RZ, R123 ;  /* 0x000000ffff717224 */ /* 0x000fe200078e007b */
[----:B-1----:R-:W-:Y:S01]  /*11110*/  MOV R0, R131 ;  /* 0x0000008300007202 */ /* 0x002fe20000000f00 */
[----:B------:R-:W-:Y:S01]  /*11120*/  IMAD.MOV.U32 R122, RZ, RZ, R126 ;  /* 0x000000ffff7a7224 */ /* 0x000fe200078e007e */
[----:B------:R1:W-:Y:S01]  /*11130*/  STL [R1+0x3d0], R130 ;  /* 0x0003d08201007387 */ /* 0x0003e20000100800 */
[----:B------:R-:W-:-:S02]  /*11140*/  IMAD.MOV.U32 R123, RZ, RZ, R127 ;  /* 0x000000ffff7b7224 */ /* 0x000fc400078e007f */
[----:B------:R-:W-:Y:S02]  /*11150*/  IMAD.MOV.U32 R126, RZ, RZ, R150 ;  /* 0x000000ffff7e7224 */ /* 0x000fe400078e0096 */
[----:B------:R-:W-:Y:S02]  /*11160*/  IMAD.MOV.U32 R127, RZ, RZ, R151 ;  /* 0x000000ffff7f7224 */ /* 0x000fe400078e0097 */
[----:B------:R-:W3:Y:S04]  /*11170*/  LDL.LU.64 R150, [R1+0x558] ;  /* 0x0005580001967983 */ /* 0x000ee80000300a00 */
[----:B------:R4:W-:Y:S04]  /*11180*/  STL [R1+0x3cc], R0 ;  /* 0x0003cc0001007387 */ /* 0x0009e80000100800 */
[----:B-1----:R-:W3:Y:S01]  /*11190*/  LDL.LU.64 R130, [R1+0x610] ;  /* 0x0006100001827983 */ /* 0x002ee20000300a00 */
[----:B----4-:R-:W-:-:S03]  /*111a0*/  IMAD.MOV.U32 R0, RZ, RZ, R103 ;  /* 0x000000ffff007224 */ /* 0x010fc600078e0067 */
[----:B------:R-:W-:Y:S04]  /*111b0*/  STL [R1+0x3d8], R102 ;  /* 0x0003d86601007387 */ /* 0x000fe80000100800 */
[----:B------:R1:W-:Y:S04]  /*111c0*/  STL [R1+0x3d4], R0 ;  /* 0x0003d40001007387 */ /* 0x0003e80000100800 */
[----:B------:R-:W-:Y:S01]  /*111d0*/  STL [R1+0x3e0], R104 ;  /* 0x0003e06801007387 */ /* 0x000fe20000100800 */
[----:B-1----:R-:W-:-:S05]  /*111e0*/  IMAD.MOV.U32 R0, RZ, RZ, R105 ;  /* 0x000000ffff007224 */ /* 0x002fca00078e0069 */
[----:B------:R2:W-:Y:S02]  /*111f0*/  STL [R1+0x3dc], R0 ;  /* 0x0003dc0001007387 */ /* 0x0005e40000100800 */
[----:B--2---:R-:W-:Y:S02]  /*11200*/  IMAD.MOV.U32 R0, RZ, RZ, R107 ;  /* 0x000000ffff007224 */ /* 0x004fe400078e006b */
[----:B------:R-:W-:Y:S04]  /*11210*/  STL [R1+0x3e8], R106 ;  /* 0x0003e86a01007387 */ /* 0x000fe80000100800 */
[----:B------:R-:W-:Y:S04]  /*11220*/  STL [R1+0x3f0], R116 ;  /* 0x0003f07401007387 */ /* 0x000fe80000100800 */
[----:B------:R1:W-:Y:S02]  /*11230*/  STL [R1+0x3e4], R0 ;  /* 0x0003e40001007387 */ /* 0x0003e40000100800 */
[----:B-1----:R-:W-:-:S02]  /*11240*/  IMAD.MOV.U32 R0, RZ, RZ, R117 ;  /* 0x000000ffff007224 */ /* 0x002fc400078e0075 */
[----:B------:R-:W2:Y:S04]  /*11250*/  LDL.LU.64 R116, [R1+0x630] ;  /* 0x0006300001747983 */ /* 0x000ea80000300a00 */
[----:B------:R1:W-:Y:S04]  /*11260*/  STL [R1+0x3ec], R0 ;  /* 0x0003ec0001007387 */ /* 0x0003e80000100800 */
[----:B------:R-:W-:Y:S01]  /*11270*/  STL [R1+0x3f8], R108 ;  /* 0x0003f86c01007387 */ /* 0x000fe20000100800 */
[----:B-1----:R-:W-:-:S05]  /*11280*/  IMAD.MOV.U32 R0, RZ, RZ, R109 ;  /* 0x000000ffff007224 */ /* 0x002fca00078e006d */
[----:B------:R1:W-:Y:S04]  /*11290*/  STL [R1+0x3f4], R0 ;  /* 0x0003f40001007387 */ /* 0x0003e80000100800 */
[----:B------:R4:W-:Y:S01]  /*112a0*/  STL [R1+0x400], R124 ;  /* 0x0004007c01007387 */ /* 0x0009e20000100800 */
[----:B-1----:R-:W-:-:S03]  /*112b0*/  IMAD.MOV.U32 R0, RZ, RZ, R125 ;  /* 0x000000ffff007224 */ /* 0x002fc600078e007d */
[----:B----4-:R-:W4:Y:S04]  /*112c0*/  LDL.LU.64 R124, [R1+0x660] ;  /* 0x00066000017c7983 */ /* 0x010f280000300a00 */
[----:B------:R3:W-:Y:S02]  /*112d0*/  STL [R1+0x3fc], R0 ;  /* 0x0003fc0001007387 */ /* 0x0007e40000100800 */
[----:B---3--:R-:W-:Y:S02]  /*112e0*/  IMAD.MOV.U32 R0, RZ, RZ, R131 ;  /* 0x000000ffff007224 */ /* 0x008fe400078e0083 */
[----:B------:R1:W-:Y:S04]  /*112f0*/  STL [R1+0x408], R130 ;  /* 0x0004088201007387 */ /* 0x0003e80000100800 */
[----:B------:R3:W-:Y:S04]  /*11300*/  STL [R1+0x404], R0 ;  /* 0x0004040001007387 */ /* 0x0007e80000100800 */
[----:B------:R-:W-:Y:S01]  /*11310*/  STL [R1+0x410], R110 ;  /* 0x0004106e01007387 */ /* 0x000fe20000100800 */
[----:B-1----:R-:W-:-:S02]  /*11320*/  IMAD.MOV.U32 R130, RZ, RZ, R132 ;  /* 0x000000ffff827224 */ /* 0x002fc400078e0084 */
[----:B------:R-:W-:Y:S02]  /*11330*/  IMAD.MOV.U32 R131, RZ, RZ, R133 ;  /* 0x000000ffff837224 */ /* 0x000fe400078e0085 */
[----:B------:R-:W-:Y:S02]  /*11340*/  IMAD.MOV.U32 R132, RZ, RZ, R134 ;  /* 0x000000ffff847224 */ /* 0x000fe400078e0086 */
[----:B------:R-:W-:Y:S02]  /*11350*/  IMAD.MOV.U32 R133, RZ, RZ, R135 ;  /* 0x000000ffff857224 */ /* 0x000fe400078e0087 */
[----:B------:R-:W4:Y:S01]  /*11360*/  LDL.LU.64 R134, [R1+0x680] ;  /* 0x0006800001867983 */ /* 0x000f220000300a00 */
[----:B---3--:R-:W-:-:S05]  /*11370*/  MOV R0, R111 ;  /* 0x0000006f00007202 */ /* 0x008fca0000000f00 */
[----:B------:R1:W-:Y:S04]  /*11380*/  STL [R1+0x40c], R0 ;  /* 0x00040c0001007387 */ /* 0x0003e80000100800 */
[----:B------:R-:W-:Y:S04]  /*11390*/  STL [R1+0x418], R112 ;  /* 0x0004187001007387 */ /* 0x000fe80000100800 */
[----:B------:R-:W3:Y:S01]  /*113a0*/  LDL.LU.64 R106, [R1+0x6a0] ;  /* 0x0006a000016a7983 */ /* 0x000ee20000300a00 */
[----:B-1----:R-:W-:-:S03]  /*113b0*/  IMAD.MOV.U32 R0, RZ, RZ, R113 ;  /* 0x000000ffff007224 */ /* 0x002fc600078e0071 */
[----:B------:R-:W-:Y:S04]  /*113c0*/  STL [R1+0x420], R114 ;  /* 0x0004207201007387 */ /* 0x000fe80000100800 */
[----:B------:R1:W-:Y:S02]  /*113d0*/  STL [R1+0x414], R0 ;  /* 0x0004140001007387 */ /* 0x0003e40000100800 */
[----:B-1----:R-:W-:Y:S02]  /*113e0*/  IMAD.MOV.U32 R0, RZ, RZ, R115 ;  /* 0x000000ffff007224 */ /* 0x002fe400078e0073 */
[----:B------:R-:W-:Y:S02]  /*113f0*/  IMAD.MOV.U32 R96, RZ, RZ, R132 ;  /* 0x000000ffff607224 */ /* 0x000fe400078e0084 */
[----:B------:R-:W-:-:S02]  /*11400*/  IMAD.MOV.U32 R97, RZ, RZ, R133 ;  /* 0x000000ffff617224 */ /* 0x000fc400078e0085 */
[----:B------:R-:W-:Y:S02]  /*11410*/  IMAD.MOV.U32 R108, RZ, RZ, R138 ;  /* 0x000000ffff6c7224 */ /* 0x000fe400078e008a */
[----:B------:R-:W-:Y:S02]  /*11420*/  IMAD.MOV.U32 R109, RZ, RZ, R139 ;  /* 0x000000ffff6d7224 */ /* 0x000fe400078e008b */
[----:B------:R-:W-:Y:S02]  /*11430*/  IMAD.MOV.U32 R98, RZ, RZ, R148 ;  /* 0x000000ffff627224 */ /* 0x000fe400078e0094 */
[----:B------:R-:W-:Y:S01]  /*11440*/  IMAD.MOV.U32 R99, RZ, RZ, R149 ;  /* 0x000000ffff637224 */ /* 0x000fe200078e0095 */
[----:B--2---:R-:W-:Y:S04]  /*11450*/  STL [R1+0x428], R116 ;  /* 0x0004287401007387 */ /* 0x004fe80000100800 */
        /* <DEDUP_REMOVED lines=21> */
[----:B------:R1:W-:Y:S02]  /*115b0*/  STL [R1+0x454], R0 ;  /* 0x0004540001007387 */ /* 0x0003e40000100800 */
[----:B-1----:R-:W-:-:S05]  /*115c0*/  IMAD.MOV.U32 R0, RZ, RZ, R131 ;  /* 0x000000ffff007224 */ /* 0x002fca00078e0083 */
[----:B------:R1:W-:Y:S04]  /*115d0*/  STL [R1+0x45c], R0 ;  /* 0x00045c0001007387 */ /* 0x0003e80000100800 */
[----:B------:R-:W-:Y:S01]  /*115e0*/  STL [R1+0x468], R134 ;  /* 0x0004688601007387 */ /* 0x000fe20000100800 */
[----:B-1----:R-:W-:-:S03]  /*115f0*/  IMAD.MOV.U32 R0, RZ, RZ, R135 ;  /* 0x000000ffff007224 */ /* 0x002fc600078e0087 */
[----:B------:R-:W-:Y:S04]  /*11600*/  STL [R1+0x470], R136 ;  /* 0x0004708801007387 */ /* 0x000fe80000100800 */
[----:B------:R1:W-:Y:S04]  /*11610*/  STL [R1+0x464], R0 ;  /* 0x0004640001007387 */ /* 0x0003e80000100800 */
[----:B------:R-:W-:Y:S01]  /*11620*/  STL [R1+0x478], R150 ;  /* 0x0004789601007387 */ /* 0x000fe20000100800 */
[----:B-1----:R-:W-:-:S05]  /*11630*/  MOV R0, R137 ;  /* 0x0000008900007202 */ /* 0x002fca0000000f00 */
[----:B------:R1:W-:Y:S04]  /*11640*/  STL [R1+0x46c], R0 ;  /* 0x00046c0001007387 */ /* 0x0003e80000100800 */
[----:B------:R-:W2:Y:S04]  /*11650*/  LDL.LU.64 R100, [R1+0x4e8] ;  /* 0x0004e80001647983 */ /* 0x000ea80000300a00 */
        /* <DEDUP_REMOVED lines=14> */
[----:B------:R-:W-:-:S03]  /*11740*/  IMAD.MOV.U32 R128, RZ, RZ, R142 ;  /* 0x000000ffff807224 */ /* 0x000fc600078e008e */
[----:B------:R-:W4:Y:S01]  /*11750*/  LDL.LU.64 R118, [R1+0x738] ;  /* 0x0007380001767983 */ /* 0x000f220000300a00 */
[----:B------:R-:W-:-:S03]  /*11760*/  IMAD.MOV.U32 R129, RZ, RZ, R143 ;  /* 0x000000ffff817224 */ /* 0x000fc600078e008f */
[----:B------:R-:W4:Y:S01]  /*11770*/  LDL.LU.64 R130, [R1+0x6e8] ;  /* 0x0006e80001827983 */ /* 0x000f220000300a00 */
[----:B-1----:R-:W-:-:S03]  /*11780*/  IMAD.MOV.U32 R0, RZ, RZ, R151 ;  /* 0x000000ffff007224 */ /* 0x002fc600078e0097 */
[----:B------:R-:W4:Y:S04]  /*11790*/  LDL.LU.64 R120, [R1+0x618] ;  /* 0x0006180001787983 */ /* 0x000f280000300a00 */
[----:B------:R-:W4:Y:S04]  /*117a0*/  LDL.LU.64 R122, [R1+0x700] ;  /* 0x00070000017a7983 */ /* 0x000f280000300a00 */
[----:B------:R-:W4:Y:S01]  /*117b0*/  LDL.LU.64 R142, [R1+0x6f0] ;  /* 0x0006f000018e7983 */ /* 0x000f220000300a00 */
[----:B------:R-:W-:-:S03]  /*117c0*/  IMAD.MOV.U32 R134, RZ, RZ, R146 ;  /* 0x000000ffff867224 */ /* 0x000fc600078e0092 */
[----:B------:R-:W2:Y:S01]  /*117d0*/  LDL.LU.64 R112, [R1+0x598] ;  /* 0x0005980001707983 */ /* 0x000ea20000300a00 */
[----:B------:R-:W-:-:S03]  /*117e0*/  IMAD.MOV.U32 R135, RZ, RZ, R147 ;  /* 0x000000ffff877224 */ /* 0x000fc600078e0093 */
[----:B------:R-:W4:Y:S04]  /*117f0*/  LDL.LU.64 R148, [R1+0x6a8] ;  /* 0x0006a80001947983 */ /* 0x000f280000300a00 */
[----:B------:R-:W-:Y:S04]  /*11800*/  STL [R1+0x480], R96 ;  /* 0x0004806001007387 */ /* 0x000fe80000100800 */
[----:B------:R1:W-:Y:S04]  /*11810*/  STL [R1+0x474], R0 ;  /* 0x0004740001007387 */ /* 0x0003e80000100800 */
[----:B------:R-:W4:Y:S04]  /*11820*/  LDL.LU.64 R146, [R1+0x778] ;  /* 0x0007780001927983 */ /* 0x000f280000300a00 */
[----:B------:R-:W4:Y:S04]  /*11830*/  LDL.LU.64 R150, [R1+0x668] ;  /* 0x0006680001967983 */ /* 0x000f280000300a00 */
[----:B------:R-:W4:Y:S01]  /*11840*/  LDL.LU.64 R94, [R1+0x600] ;  /* 0x00060000015e7983 */ /* 0x000f220000300a00 */
[----:B-1----:R-:W-:-:S03]  /*11850*/  MOV R0, R97 ;  /* 0x0000006100007202 */ /* 0x002fc60000000f00 */
[----:B---3--:R-:W-:Y:S01]  /*11860*/  STL [R1+0x488], R106 ;  /* 0x0004886a01007387 */ /* 0x008fe20000100800 */
[----:B------:R-:W-:-:S03]  /*11870*/  IMAD.MOV.U32 R96, RZ, RZ, R98 ;  /* 0x000000ffff607224 */ /* 0x000fc600078e0062 */
[----:B------:R1:W-:Y:S01]  /*11880*/  STL [R1+0x47c], R0 ;  /* 0x00047c0001007387 */ /* 0x0003e20000100800 */
[----:B------:R-:W-:Y:S02]  /*11890*/  IMAD.MOV.U32 R97, RZ, RZ, R99 ;  /* 0x000000ffff617224 */ /* 0x000fe400078e0063 */
[----:B-1----:R-:W-:Y:S02]  /*118a0*/  IMAD.MOV.U32 R0, RZ, RZ, R107 ;  /* 0x000000ffff007224 */ /* 0x002fe400078e006b */
[----:B--2---:R-:W-:Y:S02]  /*118b0*/  IMAD.MOV.U32 R98, RZ, RZ, R112 ;  /* 0x000000ffff627224 */ /* 0x004fe400078e0070 */
[----:B------:R-:W-:Y:S02]  /*118c0*/  IMAD.MOV.U32 R99, RZ, RZ, R113 ;  /* 0x000000ffff637224 */ /* 0x000fe400078e0071 */
[----:B------:R-:W2:Y:S04]  /*118d0*/  LDL.LU.64 R112, [R1+0x620] ;  /* 0x0006200001707983 */ /* 0x000ea80000300a00 */
[----:B------:R1:W-:Y:S04]  /*118e0*/  STL [R1+0x484], R0 ;  /* 0x0004840001007387 */ /* 0x0003e80000100800 */
[----:B----4-:R-:W-:Y:S04]  /*118f0*/  STL [R1+0x490], R94 ;  /* 0x0004905e01007387 */ /* 0x010fe80000100800 */
[----:B------:R-:W3:Y:S01]  /*11900*/  LDL.LU.64 R106, [R1+0x6b8] ;  /* 0x0006b800016a7983 */ /* 0x000ee20000300a00 */
[----:B-1----:R-:W-:-:S05]  /*11910*/  IMAD.MOV.U32 R0, RZ, RZ, R95 ;  /* 0x000000ffff007224 */ /* 0x002fca00078e005f */
[----:B------:R1:W-:Y:S04]  /*11920*/  STL [R1+0x48c], R0 ;  /* 0x00048c0001007387 */ /* 0x0003e80000100800 */
[----:B------:R-:W-:Y:S01]  /*11930*/  STL [R1+0x498], R96 ;  /* 0x0004986001007387 */ /* 0x000fe20000100800 */
[----:B-1----:R-:W-:-:S05]  /*11940*/  IMAD.MOV.U32 R0, RZ, RZ, R97 ;  /* 0x000000ffff007224 */ /* 0x002fca00078e0061 */
[----:B------:R1:W-:Y:S04]  /*11950*/  STL [R1+0x494], R0 ;  /* 0x0004940001007387 */ /* 0x0003e80000100800 */
[----:B------:R4:W-:Y:S01]  /*11960*/  STL [R1+0x4a0], R100 ;  /* 0x0004a06401007387 */ /* 0x0009e20000100800 */
[----:B-1----:R-:W-:-:S05]  /*11970*/  IMAD.MOV.U32 R0, RZ, RZ, R101 ;  /* 0x000000ffff007224 */ /* 0x002fca00078e0065 */
[----:B------:R3:W-:Y:S04]  /*11980*/  STL [R1+0x49c], R0 ;  /* 0x00049c0001007387 */ /* 0x0007e80000100800 */
[----:B----4-:R-:W4:Y:S01]  /*11990*/  LDL.LU.64 R100, [R1+0x508] ;  /* 0x0005080001647983 */ /* 0x010f220000300a00 */
[----:B---3--:R-:W-:-:S03]  /*119a0*/  IMAD.MOV.U32 R0, RZ, RZ, R107 ;  /* 0x000000ffff007224 */ /* 0x008fc600078e006b */
[----:B------:R1:W-:Y:S04]  /*119b0*/  STL [R1+0x4a8], R106 ;  /* 0x0004a86a01007387 */ /* 0x0003e80000100800 */
[----:B------:R2:W-:Y:S04]  /*119c0*/  STL [R1+0x4a4], R0 ;  /* 0x0004a40001007387 */ /* 0x0005e80000100800 */
[----:B-1----:R-:W3:Y:S01]  /*119d0*/  LDL.LU.64 R106, [R1+0x650] ;  /* 0x00065000016a7983 */ /* 0x002ee20000300a00 */
[----:B--2---:R-:W-:-:S03]  /*119e0*/  IMAD.MOV.U32 R0, RZ, RZ, R113 ;  /* 0x000000ffff007224 */ /* 0x004fc600078e0071 */
[----:B------:R1:W-:Y:S04]  /*119f0*/  STL [R1+0x4b0], R112 ;  /* 0x0004b07001007387 */ /* 0x0003e80000100800 */
[----:B------:R2:W-:Y:S04]  /*11a00*/  STL [R1+0x4ac], R0 ;  /* 0x0004ac0001007387 */ /* 0x0005e80000100800 */
[----:B-1----:R-:W3:Y:S01]  /*11a10*/  LDL.LU.64 R112, [R1+0x528] ;  /* 0x0005280001707983 */ /* 0x002ee20000300a00 */
[----:B--2---:R-:W-:-:S03]  /*11a20*/  IMAD.MOV.U32 R0, RZ, RZ, R99 ;  /* 0x000000ffff007224 */ /* 0x004fc600078e0063 */
[----:B------:R-:W-:Y:S04]  /*11a30*/  STL [R1+0x4b8], R98 ;  /* 0x0004b86201007387 */ /* 0x000fe80000100800 */
[----:B------:R1:W-:Y:S04]  /*11a40*/  STL [R1+0x4b4], R0 ;  /* 0x0004b40001007387 */ /* 0x0003e80000100800 */
[----:B----4-:R-:W-:Y:S01]  /*11a50*/  STL [R1+0x4c0], R100 ;  /* 0x0004c06401007387 */ /* 0x010fe20000100800 */
[----:B-1----:R-:W-:-:S03]  /*11a60*/  IMAD.MOV.U32 R0, RZ, RZ, R101 ;  /* 0x000000ffff007224 */ /* 0x002fc600078e0065 */
[----:B------:R-:W-:Y:S04]  /*11a70*/  STL [R1+0x4c8], R104 ;  /* 0x0004c86801007387 */ /* 0x000fe80000100800 */
[----:B------:R1:W-:Y:S02]  /*11a80*/  STL [R1+0x4bc], R0 ;  /* 0x0004bc0001007387 */ /* 0x0003e40000100800 */
[----:B-1----:R-:W-:Y:S02]  /*11a90*/  IMAD.MOV.U32 R0, RZ, RZ, R105 ;  /* 0x000000ffff007224 */ /* 0x002fe400078e0069 */
[----:B------:R-:W2:Y:S04]  /*11aa0*/  LDL.LU.64 R104, [R1+0x670] ;  /* 0x0006700001687983 */ /* 0x000ea80000300a00 */
[----:B------:R3:W-:Y:S02]  /*11ab0*/  STL [R1+0x4c4], R0 ;  /* 0x0004c40001007387 */ /* 0x0007e40000100800 */
[----:B---3--:R-:W-:-:S02]  /*11ac0*/  MOV R0, R107 ;  /* 0x0000006b00007202 */ /* 0x008fc40000000f00 */
[----:B------:R1:W-:Y:S04]  /*11ad0*/  STL [R1+0x4d0], R106 ;  /* 0x0004d06a01007387 */ /* 0x0003e80000100800 */
[----:B------:R3:W-:Y:S04]  /*11ae0*/  STL [R1+0x4cc], R0 ;  /* 0x0004cc0001007387 */ /* 0x0007e80000100800 */
[----:B-1----:R-:W4:Y:S01]  /*11af0*/  LDL.LU.64 R106, [R1+0x548] ;  /* 0x00054800016a7983 */ /* 0x002f220000300a00 */
[----:B---3--:R-:W-:-:S03]  /*11b00*/  IMAD.MOV.U32 R0, RZ, RZ, R103 ;  /* 0x000000ffff007224 */ /* 0x008fc600078e0067 */
[----:B------:R-:W-:Y:S04]  /*11b10*/  STL [R1+0x4d8], R102 ;  /* 0x0004d86601007387 */ /* 0x000fe80000100800 */
[----:B------:R1:W-:Y:S04]  /*11b20*/  STL [R1+0x4d4], R0 ;  /* 0x0004d40001007387 */ /* 0x0003e80000100800 */
[----:B------:R3:W-:Y:S01]  /*11b30*/  STL [R1+0x4e0], R112 ;  /* 0x0004e07001007387 */ /* 0x0007e20000100800 */
[----:B-1----:R-:W-:-:S03]  /*11b40*/  IMAD.MOV.U32 R0, RZ, RZ, R113 ;  /* 0x000000ffff007224 */ /* 0x002fc600078e0071 */
[----:B------:R1:W-:Y:S04]  /*11b50*/  STL [R1+0x4e8], R130 ;  /* 0x0004e88201007387 */ /* 0x0003e80000100800 */
[----:B------:R1:W-:Y:S04]  /*11b60*/  STL [R1+0x4dc], R0 ;  /* 0x0004dc0001007387 */ /* 0x0003e80000100800 */
[----:B---3--:R-:W3:Y:S01]  /*11b70*/  LDL.LU.64 R112, [R1+0x690] ;  /* 0x0006900001707983 */ /* 0x008ee20000300a00 */
[----:B-1----:R-:W-:Y:S02]  /*11b80*/  IMAD.MOV.U32 R130, RZ, RZ, R134 ;  /* 0x000000ffff827224 */ /* 0x002fe400078e0086 */
[----:B------:R-:W-:-:S02]  /*11b90*/  IMAD.MOV.U32 R0, RZ, RZ, R131 ;  /* 0x000000ffff007224 */ /* 0x000fc400078e0083 */
[----:B------:R-:W-:Y:S02]  /*11ba0*/  IMAD.MOV.U32 R131, RZ, RZ, R135 ;  /* 0x000000ffff837224 */ /* 0x000fe400078e0087 */
[----:B------:R-:W3:Y:S04]  /*11bb0*/  LDL.LU.64 R134, [R1+0x568] ;  /* 0x0005680001867983 */ /* 0x000ee80000300a00 */
[----:B------:R1:W-:Y:S04]  /*11bc0*/  STL [R1+0x4e4], R0 ;  /* 0x0004e40001007387 */ /* 0x0003e80000100800 */
[----:B--2---:R-:W-:Y:S01]  /*11bd0*/  STL [R1+0x4f0], R104 ;  /* 0x0004f06801007387 */ /* 0x004fe20000100800 */
[----:B-1----:R-:W-:-:S05]  /*11be0*/  IMAD.MOV.U32 R0, RZ, RZ, R105 ;  /* 0x000000ffff007224 */ /* 0x002fca00078e0069 */
[----:B------:R1:W-:Y:S04]  /*11bf0*/  STL [R1+0x4ec], R0 ;  /* 0x0004ec0001007387 */ /* 0x0003e80000100800 */
[----:B------:R2:W-:Y:S01]  /*11c00*/  STL [R1+0x4f8], R110 ;  /* 0x0004f86e01007387 */ /* 0x0005e20000100800 */
[----:B-1----:R-:W-:-:S05]  /*11c10*/  IMAD.MOV.U32 R0, RZ, RZ, R111 ;  /* 0x000000ffff007224 */ /* 0x002fca00078e006f */
[----:B------:R4:W-:Y:S04]  /*11c20*/  STL [R1+0x4f4], R0 ;  /* 0x0004f40001007387 */ /* 0x0009e80000100800 */
[----:B--2---:R-:W2:Y:S01]  /*11c30*/  LDL.LU.64 R110, [R1+0x6b0] ;  /* 0x0006b000016e7983 */ /* 0x004ea20000300a00 */
[----:B----4-:R-:W-:-:S03]  /*11c40*/  IMAD.MOV.U32 R0, RZ, RZ, R107 ;  /* 0x000000ffff007224 */ /* 0x010fc600078e006b */
[----:B------:R-:W-:Y:S04]  /*11c50*/  STL [R1+0x500], R106 ;  /* 0x0005006a01007387 */ /* 0x000fe80000100800 */
[----:B------:R1:W-:Y:S04]  /*11c60*/  STL [R1+0x4fc], R0 ;  /* 0x0004fc0001007387 */ /* 0x0003e80000100800 */
[----:B------:R4:W-:Y:S01]  /*11c70*/  STL [R1+0x508], R122 ;  /* 0x0005087a01007387 */ /* 0x0009e20000100800 */
[----:B-1----:R-:W-:-:S03]  /*11c80*/  IMAD.MOV.U32 R0, RZ, RZ, R123 ;  /* 0x000000ffff007224 */ /* 0x002fc600078e007b */
[----:B----4-:R-:W4:Y:S04]  /*11c90*/  LDL.LU.64 R122, [R1+0x588] ;  /* 0x00058800017a7983 */ /* 0x010f280000300a00 */
[----:B------:R1:W-:Y:S04]  /*11ca0*/  STL [R1+0x504], R0 ;  /* 0x0005040001007387 */ /* 0x0003e80000100800 */
[----:B---3--:R3:W-:Y:S01]  /*11cb0*/  STL [R1+0x510], R112 ;  /* 0x0005107001007387 */ /* 0x0087e20000100800 */
[----:B-1----:R-:W-:-:S05]  /*11cc0*/  IMAD.MOV.U32 R0, RZ, RZ, R113 ;  /* 0x000000ffff007224 */ /* 0x002fca00078e0071 */
[----:B------:R1:W-:Y:S01]  /*11cd0*/  STL [R1+0x50c], R0 ;  /* 0x00050c0001007387 */ /* 0x0003e20000100800 */
[----:B---3--:R-:W-:Y:S02]  /*11ce0*/  IMAD.MOV.U32 R112, RZ, RZ, R126 ;  /* 0x000000ffff707224 */ /* 0x008fe400078e007e */
[----:B------:R-:W-:Y:S01]  /*11cf0*/  IMAD.MOV.U32 R113, RZ, RZ, R127 ;  /* 0x000000ffff717224 */ /* 0x000fe200078e007f */
[----:B------:R-:W-:Y:S01]  /*11d00*/  STL [R1+0x518], R108 ;  /* 0x0005186c01007387 */ /* 0x000fe20000100800 */
[----:B------:R-:W-:Y:S01]  /*11d10*/  IMAD.MOV.U32 R126, RZ, RZ, R130 ;  /* 0x000000ffff7e7224 */ /* 0x000fe200078e0082 */
[----:B------:R-:W-:Y:S02]  /*11d20*/  MOV R127, R131 ;  /* 0x00000083007f7202 */ /* 0x000fe40000000f00 */
[----:B------:R-:W3:Y:S01]  /*11d30*/  LDL.LU.64 R130, [R1+0x6c8] ;  /* 0x0006c80001827983 */ /* 0x000ee20000300a00 */
[----:B-1----:R-:W-:-:S05]  /*11d40*/  IMAD.MOV.U32 R0, RZ, RZ, R109 ;  /* 0x000000ffff007224 */ /* 0x002fca00078e006d */
[----:B------:R1:W-:Y:S04]  /*11d50*/  STL [R1+0x514], R0 ;  /* 0x0005140001007387 */ /* 0x0003e80000100800 */
[----:B------:R1:W-:Y:S02]  /*11d60*/  STL [R1+0x520], R134 ;  /* 0x0005208601007387 */ /* 0x0003e40000100800 */
[----:B-1----:R-:W-:Y:S02]  /*11d70*/  IMAD.MOV.U32 R0, RZ, RZ, R135 ;  /* 0x000000ffff007224 */ /* 0x002fe400078e0087 */
[----:B------:R-:W-:Y:S02]  /*11d80*/  IMAD.MOV.U32 R134, RZ, RZ, R138 ;  /* 0x000000ffff867224 */ /* 0x000fe400078e008a */
[----:B------:R-:W-:-:S02]  /*11d90*/  IMAD.MOV.U32 R135, RZ, RZ, R139 ;  /* 0x000000ffff877224 */ /* 0x000fc400078e008b */
[----:B------:R-:W3:Y:S04]  /*11da0*/  LDL.LU.64 R138, [R1+0x5a8] ;  /* 0x0005a800018a7983 */ /* 0x000ee80000300a00 */
[----:B------:R1:W-:Y:S04]  /*11db0*/  STL [R1+0x51c], R0 ;  /* 0x00051c0001007387 */ /* 0x0003e80000100800 */
[----:B------:R2:W-:Y:S01]  /*11dc0*/  STL [R1+0x528], R116 ;  /* 0x0005287401007387 */ /* 0x0005e20000100800 */
[----:B-1----:R-:W-:-:S05]  /*11dd0*/  IMAD.MOV.U32 R0, RZ, RZ, R117 ;  /* 0x000000ffff007224 */ /* 0x002fca00078e0075 */
[----:B------:R1:W-:Y:S01]  /*11de0*/  STL [R1+0x524], R0 ;  /* 0x0005240001007387 */ /* 0x0003e20000100800 */
[----:B--2---:R-:W-:Y:S02]  /*11df0*/  IMAD.MOV.U32 R116, RZ, RZ, R118 ;  /* 0x000000ffff747224 */ /* 0x004fe400078e0076 */
[----:B------:R-:W-:Y:S01]  /*11e00*/  IMAD.MOV.U32 R117, RZ, RZ, R119 ;  /* 0x000000ffff757224 */ /* 0x000fe200078e0077 */
[----:B------:R-:W-:Y:S04]  /*11e10*/  STL [R1+0x530], R110 ;  /* 0x0005306e01007387 */ /* 0x000fe80000100800 */
[----:B------:R-:W2:Y:S01]  /*11e20*/  LDL.LU.64 R118, [R1+0x6e0] ;  /* 0x0006e00001767983 */ /* 0x000ea20000300a00 */
[----:B-1----:R-:W-:-:S05]  /*11e30*/  IMAD.MOV.U32 R0, RZ, RZ, R111 ;  /* 0x000000ffff007224 */ /* 0x002fca00078e006f */
[----:B------:R1:W-:Y:S04]  /*11e40*/  STL [R1+0x52c], R0 ;  /* 0x00052c0001007387 */ /* 0x0003e80000100800 */
[----:B------:R4:W-:Y:S01]  /*11e50*/  STL [R1+0x538], R120 ;  /* 0x0005387801007387 */ /* 0x0009e20000100800 */
[----:B-1----:R-:W-:-:S03]  /*11e60*/  IMAD.MOV.U32 R0, RZ, RZ, R121 ;  /* 0x000000ffff007224 */ /* 0x002fc600078e0079 */
[----:B----4-:R-:W-:Y:S04]  /*11e70*/  STL [R1+0x540], R122 ;  /* 0x0005407a01007387 */ /* 0x010fe80000100800 */
[----:B------:R1:W-:Y:S04]  /*11e80*/  STL [R1+0x534], R0 ;  /* 0x0005340001007387 */ /* 0x0003e80000100800 */
[----:B------:R-:W4:Y:S01]  /*11e90*/  LDL.LU.64 R120, [R1+0x5c8] ;  /* 0x0005c80001787983 */ /* 0x000f220000300a00 */
[----:B-1----:R-:W-:Y:S02]  /*11ea0*/  IMAD.MOV.U32 R0, RZ, RZ, R123 ;  /* 0x000000ffff007224 */ /* 0x002fe400078e007b */
[----:B------:R-:W-:-:S02]  /*11eb0*/  IMAD.MOV.U32 R122, RZ, RZ, R124 ;  /* 0x000000ffff7a7224 */ /* 0x000fc400078e007c */
[----:B------:R-:W-:Y:S01]  /*11ec0*/  IMAD.MOV.U32 R123, RZ, RZ, R125 ;  /* 0x000000ffff7b7224 */ /* 0x000fe200078e007d */
[----:B------:R1:W-:Y:S01]  /*11ed0*/  STL [R1+0x53c], R0 ;  /* 0x00053c0001007387 */ /* 0x0003e20000100800 */
[----:B------:R-:W-:Y:S01]  /*11ee0*/  IMAD.MOV.U32 R124, RZ, RZ, R128 ;  /* 0x000000ffff7c7224 */ /* 0x000fe200078e0080 */
[----:B------:R-:W-:Y:S02]  /*11ef0*/  MOV R125, R129 ;  /* 0x00000081007d7202 */ /* 0x000fe40000000f00 */
[----:B------:R-:W-:Y:S04]  /*11f00*/  STL [R1+0x548], R112 ;  /* 0x0005487001007387 */ /* 0x000fe80000100800 */
[----:B------:R-:W4:Y:S01]  /*11f10*/  LDL.LU.64 R128, [R1+0x6f8] ;  /* 0x0006f80001807983 */ /* 0x000f220000300a00 */
[----:B-1----:R-:W-:-:S05]  /*11f20*/  IMAD.MOV.U32 R0, RZ, RZ, R113 ;  /* 0x000000ffff007224 */ /* 0x002fca00078e0071 */
[----:B------:R1:W-:Y:S04]  /*11f30*/  STL [R1+0x544], R0 ;  /* 0x0005440001007387 */ /* 0x0003e80000100800 */
[----:B---3--:R3:W-:Y:S01]  /*11f40*/  STL [R1+0x550], R130 ;  /* 0x0005508201007387 */ /* 0x0087e20000100800 */
[----:B-1----:R-:W-:-:S05]  /*11f50*/  IMAD.MOV.U32 R0, RZ, RZ, R131 ;  /* 0x000000ffff007224 */ /* 0x002fca00078e0083 */
[----:B------:R1:W-:Y:S01]  /*11f60*/  STL [R1+0x54c], R0 ;  /* 0x00054c0001007387 */ /* 0x0003e20000100800 */
[----:B---3--:R-:W-:Y:S02]  /*11f70*/  IMAD.MOV.U32 R130, RZ, RZ, R136 ;  /* 0x000000ffff827224 */ /* 0x008fe400078e0088 */
[----:B------:R-:W-:Y:S01]  /*11f80*/  IMAD.MOV.U32 R131, RZ, RZ, R137 ;  /* 0x000000ffff837224 */ /* 0x000fe200078e0089 */
[----:B------:R-:W-:Y:S04]  /*11f90*/  STL [R1+0x558], R114 ;  /* 0x0005587201007387 */ /* 0x000fe80000100800 */
[----:B------:R-:W3:Y:S01]  /*11fa0*/  LDL.LU.64 R136, [R1+0x5e8] ;  /* 0x0005e80001887983 */ /* 0x000ee20000300a00 */
[----:B-1----:R-:W-:-:S05]  /*11fb0*/  IMAD.MOV.U32 R0, RZ, RZ, R115 ;  /* 0x000000ffff007224 */ /* 0x002fca00078e0073 */
        /* <DEDUP_REMOVED lines=10> */
[----:B------:R-:W-:Y:S01]  /*12060*/  STL [R1+0x570], R118 ;  /* 0x0005707601007387 */ /* 0x000fe20000100800 */
[----:B-1----:R-:W-:-:S05]  /*12070*/  IMAD.MOV.U32 R0, RZ, RZ, R119 ;  /* 0x000000ffff007224 */ /* 0x002fca00078e0077 */
[----:B------:R1:W-:Y:S04]  /*12080*/  STL [R1+0x56c], R0 ;  /* 0x00056c0001007387 */ /* 0x0003e80000100800 */
[----:B------:R1:W-:Y:S02]  /*12090*/  STL [R1+0x578], R150 ;  /* 0x0005789601007387 */ /* 0x0003e40000100800 */
[----:B-1----:R-:W-:Y:S02]  /*120a0*/  IMAD.MOV.U32 R0, RZ, RZ, R151 ;  /* 0x000000ffff007224 */ /* 0x002fe400078e0097 */
[----:B------:R-:W2:Y:S04]  /*120b0*/  LDL.LU.64 R150, [R1+0x608] ;  /* 0x0006080001967983 */ /* 0x000ea80000300a00 */
[----:B------:R4:W-:Y:S02]  /*120c0*/  STL [R1+0x574], R0 ;  /* 0x0005740001007387 */ /* 0x0009e40000100800 */
[----:B----4-:R-:W-:-:S02]  /*120d0*/  IMAD.MOV.U32 R0, RZ, RZ, R121 ;  /* 0x000000ffff007224 */ /* 0x010fc400078e0079 */
[----:B------:R1:W-:Y:S04]  /*120e0*/  STL [R1+0x580], R120 ;  /* 0x0005807801007387 */ /* 0x0003e80000100800 */
[----:B------:R4:W-:Y:S04]  /*120f0*/  STL [R1+0x57c], R0 ;  /* 0x00057c0001007387 */ /* 0x0009e80000100800 */
[----:B------:R4:W-:Y:S01]  /*12100*/  STL [R1+0x588], R124 ;  /* 0x0005887c01007387 */ /* 0x0009e20000100800 */
[----:B-1----:R-:W-:Y:S01]  /*12110*/  IMAD.MOV.U32 R120, RZ, RZ, R122 ;  /* 0x000000ffff787224 */ /* 0x002fe200078e007a */
[----:B------:R-:W-:-:S02]  /*12120*/  MOV R121, R123 ;  /* 0x0000007b00797202 */ /* 0x000fc40000000f00 */
[----:B------:R-:W2:Y:S01]  /*12130*/  LDL.LU.64 R122, [R1+0x720] ;  /* 0x00072000017a7983 */ /* 0x000ea20000300a00 */
[----:B----4-:R-:W-:Y:S02]  /*12140*/  IMAD.MOV.U32 R0, RZ, RZ, R125 ;  /* 0x000000ffff007224 */ /* 0x010fe400078e007d */
[----:B------:R-:W-:-:S03]  /*12150*/  IMAD.MOV.U32 R124, RZ, RZ, R126 ;  /* 0x000000ffff7c7224 */ /* 0x000fc600078e007e */
[----:B------:R1:W-:Y:S01]  /*12160*/  STL [R1+0x584], R0 ;  /* 0x0005840001007387 */ /* 0x0003e20000100800 */
[----:B------:R-:W-:-:S03]  /*12170*/  IMAD.MOV.U32 R125, RZ, RZ, R127 ;  /* 0x000000ffff7d7224 */ /* 0x000fc600078e007f */
[----:B------:R4:W-:Y:S04]  /*12180*/  STL [R1+0x590], R128 ;  /* 0x0005908001007387 */ /* 0x0009e80000100800 */
[----:B------:R-:W2:Y:S01]  /*12190*/  LDL.LU.64 R126, [R1+0x628] ;  /* 0x00062800017e7983 */ /* 0x000ea20000300a00 */
[----:B-1----:R-:W-:-:S05]  /*121a0*/  IMAD.MOV.U32 R0, RZ, RZ, R129 ;  /* 0x000000ffff007224 */ /* 0x002fca00078e0081 */
[----:B------:R1:W-:Y:S01]  /*121b0*/  STL [R1+0x58c], R0 ;  /* 0x00058c0001007387 */ /* 0x0003e20000100800 */
[----:B----4-:R-:W-:Y:S02]  /*121c0*/  IMAD.MOV.U32 R128, RZ, RZ, R130 ;  /* 0x000000ffff807224 */ /* 0x010fe400078e0082 */
[----:B------:R-:W-:Y:S01]  /*121d0*/  IMAD.MOV.U32 R129, RZ, RZ, R131 ;  /* 0x000000ffff817224 */ /* 0x000fe200078e0083 */
[----:B------:R4:W-:Y:S04]  /*121e0*/  STL [R1+0x598], R132 ;  /* 0x0005988401007387 */ /* 0x0009e80000100800 */
[----:B------:R-:W2:Y:S01]  /*121f0*/  LDL.LU.64 R130, [R1+0x730] ;  /* 0x0007300001827983 */ /* 0x000ea20000300a00 */
[----:B-1----:R-:W-:-:S05]  /*12200*/  IMAD.MOV.U32 R0, RZ, RZ, R133 ;  /* 0x000000ffff007224 */ /* 0x002fca00078e0085 */
[----:B------:R1:W-:Y:S01]  /*12210*/  STL [R1+0x594], R0 ;  /* 0x0005940001007387 */ /* 0x0003e20000100800 */
[----:B----4-:R-:W-:Y:S02]  /*12220*/  IMAD.MOV.U32 R132, RZ, RZ, R134 ;  /* 0x000000ffff847224 */ /* 0x010fe400078e0086 */
[----:B------:R-:W-:Y:S01]  /*12230*/  IMAD.MOV.U32 R133, RZ, RZ, R135 ;  /* 0x000000ffff857224 */ /* 0x000fe200078e0087 */
[----:B---3--:R3:W-:Y:S04]  /*12240*/  STL [R1+0x5a0], R136 ;  /* 0x0005a08801007387 */ /* 0x0087e80000100800 */
[----:B------:R-:W4:Y:S01]  /*12250*/  LDL.LU.64 R134, [R1+0x658] ;  /* 0x0006580001867983 */ /* 0x000f220000300a00 */
[----:B-1----:R-:W-:-:S05]  /*12260*/  IMAD.MOV.U32 R0, RZ, RZ, R137 ;  /* 0x000000ffff007224 */ /* 0x002fca00078e0089 */
[----:B------:R1:W-:Y:S01]  /*12270*/  STL [R1+0x59c], R0 ;  /* 0x00059c0001007387 */ /* 0x0003e20000100800 */
[----:B---3--:R-:W-:Y:S02]  /*12280*/  IMAD.MOV.U32 R136, RZ, RZ, R138 ;  /* 0x000000ffff887224 */ /* 0x008fe400078e008a */
[----:B------:R-:W-:Y:S01]  /*12290*/  IMAD.MOV.U32 R137, RZ, RZ, R139 ;  /* 0x000000ffff897224 */ /* 0x000fe200078e008b */
[----:B------:R3:W-:Y:S04]  /*122a0*/  STL [R1+0x5a8], R140 ;  /* 0x0005a88c01007387 */ /* 0x0007e80000100800 */
[----:B------:R-:W4:Y:S01]  /*122b0*/  LDL.LU.64 R138, [R1+0x740] ;  /* 0x00074000018a7983 */ /* 0x000f220000300a00 */
[----:B-1----:R-:W-:-:S05]  /*122c0*/  IMAD.MOV.U32 R0, RZ, RZ, R141 ;  /* 0x000000ffff007224 */ /* 0x002fca00078e008d */
[----:B------:R1:W-:Y:S01]  /*122d0*/  STL [R1+0x5a4], R0 ;  /* 0x0005a40001007387 */ /* 0x0003e20000100800 */
[----:B---3--:R-:W-:Y:S01]  /*122e0*/  MOV R140, R142 ;  /* 0x0000008e008c7202 */ /* 0x008fe20000000f00 */
[----:B------:R-:W-:Y:S02]  /*122f0*/  IMAD.MOV.U32 R141, RZ, RZ, R143 ;  /* 0x000000ffff8d7224 */ /* 0x000fe400078e008f */
[----:B--2---:R2:W-:Y:S04]  /*12300*/  STL [R1+0x5b0], R144 ;  /* 0x0005b09001007387 */ /* 0x0045e80000100800 */
[----:B------:R-:W3:Y:S01]  /*12310*/  LDL.LU.64 R142, [R1+0x678] ;  /* 0x00067800018e7983 */ /* 0x000ee20000300a00 */
[----:B-1----:R-:W-:-:S05]  /*12320*/  IMAD.MOV.U32 R0, RZ, RZ, R145 ;  /* 0x000000ffff007224 */ /* 0x002fca00078e0091 */
[----:B------:R1:W-:Y:S01]  /*12330*/  STL [R1+0x5ac], R0 ;  /* 0x0005ac0001007387 */ /* 0x0003e20000100800 */
[----:B--2---:R-:W-:Y:S02]  /*12340*/  IMAD.MOV.U32 R144, RZ, RZ, R146 ;  /* 0x000000ffff907224 */ /* 0x004fe400078e0092 */
[----:B------:R-:W-:Y:S01]  /*12350*/  IMAD.MOV.U32 R145, RZ, RZ, R147 ;  /* 0x000000ffff917224 */ /* 0x000fe200078e0093 */
[----:B------:R2:W-:Y:S04]  /*12360*/  STL [R1+0x5b8], R148 ;  /* 0x0005b89401007387 */ /* 0x0005e80000100800 */
[----:B------:R-:W3:Y:S01]  /*12370*/  LDL.LU.64 R146, [R1+0x750] ;  /* 0x0007500001927983 */ /* 0x000ee20000300a00 */
[----:B-1----:R-:W-:-:S05]  /*12380*/  IMAD.MOV.U32 R0, RZ, RZ, R149 ;  /* 0x000000ffff007224 */ /* 0x002fca00078e0095 */
[----:B------:R1:W-:Y:S04]  /*12390*/  STL [R1+0x5b4], R0 ;  /* 0x0005b40001007387 */ /* 0x0003e80000100800 */
[----:B------:R1:W-:Y:S04]  /*123a0*/  STL [R1+0x5c0], R150 ;  /* 0x0005c09601007387 */ /* 0x0003e80000100800 */
[----:B--2---:R-:W2:Y:S01]  /*123b0*/  LDL.LU.64 R148, [R1+0x708] ;  /* 0x0007080001947983 */ /* 0x004ea20000300a00 */
[----:B-1----:R-:W-:-:S03]  /*123c0*/  IMAD.MOV.U32 R0, RZ, RZ, R151 ;  /* 0x000000ffff007224 */ /* 0x002fc600078e0097 */
[----:B------:R-:W-:Y:S04]  /*123d0*/  STL [R1+0x5c8], R120 ;  /* 0x0005c87801007387 */ /* 0x000fe80000100800 */
[----:B------:R1:W-:Y:S04]  /*123e0*/  STL [R1+0x5bc], R0 ;  /* 0x0005bc0001007387 */ /* 0x0003e80000100800 */
[----:B------:R-:W2:Y:S01]  /*123f0*/  LDL.LU.64 R150, [R1+0x698] ;  /* 0x0006980001967983 */ /* 0x000ea20000300a00 */
[----:B-1----:R-:W-:-:S03]  /*12400*/  IMAD.MOV.U32 R0, RZ, RZ, R121 ;  /* 0x000000ffff007224 */ /* 0x002fc600078e0079 */
        /* <DEDUP_REMOVED lines=38> */
[----:B--2---:R-:W-:Y:S01]  /*12670*/  STL [R1+0x638], R148 ;  /* 0x0006389401007387 */ /* 0x004fe20000100800 */
[----:B-1----:R-:W-:-:S05]  /*12680*/  IMAD.MOV.U32 R0, RZ, RZ, R147 ;  /* 0x000000ffff007224 */ /* 0x002fca00078e0093 */
[----:B------:R1:W-:Y:S02]  /*12690*/  STL [R1+0x62c], R0 ;  /* 0x00062c0001007387 */ /* 0x0003e40000100800 */
[----:B-1----:R-:W-:-:S05]  /*126a0*/  IMAD.MOV.U32 R0, RZ, RZ, R149 ;  /* 0x000000ffff007224 */ /* 0x002fca00078e0095 */
[----:B------:R1:W-:Y:S04]  /*126b0*/  STL [R1+0x634], R0 ;  /* 0x0006340001007387 */ /* 0x0003e80000100800 */
[----:B------:R-:W-:Y:S01]  /*126c0*/  STL [R1+0x640], R150 ;  /* 0x0006409601007387 */ /* 0x000fe20000100800 */
[----:B-1----:R-:W-:-:S05]  /*126d0*/  IMAD.MOV.U32 R0, RZ, RZ, R151 ;  /* 0x000000ffff007224 */ /* 0x002fca00078e0097 */
[----:B------:R-:W-:Y:S04]  /*126e0*/  STL [R1+0x63c], R0 ;  /* 0x00063c0001007387 */ /* 0x000fe80000100800 */
[----:B------:R-:W-:Y:S04]  /*126f0*/  STL [R1], RZ ;  /* 0x000000ff01007387 */ /* 0x000fe80000100800 */
[----:B------:R-:W-:Y:S04]  /*12700*/  STL [R1+0x4], RZ ;  /* 0x000004ff01007387 */ /* 0x000fe80000100800 */
        /* <DEDUP_REMOVED lines=109> */
[----:B------:R-:W-:Y:S01]  /*12de0*/  STL [R1+0x1bc], RZ ;  /* 0x0001bcff01007387 */ /* 0x000fe20000100800 */
[----:B------:R-:W-:-:S03]  /*12df0*/  SHF.R.S32.HI R5, RZ, 0x1f, R9 ;  /* 0x0000001fff057819 */ /* 0x000fc60000011409 */
[----:B------:R-:W-:Y:S04]  /*12e00*/  STL [R1+0x1c0], RZ ;  /* 0x0001c0ff01007387 */ /* 0x000fe80000100800 */
[----:B------:R-:W-:Y:S04]  /*12e10*/  STL [R1+0x1c4], RZ ;  /* 0x0001c4ff01007387 */ /* 0x000fe80000100800 */
[----:B------:R-:W-:Y:S04]  /*12e20*/  STL [R1+0x1c8], RZ ;  /* 0x0001c8ff01007387 */ /* 0x000fe80000100800 */
[----:B------:R-:W-:Y:S01]  /*12e30*/  STL [R1+0x1cc], RZ ;  /* 0x0001ccff01007387 */ /* 0x000fe20000100800 */
[----:B------:R-:W-:-:S03]  /*12e40*/  LEA.HI R5, R5, R9, RZ, 0x6 ;  /* 0x0000000905057211 */ /* 0x000fc600078f30ff */
        /* <DEDUP_REMOVED lines=13> */
[----:B------:R1:W-:Y:S02]  /*12f20*/  STL [R1+0x644], R5 ;  /* 0x0006440501007387 */ /* 0x0003e40000100800 */
[----:B-1----:R-:W-:-:S05]  /*12f30*/  VIADD R5, R5, 0xfffffffe ;  /* 0xfffffffe05057836 */ /* 0x002fca0000000000 */
[----:B------:R1:W-:Y:S01]  /*12f40*/  STL [R1+0x650], R5 ;  /* 0x0006500501007387 */ /* 0x0003e20000100800 */
[----:B------:R-:W-:Y:S02]  /*12f50*/  SHF.R.S32.HI R3, RZ, 0x1f, R4 ;  /* 0x0000001fff037819 */ /* 0x000fe40000011404 */
[----:B------:R-:W-:Y:S01]  /*12f60*/  SHF.R.S32.HI R0, RZ, 0x1f, R2 ;  /* 0x0000001fff007819 */ /* 0x000fe20000011402 */
[----:B------:R-:W-:Y:S01]  /*12f70*/  IMAD.MOV.U32 R12, RZ, RZ, RZ ;  /* 0x000000ffff0c7224 */ /* 0x000fe200078e00ff */
[C---:B------:R-:W-:Y:S01]  /*12f80*/  SHF.L.U64.HI R3, R4.reuse, 0x2, R3 ;  /* 0x0000000204037819 */ /* 0x040fe20000010203 */
[----:B------:R-:W-:Y:S01]  /*12f90*/  IMAD.SHL.U32 R4, R4, 0x4, RZ ;  /* 0x0000000404047824 */ /* 0x000fe200078e00ff */
[C---:B------:R-:W-:Y:S01]  /*12fa0*/  SHF.L.U64.HI R0, R2.reuse, 0x2, R0 ;  /* 0x0000000202007819 */ /* 0x040fe20000010200 */
[----:B------:R-:W-:Y:S01]  /*12fb0*/  IMAD.SHL.U32 R2, R2, 0x4, RZ ;  /* 0x0000000402027824 */ /* 0x000fe200078e00ff */
        /* <DEDUP_REMOVED lines=63> */
[----:B------:R-:W-:Y:S01]  /*133b0*/  CS2R R150, SRZ ;  /* 0x0000000000967805 */ /* 0x000fe2000001ff00 */
[----:B------:R-:W-:Y:S01]  /*133c0*/  UMOV UR14, 0x1 ;  /* 0x00000001000e7882 */ /* 0x000fe20000000000 */
[----:B-1----:R-:W-:-:S05]  /*133d0*/  UMOV UR13, 0xffffffff ;  /* 0xffffffff000d7882 */ /* 0x002fca0000000000 */
.L_x_1:
[----:B------:R-:W-:Y:S01]  /*133e0*/  STL.64 [R1+0x998], R250 ;  /* 0x000998fa01007387 */ /* 0x000fe20000100a00 */
[----:B------:R-:W-:Y:S01]  /*133f0*/  UIADD3 UR13, UR13, 0x1, URZ ;  /* 0x000000010d0d7890 */ /* 0x000fe2000fffe03f */
[----:B------:R-:W-:-:S04]  /*13400*/  DEPBAR.LE SB0, 0x2 ;  /* 0x000080800000791a */ /* 0x000fc80000000000 */
[----:B------:R-:W-:Y:S01]  /*13410*/  STL.64 [R1+0x990], R248 ;  /* 0x000990f801007387 */ /* 0x000fe20000100a00 */
[----:B------:R-:W-:Y:S01]  /*13420*/  UMOV UR7, 0x40000040 ;  /* 0x4000004000077882 */ /* 0x000fe20000000000 */
[----:B------:R-:W1:Y:S02]  /*13430*/  LDC R5, c[0x0][0x230] ;  /* 0x00008c00ff057b82 */ /* 0x000e640000000800 */
        /* <DEDUP_REMOVED lines=48> */
[----:B-----5:R-:W-:Y:S04]  /*13740*/  STL.64 [R1+0x808], R150 ;  /* 0x0008089601007387 */ /* 0x020fe80000100a00 */
        /* <DEDUP_REMOVED lines=13> */
[----:B--2---:R-:W2:Y:S04]  /*13820*/  LDL.LU.64 R124, [R1] ;  /* 0x00000000017c7983 */ /* 0x004ea80000300a00 */
[----:B------:R-:W2:Y:S04]  /*13830*/  LDL.LU.64 R126, [R1+0x8] ;  /* 0x00000800017e7983 */ /* 0x000ea80000300a00 */
        /* <DEDUP_REMOVED lines=62> */
[----:B------:R-:W-:Y:S01]  /*13c20*/  UISETP.GT.AND UP0, UPT, UR13, 0x2, UPT ;  /* 0x000000020d00788c */ /* 0x000fe2000bf04270 */
[----:B------:R-:W-:Y:S03]  /*13c30*/  BAR.SYNC.DEFER_BLOCKING 0x0 ;  /* 0x0000000000007b1d */ /* 0x000fe60000010000 */
[----:B------:R-:W-:-:S04]  /*13c40*/  USEL UR13, UR13, URZ, !UP0 ;  /* 0x0000003f0d0d7287 */ /* 0x000fc8000c000000 */
[----:B------:R-:W-:Y:S02]  /*13c50*/  ULEA UR4, UR13, UR12, 0xf ;  /* 0x0000000c0d047291 */ /* 0x000fe4000f8e783f */
[----:B------:R-:W-:Y:S01]  /*13c60*/  ULEA UR5, UR13, UR12, 0x10 ;  /* 0x0000000c0d057291 */ /* 0x000fe2000f8e803f */
[----:B-----5:R-:W-:Y:S01]  /*13c70*/  STL [R1+0x788], R6 ;  /* 0x0007880601007387 */ /* 0x020fe20000100800 */
[----:B------:R-:W-:Y:S02]  /*13c80*/  UIADD3 UR4, UR4, 0x30000, URZ ;  /* 0x0003000004047890 */ /* 0x000fe4000fffe03f */
[----:B------:R-:W-:Y:S02]  /*13c90*/  USHF.R.U32.HI UR5, URZ, 0x4, UR5 ;  /* 0x000000043f057899 */ /* 0x000fe40008011605 */
[----:B------:R-:W-:Y:S02]  /*13ca0*/  USHF.R.U32.HI UR4, URZ, 0x4, UR4 ;  /* 0x000000043f047899 */ /* 0x000fe40008011604 */
[----:B------:R-:W-:-:S02]  /*13cb0*/  USGXT.U32 UR6, UR5, 0xe ;  /* 0x0000000e0506789a */ /* 0x000fc40008000000 */
[----:B------:R-:W-:Y:S01]  /*13cc0*/  USGXT.U32 UR8, UR4, 0xe ;  /* 0x0000000e0408789a */ /* 0x000fe20008000000 */
[----:B------:R-:W-:Y:S01]  /*13cd0*/  UMOV UR5, 0x40000040 ;  /* 0x4000004000057882 */ /* 0x000fe20000000000 */
[----:B------:R-:W-:-:S05]  /*13ce0*/  UIADD3 UR10, UP1, UR6, 0x2, URZ ;  /* 0x00000002060a7890 */ /* 0x000fca000ff3e03f */
[----:B------:R-:W-:Y:S01]  /*13cf0*/  UMOV UR4, UR8 ;  /* 0x0000000800047c82 */ /* 0x000fe20008000000 */
[----:B------:R-:W-:Y:S01]  /*13d00*/  UIADD3 UR8, UP0, UR8, 0x2, URZ ;  /* 0x0000000208087890 */ /* 0x000fe2000ff1e03f */
[----:B--2---:R-:W-:-:S06]  /*13d10*/  WARPGROUP.ARRIVE ;  /* 0x00000000000079c5 */ /* 0x004fcc0000000000 */
[----:B------:R-:W-:Y:S01]  /*13d20*/  HGMMA.64x256x8.F32.TF32 R124, gdesc[UR4], R124, gsb0 ;  /* 0x07e00000047c79f0 */ /* 0x000fe2000800287c */
[----:B------:R-:W-:Y:S01]  /*13d30*/  UMOV UR4, URZ ;  /* 0x0000003f00047c82 */ /* 0x000fe20008000000 */
[----:B------:R-:W-:Y:S01]  /*13d40*/  UMOV UR5, URZ ;  /* 0x0000003f00057c82 */ /* 0x000fe20008000000 */
[----:B------:R-:W-:Y:S02]  /*13d50*/  UIADD3.X UR9, UR4, 0x40000040, URZ, UP0, !UPT ;  /* 0x4000004004097890 */ /* 0x000fe400087fe43f */
[----:B------:R-:W-:Y:S02]  /*13d60*/  UIADD3.X UR11, UR5, 0x40000040, URZ, UP1, !UPT ;  /* 0x40000040050b7890 */ /* 0x000fe40008ffe43f */
[----:B------:R-:W-:Y:S02]  /*13d70*/  UIADD3.64 UR40, UR8, 0x2, URZ ;  /* 0x0000000208287897 */ /* 0x000fe4000fffe03f */
[----:B------:R-:W-:Y:S02]  /*13d80*/  UIADD3.64 UR42, UR10, 0x2, URZ ;  /* 0x000000020a2a7897 */ /* 0x000fe4000fffe03f */
[----:B------:R-:W-:-:S02]  /*13d90*/  UIADD3.64 UR38, UR10, 0x4, URZ ;  /* 0x000000040a267897 */ /* 0x000fc4000fffe03f */
[----:B------:R-:W-:Y:S02]  /*13da0*/  UIADD3.64 UR36, UR8, 0x4, URZ ;  /* 0x0000000408247897 */ /* 0x000fe4000fffe03f */
[----:B------:R-:W-:Y:S02]  /*13db0*/  UIADD3.64 UR34, UR10, 0x7fe, URZ ;  /* 0x000007fe0a227897 */ /* 0x000fe4000fffe03f */
[----:B------:R-:W-:Y:S02]  /*13dc0*/  UIADD3.64 UR32, UR8, 0x3fe, URZ ;  /* 0x000003fe08207897 */ /* 0x000fe4000fffe03f */
[----:B------:R-:W-:Y:S02]  /*13dd0*/  UIADD3.64 UR30, UR10, 0x800, URZ ;  /* 0x000008000a1e7897 */ /* 0x000fe4000fffe03f */
[----:B------:R-:W-:Y:S02]  /*13de0*/  UIADD3.64 UR28, UR8, 0x400, URZ ;  /* 0x00000400081c7897 */ /* 0x000fe4000fffe03f */
[----:B------:R-:W-:-:S02]  /*13df0*/  UIADD3.64 UR26, UR10, 0x802, URZ ;  /* 0x000008020a1a7897 */ /* 0x000fc4000fffe03f */
[----:B------:R-:W-:Y:S02]  /*13e00*/  UIADD3.64 UR24, UR8, 0x402, URZ ;  /* 0x0000040208187897 */ /* 0x000fe4000fffe03f */
[----:B------:R-:W-:Y:S02]  /*13e10*/  UIADD3.64 UR22, UR10, 0x804, URZ ;  /* 0x000008040a167897 */ /* 0x000fe4000fffe03f */
[----:B------:R-:W-:Y:S01]  /*13e20*/  UIADD3.64 UR20, UR8, 0x404, URZ ;  /* 0x0000040408147897 */ /* 0x000fe2000fffe03f */
[----:B------:R-:W-:Y:S02]  /*13e30*/  WARPGROUP.DEPBAR.LE gsb0, 0x0 ;  /* 0x00008000000079c5 */ /* 0x000fe40000010000 */
[----:B------:R-:W-:-:S06]  /*13e40*/  WARPGROUP.ARRIVE ;  /* 0x00000000000079c5 */ /* 0x000fcc0000000000 */
[----:B------:R-:W-:Y:S03]  /*13e50*/  HGMMA.64x256x8.F32.TF32 R124, gdesc[UR8], R124, gsb0 ;  /* 0x07e00000087c79f0 */ /* 0x000fe6000800287c */
[----:B------:R-:W-:Y:S02]  /*13e60*/  WARPGROUP.DEPBAR.LE gsb0, 0x0 ;  /* 0x00008000000079c5 */ /* 0x000fe40000010000 */
[----:B------:R-:W-:-:S15]  /*13e70*/  WARPGROUP.ARRIVE ;  /* 0x00000000000079c5 */ /* 0x000fde0000000000 */
[----:B------:R-:W-:-:S08]  /*13e80*/  NOP ;  /* 0x0000000000007918 */ /* 0x000fd00000000000 */
        /* <DEDUP_REMOVED lines=22> */
[----:B------:R-:W-:Y:S04]  /*13ff0*/  STL.64 [R1], R124 ;  /* 0x0000007c01007387 */ /* 0x000fe80000100a00 */
        /* <DEDUP_REMOVED lines=63> */
[----:B--2---:R-:W2:Y:S04]  /*143f0*/  LDL.LU.64 R250, [R1+0x998] ;  /* 0x0009980001fa7983 */ /* 0x004ea80000300a00 */
[----:B------:R-:W3:Y:S04]  /*14400*/  LDL.LU.64 R248, [R1+0x990] ;  /* 0x0009900001f87983 */ /* 0x000ee80000300a00 */
[----:B------:R-:W4:Y:S04]  /*14410*/  LDL.LU.64 R246, [R1+0x988] ;  /* 0x0009880001f67983 */ /* 0x000f280000300a00 */
[----:B------:R-:W2:Y:S04]  /*14420*/  LDL.LU.64 R244, [R1+0x980] ;  /* 0x0009800001f47983 */ /* 0x000ea80000300a00 */
        /* <DEDUP_REMOVED lines=60> */
[----:B------:R-:W-:-:S02]  /*147f0*/  UIADD3.64 UR4, UR8, 0x1fe, URZ ;  /* 0x000001fe08047897 */ /* 0x000fc4000fffe03f */
[----:B------:R-:W-:Y:S01]  /*14800*/  UIADD3.64 UR40, UR8, 0x202, URZ ;  /* 0x0000020208287897 */ /* 0x000fe2000fffe03f */
[----:B------:R-:W3:Y:S01]  /*14810*/  LDL R6, [R1+0x650] ;  /* 0x0006500001067983 */ /* 0x000ee20000100800 */
[----:B------:R-:W-:Y:S01]  /*14820*/  UIADD3.64 UR36, UR8, 0x204, URZ ;  /* 0x0000020408247897 */ /* 0x000fe2000fffe03f */
[----:B-1----:R-:W-:Y:S01]  /*14830*/  VIADD R5, R5, 0xffffff80 ;  /* 0xffffff8005057836 */ /* 0x002fe20000000000 */
[----:B------:R-:W-:Y:S02]  /*14840*/  UIADD3.64 UR32, UR8, 0x5fe, URZ ;  /* 0x000005fe08207897 */ /* 0x000fe4000fffe03f */
[----:B------:R-:W-:Y:S01]  /*14850*/  UIADD3.64 UR28, UR8, 0x600, URZ ;  /* 0x00000600081c7897 */ /* 0x000fe2000fffe03f */
[----:B------:R-:W-:Y:S01]  /*14860*/  IMAD R5, R12, -0x40, R5 ;  /* 0xffffffc00c057824 */ /* 0x000fe200078e0205 */
[----:B------:R-:W-:-:S04]  /*14870*/  UIADD3.64 UR24, UR8, 0x602, URZ ;  /* 0x0000060208187897 */ /* 0x000fc8000fffe03f */
[----:B------:R-:W-:Y:S01]  /*14880*/  ISETP.GT.AND P1, PT, R5, RZ, PT ;  /* 0x000000ff0500720c */ /* 0x000fe20003f24270 */
[----:B--2---:R-:W-:Y:S01]  /*14890*/  WARPGROUP.ARRIVE ;  /* 0x00000000000079c5 */ /* 0x004fe20000000000 */
[----:B------:R-:W-:Y:S01]  /*148a0*/  UIADD3 UR14, UR14, 0x1, URZ ;  /* 0x000000010e0e7890 */ /* 0x000fe2000fffe03f */
[----:B---3--:R-:W-:-:S04]  /*148b0*/  ISETP.GE.AND P0, PT, R12, R6, PT ;  /* 0x000000060c00720c */ /* 0x008fc80003f06270 */
[----:B------:R-:W-:Y:S01]  /*148c0*/  HGMMA.64x256x8.F32.TF32 R24, gdesc[UR4], R24, gsb0 ;  /* 0x07e00000041879f0 */ /* 0x000fe20008002818 */
[----:B------:R-:W-:Y:S01]  /*148d0*/  UIADD3.64 UR4, UR8, 0x200, URZ ;  /* 0x0000020008047897 */ /* 0x000fe2000fffe03f */
[----:B------:R-:W-:Y:S01]  /*148e0*/  SEL R8, RZ, 0x4, !P1 ;  /* 0x00000004ff087807 */ /* 0x000fe20004800000 */
[----:B------:R-:W-:Y:S01]  /*148f0*/  UMOV UR6, UR10 ;  /* 0x0000000a00067c82 */ /* 0x000fe20008000000 */
[----:B------:R-:W-:Y:S01]  /*14900*/  UMOV UR7, UR11 ;  /* 0x0000000b00077c82 */ /* 0x000fe20008000000 */
[----:B------:R-:W-:Y:S01]  /*14910*/  UISETP.GT.AND UP0, UPT, UR14, 0x2, UPT ;  /* 0x000000020e00788c */ /* 0x000fe2000bf04270 */
[----:B------:R-:W-:Y:S01]  /*14920*/  IADD3 R15, P3, R15, R4, RZ ;  /* 0x000000040f0f7210 */ /* 0x000fe20007f7e0ff */
[----:B------:R-:W2:Y:S01]  /*14930*/  LDL.LU R6, [R1+0x200] ;  /* 0x0002000001067983 */ /* 0x000ea20000300800 */
[----:B------:R-:W-:Y:S02]  /*14940*/  WARPGROUP.DEPBAR.LE gsb0, 0x0 ;  /* 0x00008000000079c5 */ /* 0x000fe40000010000 */
[----:B------:R-:W-:-:S15]  /*14950*/  WARPGROUP.ARRIVE ;  /* 0x00000000000079c5 */ /* 0x000fde0000000000 */
[----:B------:R-:W-:-:S03]  /*14960*/  NOP ;  /* 0x0000000000007918 */ /* 0x000fc60000000000 */
        /* <DEDUP_REMOVED lines=16> */
[----:B------:R-:W-:Y:S01]  /*14a70*/  HGMMA.64x256x8.F32.TF32 R24, gdesc[UR28], R24, gsb0 ;  /* 0x07e000001c1879f0 */ /* 0x000fe20008002818 */
[----:B------:R-:W-:Y:S01]  /*14a80*/  UIADD3.64 UR8, UR8, 0x604, URZ ;  /* 0x0000060408087897 */ /* 0x000fe2000fffe03f */
[----:B------:R-:W-:Y:S01]  /*14a90*/  UMOV UR10, UR22 ;  /* 0x00000016000a7c82 */ /* 0x000fe20008000000 */
[----:B------:R-:W-:Y:S01]  /*14aa0*/  UMOV UR11, UR23 ;  /* 0x00000017000b7c82 */ /* 0x000fe20008000000 */
[----:B------:R-:W-:Y:S02]  /*14ab0*/  WARPGROUP.DEPBAR.LE gsb0, 0x0 ;  /* 0x00008000000079c5 */ /* 0x000fe40000010000 */
[----:B------:R-:W-:-:S15]  /*14ac0*/  WARPGROUP.ARRIVE ;  /* 0x00000000000079c5 */ /* 0x000fde0000000000 */
[----:B------:R-:W-:-:S07]  /*14ad0*/  NOP ;  /* 0x0000000000007918 */ /* 0x000fce0000000000 */
[----:B------:R-:W-:Y:S01]  /*14ae0*/  HGMMA.64x256x8.F32.TF32 R24, gdesc[UR24], R24, gsb0 ;  /* 0x07e00000181879f0 */ /* 0x000fe20008002818 */
[----:B------:R-:W-:Y:S02]  /*14af0*/  SEL R8, R8, RZ, !P0 ;  /* 0x000000ff08087207 */ /* 0x000fe40004000000 */
[----:B------:R-:W-:Y:S01]  /*14b00*/  ISETP.GT.AND P1, PT, R5, 0x1, PT ;  /* 0x000000010500780c */ /* 0x000fe20003f24270 */
[----:B------:R-:W-:Y:S01]  /*14b10*/  USEL UR14, UR14, URZ, !UP0 ;  /* 0x0000003f0e0e7287 */ /* 0x000fe2000c000000 */
[----:B------:R-:W-:Y:S02]  /*14b20*/  ISETP.NE.U32.AND P2, PT, R8, RZ, PT ;  /* 0x000000ff0800720c */ /* 0x000fe40003f45070 */
[----:B------:R-:W-:Y:S01]  /*14b30*/  SEL R8, RZ, 0x4, !P1 ;  /* 0x00000004ff087807 */ /* 0x000fe20004800000 */
[----:B------:R-:W-:Y:S01]  /*14b40*/  ULEA UR4, UR14, UR12, 0xf ;  /* 0x0000000c0e047291 */ /* 0x000fe2000f8e783f */
[----:B------:R-:W-:Y:S02]  /*14b50*/  IADD3.X R14, R14, R3, RZ, P3, !PT ;  /* 0x000000030e0e7210 */ /* 0x000fe40001ffe4ff */
[----:B------:R-:W-:-:S02]  /*14b60*/  SEL R8, R8, RZ, !P0 ;  /* 0x000000ff08087207 */ /* 0x000fc40004000000 */
[-C--:B------:R-:W-:Y:S02]  /*14b70*/  IADD3 R17, P4, R17, R4.reuse, RZ ;  /* 0x0000000411117210 */ /* 0x080fe40007f9e0ff */
[----:B------:R-:W-:Y:S01]  /*14b80*/  ISETP.NE.U32.AND P1, PT, R8, RZ, PT ;  /* 0x000000ff0800720c */ /* 0x000fe20003f25070 */
[----:B------:R-:W-:Y:S02]  /*14b90*/  VIADD R8, R7, UR4 ;  /* 0x0000000407087c36 */ /* 0x000fe40008000000 */
[----:B------:R-:W-:Y:S02]  /*14ba0*/  IMAD.MOV.U32 R10, RZ, RZ, R15 ;  /* 0x000000ffff0a7224 */ /* 0x000fe400078e000f */
[----:B------:R-:W-:Y:S02]  /*14bb0*/  IMAD.MOV.U32 R11, RZ, RZ, R14 ;  /* 0x000000ffff0b7224 */ /* 0x000fe400078e000e */
[----:B------:R-:W-:Y:S01]  /*14bc0*/  IMAD.X R16, R16, 0x1, R3, P4 ;  /* 0x0000000110107824 */ /* 0x000fe200020e0603 */
[----:B------:R-:W-:-:S02]  /*14bd0*/  IADD3 R19, P3, R19, R4, RZ ;  /* 0x0000000413137210 */ /* 0x000fc40007f7e0ff */
[----:B------:R-:W-:-:S03]  /*14be0*/  IADD3 R21, P4, R21, R4, RZ ;  /* 0x0000000415157210 */ /* 0x000fc60007f9e0ff */
[----:B------:R-:W-:Y:S01]  /*14bf0*/  IMAD.X R18, R18, 0x1, R3, P3 ;  /* 0x0000000112127824 */ /* 0x000fe200018e0603 */
[----:B------:R-:W-:Y:S02]  /*14c00*/  WARPGROUP.DEPBAR.LE gsb0, 0x0 ;  /* 0x00008000000079c5 */ /* 0x000fe40000010000 */
[----:B------:R-:W-:-:S06]  /*14c10*/  WARPGROUP.ARRIVE ;  /* 0x00000000000079c5 */ /* 0x000fcc0000000000 */
[----:B------:R-:W-:Y:S01]  /*14c20*/  HGMMA.64x256x8.F32.TF32 R24, gdesc[UR8], R24, gsb0 ;  /* 0x07e00000081879f0 */ /* 0x000fe20008002818 */
[----:B------:R-:W-:Y:S01]  /*14c30*/  IMAD.X R20, R20, 0x1, R3, P4 ;  /* 0x0000000114147824 */ /* 0x000fe200020e0603 */
[-C--:B------:R-:W-:Y:S02]  /*14c40*/  IADD3 R207, P3, R207, R4.reuse, RZ ;  /* 0x00000004cfcf7210 */ /* 0x080fe40007f7e0ff */
[----:B------:R-:W-:-:S03]  /*14c50*/  IADD3 R209, P4, R209, R4, RZ ;  /* 0x00000004d1d17210 */ /* 0x000fc60007f9e0ff */
[----:B------:R-:W-:Y:S01]  /*14c60*/  IMAD.X R206, R206, 0x1, R3, P3 ;  /* 0x00000001cece7824 */ /* 0x000fe200018e0603 */
[----:B------:R-:W-:Y:S02]  /*14c70*/  IADD3.X R208, R208, R3, RZ, P4, !PT ;  /* 0x00000003d0d07210 */ /* 0x000fe400027fe4ff */
[-C--:B----4-:R-:W-:Y:S02]  /*14c80*/  IADD3 R211, P3, R211, R4.reuse, RZ ;  /* 0x00000004d3d37210 */ /* 0x090fe40007f7e0ff */
[----:B------:R-:W-:-:S03]  /*14c90*/  IADD3 R213, P4, R213, R4, RZ ;  /* 0x00000004d5d57210 */ /* 0x000fc60007f9e0ff */
[--C-:B------:R-:W-:Y:S02]  /*14ca0*/  IMAD.X R210, R210, 0x1, R3.reuse, P3 ;  /* 0x00000001d2d27824 */ /* 0x100fe400018e0603 */
[----:B------:R-:W-:Y:S01]  /*14cb0*/  IMAD.X R212, R212, 0x1, R3, P4 ;  /* 0x00000001d4d47824 */ /* 0x000fe200020e0603 */
[----:B------:R-:W-:-:S05]  /*14cc0*/  IADD3 R23, P3, R23, R4, RZ ;  /* 0x0000000417177210 */ /* 0x000fca0007f7e0ff */
[----:B------:R-:W-:Y:S01]  /*14cd0*/  IMAD.X R22, R22, 0x1, R3, P3 ;  /* 0x0000000116167824 */ /* 0x000fe200018e0603 */
[----:B------:R-:W-:-:S05]  /*14ce0*/  IADD3 R153, P4, R153, R4, RZ ;  /* 0x0000000499997210 */ /* 0x000fca0007f9e0ff */
[----:B------:R-:W-:Y:S01]  /*14cf0*/  IMAD.X R152, R152, 0x1, R3, P4 ;  /* 0x0000000198987824 */ /* 0x000fe200020e0603 */
[-C--:B------:R-:W-:Y:S02]  /*14d00*/  IADD3 R155, P3, R155, R4.reuse, RZ ;  /* 0x000000049b9b7210 */ /* 0x080fe40007f7e0ff */
[----:B------:R-:W-:-:S03]  /*14d10*/  IADD3 R157, P4, R157, R4, RZ ;  /* 0x000000049d9d7210 */ /* 0x000fc60007f9e0ff */
[--C-:B------:R-:W-:Y:S02]  /*14d20*/  IMAD.X R154, R154, 0x1, R3.reuse, P3 ;  /* 0x000000019a9a7824 */ /* 0x100fe400018e0603 */
[----:B------:R-:W-:Y:S01]  /*14d30*/  IMAD.X R156, R156, 0x1, R3, P4 ;  /* 0x000000019c9c7824 */ /* 0x000fe200020e0603 */
[-C--:B------:R-:W-:Y:S02]  /*14d40*/  IADD3 R215, P3, R215, R4.reuse, RZ ;  /* 0x00000004d7d77210 */ /* 0x080fe40007f7e0ff */
[----:B------:R-:W-:-:S03]  /*14d50*/  IADD3 R217, P4, R217, R4, RZ ;  /* 0x00000004d9d97210 */ /* 0x000fc60007f9e0ff */
[----:B------:R-:W-:Y:S01]  /*14d60*/  IMAD.X R214, R214, 0x1, R3, P3 ;  /* 0x00000001d6d67824 */ /* 0x000fe200018e0603 */
[----:B------:R-:W-:Y:S02]  /*14d70*/  WARPGROUP.DEPBAR.LE gsb0, 0x0 ;  /* 0x00008000000079c5 */ /* 0x000fe40000010000 */
[----:B------:R-:W-:Y:S06]  /*14d80*/  BAR.SYNC.DEFER_BLOCKING 0x0 ;  /* 0x0000000000007b1d */ /* 0x000fec0000010000 */
[----:B------:R-:W-:Y:S01]  /*14d90*/  @!PT LDS RZ, [RZ] ;  /* 0x00000000fffff984 */ /* 0x000fe20000000800 */
[----:B------:R-:W-:Y:S01]  /*14da0*/  @!PT LDS RZ, [RZ] ;  /* 0x00000000fffff984 */ /* 0x000fe20000000800 */
[----:B------:R-:W-:Y:S01]  /*14db0*/  @!PT LDS RZ, [RZ] ;  /* 0x00000000fffff984 */ /* 0x000fe20000000800 */
[----:B------:R1:W-:Y:S02]  /*14dc0*/  LDGSTS.E [R8+0x30000], desc[UR16][R10.64], P2 ;  /* 0x300000000a087fae */ /* 0x0003e40009121850 */
[----:B-1----:R-:W-:-:S02]  /*14dd0*/  IMAD.MOV.U32 R10, RZ, RZ, R17 ;  /* 0x000000ffff0a7224 */ /* 0x002fc400078e0011 */
[----:B------:R-:W-:-:S05]  /*14de0*/  IMAD.MOV.U32 R11, RZ, RZ, R16 ;  /* 0x000000ffff0b7224 */ /* 0x000fca00078e0010 */
[----:B------:R1:W-:Y:S01]  /*14df0*/  LDGSTS.E [R8+0x30004], desc[UR16][R10.64], P1 ;  /* 0x300040000a087fae */ /* 0x0003e20008921850 */
[----:B------:R-:W-:-:S04]  /*14e00*/  ISETP.GT.AND P1, PT, R5, 0x2, PT ;  /* 0x000000020500780c */ /* 0x000fc80003f24270 */
[----:B------:R-:W-:Y:S02]  /*14e10*/  SEL R9, RZ, 0x4, !P1 ;  /* 0x00000004ff097807 */ /* 0x000fe40004800000 */
[----:B------:R-:W-:Y:S02]  /*14e20*/  ISETP.GT.AND P1, PT, R5, 0x3, PT ;  /* 0x000000030500780c */ /* 0x000fe40003f24270 */
[----:B------:R-:W-:-:S04]  /*14e30*/  SEL R9, R9, RZ, !P0 ;  /* 0x000000ff09097207 */ /* 0x000fc80004000000 */
[----:B------:R-:W-:Y:S02]  /*14e40*/  ISETP.NE.U32.AND P2, PT, R9, RZ, PT ;  /* 0x000000ff0900720c */ /* 0x000fe40003f45070 */
[----:B------:R-:W-:-:S04]  /*14e50*/  SEL R9, RZ, 0x4, !P1 ;  /* 0x00000004ff097807 */ /* 0x000fc80004800000 */
[----:B------:R-:W-:Y:S01]  /*14e60*/  SEL R9, R9, RZ, !P0 ;  /* 0x000000ff09097207 */ /* 0x000fe20004000000 */
[----:B-1----:R-:W-:-:S03]  /*14e70*/  IMAD.MOV.U32 R10, RZ, RZ, R19 ;  /* 0x000000ffff0a7224 */ /* 0x002fc600078e0013 */
[----:B------:R-:W-:Y:S01]  /*14e80*/  ISETP.NE.U32.AND P1, PT, R9, RZ, PT ;  /* 0x000000ff0900720c */ /* 0x000fe20003f25070 */
[----:B------:R-:W-:-:S05]  /*14e90*/  IMAD.MOV.U32 R11, RZ, RZ, R18 ;  /* 0x000000ffff0b7224 */ /* 0x000fca00078e0012 */
[----:B------:R1:W-:Y:S02]  /*14ea0*/  LDGSTS.E [R8+0x30008], desc[UR16][R10.64], P2 ;  /* 0x300080000a087fae */ /* 0x0003e40009121850 */
[----:B-1----:R-:W-:Y:S02]  /*14eb0*/  IMAD.MOV.U32 R10, RZ, RZ, R21 ;  /* 0x000000ffff0a7224 */ /* 0x002fe400078e0015 */
        /* <DEDUP_REMOVED lines=26> */
[----:B------:R1:W-:Y:S01]  /*15060*/  LDGSTS.E [R8+0x34008], desc[UR16][R10.64], P2 ;  /* 0x340080000a087fae */ /* 0x0003e20009121850 */
[----:B------:R-:W-:Y:S01]  /*15070*/  ISETP.GT.AND P2, PT, R5, 0x5, PT ;  /* 0x000000050500780c */ /* 0x000fe20003f44270 */
[----:B-1----:R-:W-:Y:S02]  /*15080*/  IMAD.MOV.U32 R10, RZ, RZ, R213 ;  /* 0x000000ffff0a7224 */ /* 0x002fe400078e00d5 */
[----:B------:R-:W-:-:S05]  /*15090*/  IMAD.MOV.U32 R11, RZ, RZ, R212 ;  /* 0x000000ffff0b7224 */ /* 0x000fca00078e00d4 */
[----:B------:R1:W-:Y:S01]  /*150a0*/  LDGSTS.E [R8+0x3400c], desc[UR16][R10.64], P1 ;  /* 0x3400c0000a087fae */ /* 0x0003e20008921850 */
[----:B------:R-:W-:-:S04]  /*150b0*/  ISETP.GT.AND P1, PT, R5, 0x4, PT ;  /* 0x000000040500780c */ /* 0x000fc80003f24270 */
[----:B------:R-:W-:-:S04]  /*150c0*/  SEL R9, RZ, 0x4, !P1 ;  /* 0x00000004ff097807 */ /* 0x000fc80004800000 */
[----:B------:R-:W-:Y:S02]  /*150d0*/  SEL R9, R9, RZ, !P0 ;  /* 0x000000ff09097207 */ /* 0x000fe40004000000 */
[----:B-1----:R-:W-:Y:S02]  /*150e0*/  SEL R8, RZ, 0x4, !P2 ;  /* 0x00000004ff087807 */ /* 0x002fe40005000000 */
[----:B------:R-:W-:Y:S02]  /*150f0*/  ISETP.NE.U32.AND P1, PT, R9, RZ, PT ;  /* 0x000000ff0900720c */ /* 0x000fe40003f25070 */
[----:B------:R-:W-:-:S04]  /*15100*/  SEL R8, R8, RZ, !P0 ;  /* 0x000000ff08087207 */ /* 0x000fc80004000000 */
[----:B------:R-:W-:Y:S02]  /*15110*/  ISETP.NE.U32.AND P2, PT, R8, RZ, PT ;  /* 0x000000ff0800720c */ /* 0x000fe40003f45070 */
[----:B------:R-:W-:Y:S01]  /*15120*/  LOP3.LUT R8, R7, 0x10, RZ, 0x3c, !PT ;  /* 0x0000001007087812 */ /* 0x000fe200078e3cff */
[----:B------:R-:W-:Y:S01]  /*15130*/  IMAD.MOV.U32 R11, RZ, RZ, R22 ;  /* 0x000000ffff0b7224 */ /* 0x000fe200078e0016 */
[----:B------:R-:W-:-:S03]  /*15140*/  MOV R10, R23 ;  /* 0x00000017000a7202 */ /* 0x000fc60000000f00 */
[----:B------:R-:W-:-:S05]  /*15150*/  VIADD R8, R8, UR4 ;  /* 0x0000000408087c36 */ /* 0x000fca0008000000 */
[----:B------:R1:W-:Y:S01]  /*15160*/  LDGSTS.E [R8+0x30000], desc[UR16][R10.64], P1 ;  /* 0x300000000a087fae */ /* 0x0003e20008921850 */
[----:B------:R-:W-:-:S04]  /*15170*/  ISETP.GT.AND P1, PT, R5, 0x6, PT ;  /* 0x000000060500780c */ /* 0x000fc80003f24270 */
[----:B------:R-:W-:Y:S02]  /*15180*/  SEL R9, RZ, 0x4, !P1 ;  /* 0x00000004ff097807 */ /* 0x000fe40004800000 */
[----:B------:R-:W-:Y:S02]  /*15190*/  ISETP.GT.AND P1, PT, R5, 0x7, PT ;  /* 0x000000070500780c */ /* 0x000fe40003f24270 */
[----:B------:R-:W-:Y:S01]  /*151a0*/  SEL R9, R9, RZ, !P0 ;  /* 0x000000ff09097207 */ /* 0x000fe20004000000 */
[----:B-1----:R-:W-:Y:S02]  /*151b0*/  IMAD.MOV.U32 R10, RZ, RZ, R153 ;  /* 0x000000ffff0a7224 */ /* 0x002fe400078e0099 */
[----:B------:R-:W-:-:S05]  /*151c0*/  IMAD.MOV.U32 R11, RZ, RZ, R152 ;  /* 0x000000ffff0b7224 */ /* 0x000fca00078e0098 */
[----:B------:R1:W-:Y:S01]  /*151d0*/  LDGSTS.E [R8+0x30004], desc[UR16][R10.64], P2 ;  /* 0x300040000a087fae */ /* 0x0003e20009121850 */
[----:B------:R-:W-:Y:S02]  /*151e0*/  ISETP.NE.U32.AND P2, PT, R9, RZ, PT ;  /* 0x000000ff0900720c */ /* 0x000fe40003f45070 */
[----:B------:R-:W-:-:S04]  /*151f0*/  SEL R9, RZ, 0x4, !P1 ;  /* 0x00000004ff097807 */ /* 0x000fc80004800000 */
[----:B------:R-:W-:-:S04]  /*15200*/  SEL R9, R9, RZ, !P0 ;  /* 0x000000ff09097207 */ /* 0x000fc80004000000 */
[----:B------:R-:W-:Y:S01]  /*15210*/  ISETP.NE.U32.AND P1, PT, R9, RZ, PT ;  /* 0x000000ff0900720c */ /* 0x000fe20003f25070 */
[----:B-1----:R-:W-:Y:S02]  /*15220*/  IMAD.MOV.U32 R10, RZ, RZ, R155 ;  /* 0x000000ffff0a7224 */ /* 0x002fe400078e009b */
        /* <DEDUP_REMOVED lines=14> */
[----:B------:R-:W-:Y:S02]  /*15310*/  IMAD.MOV.U32 R11, RZ, RZ, R214 ;  /* 0x000000ffff0b7224 */ /* 0x000fe400078e00d6 */
[----:B------:R-:W-:-:S03]  /*15320*/  IMAD.X R216, R216, 0x1, R3, P4 ;  /* 0x00000001d8d87824 */ /* 0x000fc600020e0603 */
[----:B------:R1:W-:Y:S02]  /*15330*/  LDGSTS.E [R8+0x34000], desc[UR16][R10.64], P2 ;  /* 0x340000000a087fae */ /* 0x0003e40009121850 */
[----:B-1----:R-:W-:Y:S01]  /*15340*/  MOV R10, R217 ;  /* 0x000000d9000a7202 */ /* 0x002fe20000000f00 */
[----:B------:R-:W-:-:S05]  /*15350*/  IMAD.MOV.U32 R11, RZ, RZ, R216 ;  /* 0x000000ffff0b7224 */ /* 0x000fca00078e00d8 */
[----:B------:R1:W-:Y:S01]  /*15360*/  LDGSTS.E [R8+0x34004], desc[UR16][R10.64], P1 ;  /* 0x340040000a087fae */ /* 0x0003e20008921850 */
[----:B------:R-:W-:-:S04]  /*15370*/  ISETP.GT.AND P1, PT, R5, 0x26, PT ;  /* 0x000000260500780c */ /* 0x000fc80003f24270 */
[----:B------:R-:W-:Y:S02]  /*15380*/  SEL R9, RZ, 0x4, !P1 ;  /* 0x00000004ff097807 */ /* 0x000fe40004800000 */
[----:B------:R-:W-:Y:S02]  /*15390*/  ISETP.GT.AND P1, PT, R5, 0x27, PT ;  /* 0x000000270500780c */ /* 0x000fe40003f24270 */
[----:B------:R-:W-:Y:S02]  /*153a0*/  SEL R9, R9, RZ, !P0 ;  /* 0x000000ff09097207 */ /* 0x000fe40004000000 */
[----:B------:R-:W-:Y:S02]  /*153b0*/  IADD3 R219, P3, R219, R4, RZ ;  /* 0x00000004dbdb7210 */ /* 0x000fe40007f7e0ff */
[----:B------:R-:W-:Y:S02]  /*153c0*/  ISETP.NE.U32.AND P2, PT, R9, RZ, PT ;  /* 0x000000ff0900720c */ /* 0x000fe40003f45070 */
[----:B------:R-:W-:Y:S01]  /*153d0*/  SEL R9, RZ, 0x4, !P1 ;  /* 0x00000004ff097807 */ /* 0x000fe20004800000 */
[----:B------:R-:W-:-:S03]  /*153e0*/  IMAD.X R218, R218, 0x1, R3, P3 ;  /* 0x00000001dada7824 */ /* 0x000fc600018e0603 */
[----:B------:R-:W-:Y:S02]  /*153f0*/  SEL R9, R9, RZ, !P0 ;  /* 0x000000ff09097207 */ /* 0x000fe40004000000 */
[----:B------:R-:W-:Y:S02]  /*15400*/  IADD3 R221, P4, R221, R4, RZ ;  /* 0x00000004dddd7210 */ /* 0x000fe40007f9e0ff */
[----:B------:R-:W-:Y:S01]  /*15410*/  ISETP.NE.U32.AND P1, PT, R9, RZ, PT ;  /* 0x000000ff0900720c */ /* 0x000fe20003f25070 */
[----:B-1----:R-:W-:Y:S02]  /*15420*/  IMAD.MOV.U32 R10, RZ, RZ, R219 ;  /* 0x000000ffff0a7224 */ /* 0x002fe400078e00db */
[----:B------:R-:W-:Y:S02]  /*15430*/  IMAD.MOV.U32 R11, RZ, RZ, R218 ;  /* 0x000000ffff0b7224 */ /* 0x000fe400078e00da */
[----:B------:R-:W-:-:S03]  /*15440*/  IMAD.X R220, R220, 0x1, R3, P4 ;  /* 0x00000001dcdc7824 */ /* 0x000fc600020e0603 */
        /* <DEDUP_REMOVED lines=9> */
[----:B------:R-:W-:Y:S02]  /*154e0*/  IADD3 R159, P3, R159, R4, RZ ;  /* 0x000000049f9f7210 */ /* 0x000fe40007f7e0ff */
[----:B------:R-:W-:Y:S02]  /*154f0*/  SEL R8, R8, RZ, !P0 ;  /* 0x000000ff08087207 */ /* 0x000fe40004000000 */
[----:B------:R-:W-:Y:S02]  /*15500*/  ISETP.NE.U32.AND P1, PT, R9, RZ, PT ;  /* 0x000000ff0900720c */ /* 0x000fe40003f25070 */
[----:B------:R-:W-:Y:S01]  /*15510*/  ISETP.NE.U32.AND P2, PT, R8, RZ, PT ;  /* 0x000000ff0800720c */ /* 0x000fe20003f45070 */
[----:B------:R-:W-:Y:S01]  /*15520*/  IMAD.X R158, R158, 0x1, R3, P3 ;  /* 0x000000019e9e7824 */ /* 0x000fe200018e0603 */
[----:B------:R-:W-:Y:S01]  /*15530*/  LOP3.LUT R8, R7, 0x20, RZ, 0x3c, !PT ;  /* 0x0000002007087812 */ /* 0x000fe200078e3cff */
[----:B------:R-:W-:-:S02]  /*15540*/  IMAD.MOV.U32 R10, RZ, RZ, R159 ;  /* 0x000000ffff0a7224 */ /* 0x000fc400078e009f */
[----:B------:R-:W-:Y:S02]  /*15550*/  IMAD.MOV.U32 R11, RZ, RZ, R158 ;  /* 0x000000ffff0b7224 */ /* 0x000fe400078e009e */
[----:B------:R-:W-:Y:S01]  /*15560*/  VIADD R8, R8, UR4 ;  /* 0x0000000408087c36 */ /* 0x000fe20008000000 */
[----:B------:R-:W-:-:S04]  /*15570*/  IADD3 R161, P4, R161, R4, RZ ;  /* 0x00000004a1a17210 */ /* 0x000fc80007f9e0ff */
[----:B------:R1:W-:Y:S01]  /*15580*/  LDGSTS.E [R8+0x30000], desc[UR16][R10.64], P1 ;  /* 0x300000000a087fae */ /* 0x0003e20008921850 */
[----:B------:R-:W-:Y:S01]  /*15590*/  ISETP.GT.AND P1, PT, R5, 0xa, PT ;  /* 0x0000000a0500780c */ /* 0x000fe20003f24270 */
[----:B------:R-:W-:-:S03]  /*155a0*/  IMAD.X R160, R160, 0x1, R3, P4 ;  /* 0x00000001a0a07824 */ /* 0x000fc600020e0603 */
[----:B------:R-:W-:Y:S02]  /*155b0*/  SEL R9, RZ, 0x4, !P1 ;  /* 0x00000004ff097807 */ /* 0x000fe40004800000 */
[----:B------:R-:W-:Y:S02]  /*155c0*/  ISETP.GT.AND P1, PT, R5, 0xb, PT ;  /* 0x0000000b0500780c */ /* 0x000fe40003f24270 */
[----:B------:R-:W-:Y:S01]  /*155d0*/  SEL R9, R9, RZ, !P0 ;  /* 0x000000ff09097207 */ /* 0x000fe20004000000 */
[----:B-1----:R-:W-:Y:S01]  /*155e0*/  IMAD.MOV.U32 R10, RZ, RZ, R161 ;  /* 0x000000ffff0a7224 */ /* 0x002fe200078e00a1 */
[----:B------:R-:W-:Y:S02]  /*155f0*/  MOV R11, R160 ;  /* 0x000000a0000b7202 */ /* 0x000fe40000000f00 */
[----:B------:R-:W-:-:S03]  /*15600*/  IADD3 R163, P3, R163, R4, RZ ;  /* 0x00000004a3a37210 */ /* 0x000fc60007f7e0ff */
[----:B------:R1:W-:Y:S01]  /*15610*/  LDGSTS.E [R8+0x30004], desc[UR16][R10.64], P2 ;  /* 0x300040000a087fae */ /* 0x0003e20009121850 */
        /* <DEDUP_REMOVED lines=9> */
[----:B------:R1:W-:Y:S02]  /*156b0*/  LDGSTS.E [R8+0x30008], desc[UR16][R10.64], P2 ;  /* 0x300080000a087fae */ /* 0x0003e40009121850 */
[----:B-1----:R-:W-:Y:S02]  /*156c0*/  IMAD.MOV.U32 R10, RZ, RZ, R165 ;  /* 0x000000ffff0a7224 */ /* 0x002fe400078e00a5 */
        /* <DEDUP_REMOVED lines=31> */
[----:B-1----:R-:W-:Y:S01]  /*158c0*/  IMAD.MOV.U32 R10, RZ, RZ, R227 ;  /* 0x000000ffff0a7224 */ /* 0x002fe200078e00e3 */
[----:B------:R-:W-:Y:S01]  /*158d0*/  IADD3.X R228, R228, R3, RZ, P4, !PT ;  /* 0x00000003e4e47210 */ /* 0x000fe200027fe4ff */
        /* <DEDUP_REMOVED lines=26> */
[----:B-1----:R-:W-:Y:S02]  /*15a80*/  IMAD.MOV.U32 R10, RZ, RZ, R169 ;  /* 0x000000ffff0a7224 */ /* 0x002fe400078e00a9 */
[----:B------:R-:W-:Y:S01]  /*15a90*/  IMAD.MOV.U32 R11, RZ, RZ, R168 ;  /* 0x000000ffff0b7224 */ /* 0x000fe200078e00a8 */
[----:B------:R-:W-:-:S04]  /*15aa0*/  IADD3 R171, P3, R171, R4, RZ ;  /* 0x00000004abab7210 */ /* 0x000fc80007f7e0ff */
[----:B------:R1:W-:Y:S01]  /*15ab0*/  LDGSTS.E [R8+0x30004], desc[UR16][R10.64], P2 ;  /* 0x300040000a087fae */ /* 0x0003e20009121850 */
[----:B------:R-:W-:Y:S02]  /*15ac0*/  ISETP.NE.U32.AND P2, PT, R9, RZ, PT ;  /* 0x000000ff0900720c */ /* 0x000fe40003f45070 */
[----:B------:R-:W-:Y:S01]  /*15ad0*/  SEL R9, RZ, 0x4, !P1 ;  /* 0x00000004ff097807 */ /* 0x000fe20004800000 */
[----:B------:R-:W-:-:S03]  /*15ae0*/  IMAD.X R170, R170, 0x1, R3, P3 ;  /* 0x00000001aaaa7824 */ /* 0x000fc600018e0603 */
[----:B------:R-:W-:Y:S02]  /*15af0*/  SEL R9, R9, RZ, !P0 ;  /* 0x000000ff09097207 */ /* 0x000fe40004000000 */
[----:B------:R-:W-:Y:S02]  /*15b00*/  IADD3 R173, P4, R173, R4, RZ ;  /* 0x00000004adad7210 */ /* 0x000fe40007f9e0ff */
[----:B------:R-:W-:Y:S01]  /*15b10*/  ISETP.NE.U32.AND P1, PT, R9, RZ, PT ;  /* 0x000000ff0900720c */ /* 0x000fe20003f25070 */
[----:B-1----:R-:W-:Y:S01]  /*15b20*/  IMAD.MOV.U32 R11, RZ, RZ, R170 ;  /* 0x000000ffff0b7224 */ /* 0x002fe200078e00aa */
[----:B------:R-:W-:Y:S01]  /*15b30*/  MOV R10, R171 ;  /* 0x000000ab000a7202 */ /* 0x000fe20000000f00 */
[----:B------:R-:W-:-:S04]  /*15b40*/  IMAD.X R172, R172, 0x1, R3, P4 ;  /* 0x00000001acac7824 */ /* 0x000fc800020e0603 */
        /* <DEDUP_REMOVED lines=37> */
[----:B------:R-:W-:Y:S02]  /*15da0*/  ISETP.GT.AND P2, PT, R5, 0x11, PT ;  /* 0x000000110500780c */ /* 0x000fe40003f44270 */
[----:B-1----:R-:W-:Y:S01]  /*15db0*/  MOV R10, R237 ;  /* 0x000000ed000a7202 */ /* 0x002fe20000000f00 */
        /* <DEDUP_REMOVED lines=28> */
[----:B------:R-:W-:Y:S01]  /*15f80*/  IMAD.X R178, R178, 0x1, R3, P3 ;  /* 0x00000001b2b27824 */ /* 0x000fe200018e0603 */
[----:B------:R-:W-:Y:S02]  /*15f90*/  IADD3 R181, P4, R181, R4, RZ ;  /* 0x00000004b5b57210 */ /* 0x000fe40007f9e0ff */
[----:B------:R-:W-:-:S04]  /*15fa0*/  SEL R9, R9, RZ, !P0 ;  /* 0x000000ff09097207 */ /* 0x000fc80004000000 */
[----:B------:R-:W-:Y:S01]  /*15fb0*/  ISETP.NE.U32.AND P1, PT, R9, RZ, PT ;  /* 0x000000ff0900720c */ /* 0x000fe20003f25070 */
[----:B-1----:R-:W-:Y:S02]  /*15fc0*/  IMAD.MOV.U32 R10, RZ, RZ, R179 ;  /* 0x000000ffff0a7224 */ /* 0x002fe400078e00b3 */
[----:B------:R-:W-:Y:S02]  /*15fd0*/  IMAD.MOV.U32 R11, RZ, RZ, R178 ;  /* 0x000000ffff0b7224 */ /* 0x000fe400078e00b2 */
[----:B------:R-:W-:-:S03]  /*15fe0*/  IMAD.X R180, R180, 0x1, R3, P4 ;  /* 0x00000001b4b47824 */ /* 0x000fc600020e0603 */
[----:B------:R1:W-:Y:S02]  /*15ff0*/  LDGSTS.E [R8+0x30008], desc[UR16][R10.64], P2 ;  /* 0x300080000a087fae */ /* 0x0003e40009121850 */
[----:B-1----:R-:W-:Y:S01]  /*16000*/  IMAD.MOV.U32 R10, RZ, RZ, R181 ;  /* 0x000000ffff0a7224 */ /* 0x002fe200078e00b5 */
[----:B------:R-:W-:-:S05]  /*16010*/  MOV R11, R180 ;  /* 0x000000b4000b7202 */ /* 0x000fca0000000f00 */
        /* <DEDUP_REMOVED lines=44> */
[----:B------:R-:W-:Y:S01]  /*162e0*/  ISETP.NE.U32.AND P1, PT, R9, RZ, PT ;  /* 0x000000ff0900720c */ /* 0x000fe20003f25070 */
[----:B------:R-:W-:Y:S01]  /*162f0*/  IMAD.X R182, R182, 0x1, R3, P3 ;  /* 0x00000001b6b67824 */ /* 0x000fe200018e0603 */
[----:B------:R-:W-:-:S02]  /*16300*/  ISETP.NE.U32.AND P2, PT, R8, RZ, PT ;  /* 0x000000ff0800720c */ /* 0x000fc40003f45070 */
[----:B------:R-:W-:Y:S01]  /*16310*/  LOP3.LUT R8, R7, 0x50, RZ, 0x3c, !PT ;  /* 0x0000005007087812 */ /* 0x000fe200078e3cff */
[----:B------:R-:W-:Y:S02]  /*16320*/  IMAD.MOV.U32 R10, RZ, RZ, R183 ;  /* 0x000000ffff0a7224 */ /* 0x000fe400078e00b7 */
[----:B------:R-:W-:Y:S01]  /*16330*/  IMAD.MOV.U32 R11, RZ, RZ, R182 ;  /* 0x000000ffff0b7224 */ /* 0x000fe200078e00b6 */
[----:B------:R-:W-:Y:S02]  /*16340*/  IADD3 R8, R8, UR4, RZ ;  /* 0x0000000408087c10 */ /* 0x000fe4000fffe0ff */
[----:B------:R-:W-:-:S03]  /*16350*/  IADD3 R185, P4, R185, R4, RZ ;  /* 0x00000004b9b97210 */ /* 0x000fc60007f9e0ff */
        /* <DEDUP_REMOVED lines=50> */
[----:B--2---:R-:W-:Y:S02]  /*16680*/  IADD3 R6, P4, R6, R4, RZ ;  /* 0x0000000406067210 */ /* 0x004fe40007f9e0ff */
        /* <DEDUP_REMOVED lines=10> */
[----:B------:R-:W-:Y:S02]  /*16730*/  SEL R9, RZ, 0x4, !P1 ;  /* 0x00000004ff097807 */ /* 0x000fe40004800000 */
[----:B------:R-:W-:Y:S02]  /*16740*/  IADD3 R191, P3, R191, R4, RZ ;  /* 0x00000004bfbf7210 */ /* 0x000fe40007f7e0ff */
[----:B------:R-:W-:Y:S02]  /*16750*/  SEL R9, R9, RZ, !P0 ;  /* 0x000000ff09097207 */ /* 0x000fe40004000000 */
[----:B-1----:R-:W-:Y:S02]  /*16760*/  SEL R8, RZ, 0x4, !P2 ;  /* 0x00000004ff087807 */ /* 0x002fe40005000000 */
[----:B------:R-:W-:Y:S02]  /*16770*/  ISETP.NE.U32.AND P1, PT, R9, RZ, PT ;  /* 0x000000ff0900720c */ /* 0x000fe40003f25070 */
[----:B------:R-:W-:Y:S01]  /*16780*/  SEL R8, R8, RZ, !P0 ;  /* 0x000000ff08087207 */ /* 0x000fe20004000000 */
[----:B------:R-:W-:-:S03]  /*16790*/  IMAD.X R190, R190, 0x1, R3, P3 ;  /* 0x00000001bebe7824 */ /* 0x000fc600018e0603 */
[----:B------:R-:W-:Y:S02]  /*167a0*/  ISETP.NE.U32.AND P2, PT, R8, RZ, PT ;  /* 0x000000ff0800720c */ /* 0x000fe40003f45070 */
[----:B------:R-:W-:Y:S01]  /*167b0*/  LOP3.LUT R8, R7, 0x60, RZ, 0x3c, !PT ;  /* 0x0000006007087812 */ /* 0x000fe200078e3cff */
[----:B------:R-:W-:Y:S01]  /*167c0*/  IMAD.MOV.U32 R10, RZ, RZ, R191 ;  /* 0x000000ffff0a7224 */ /* 0x000fe200078e00bf */
[----:B------:R-:W-:-:S03]  /*167d0*/  MOV R11, R190 ;  /* 0x000000be000b7202 */ /* 0x000fc60000000f00 */
        /* <DEDUP_REMOVED lines=18> */
[----:B------:R-:W-:Y:S01]  /*16900*/  STL [R1+0x78c], R12 ;  /* 0x00078c0c01007387 */ /* 0x000fe20000100800 */
[----:B-1----:R-:W-:Y:S02]  /*16910*/  IMAD.MOV.U32 R10, RZ, RZ, R195 ;  /* 0x000000ffff0a7224 */ /* 0x002fe400078e00c3 */
[----:B------:R-:W-:Y:S01]  /*16920*/  IMAD.MOV.U32 R11, RZ, RZ, R194 ;  /* 0x000000ffff0b7224 */ /* 0x000fe200078e00c2 */
[----:B------:R-:W-:Y:S01]  /*16930*/  STL [R1+0x79c], R148 ;  /* 0x00079c9401007387 */ /* 0x000fe20000100800 */
[----:B------:R-:W-:-:S03]  /*16940*/  IMAD.X R196, R196, 0x1, R3, P4 ;  /* 0x00000001c4c47824 */ /* 0x000fc600020e0603 */
[----:B------:R-:W-:Y:S04]  /*16950*/  STL [R1+0x798], R149 ;  /* 0x0007989501007387 */ /* 0x000fe80000100800 */
[----:B------:R-:W-:Y:S04]  /*16960*/  STL [R1+0x794], R150 ;  /* 0x0007949601007387 */ /* 0x000fe80000100800 */
[----:B------:R1:W-:Y:S04]  /*16970*/  STL [R1+0x790], R151 ;  /* 0x0007909701007387 */ /* 0x0003e80000100800 */
[----:B------:R2:W-:Y:S04]  /*16980*/  STL [R1+0x200], R6 ;  /* 0x0002000601007387 */ /* 0x0005e80000100800 */
[----:B------:R3:W-:Y:S04]  /*16990*/  LDGSTS.E [R8+0x30008], desc[UR16][R10.64], P2 ;  /* 0x300080000a087fae */ /* 0x0007e80009121850 */
[----:B-1----:R-:W4:Y:S04]  /*169a0*/  LDL.LU R151, [R1+0x20c] ;  /* 0x00020c0001977983 */ /* 0x002f280000300800 */
[----:B------:R-:W4:Y:S01]  /*169b0*/  LDL.LU R150, [R1+0x210] ;  /* 0x0002100001967983 */ /* 0x000f220000300800 */
[----:B---3--:R-:W-:-:S03]  /*169c0*/  IMAD.MOV.U32 R10, RZ, RZ, R197 ;  /* 0x000000ffff0a7224 */ /* 0x008fc600078e00c5 */
[----:B------:R-:W3:Y:S01]  /*169d0*/  LDL.LU R149, [R1+0x214] ;  /* 0x0002140001957983 */ /* 0x000ee20000300800 */
[----:B------:R-:W-:-:S03]  /*169e0*/  IMAD.MOV.U32 R11, RZ, RZ, R196 ;  /* 0x000000ffff0b7224 */ /* 0x000fc600078e00c4 */
[----:B------:R-:W3:Y:S04]  /*169f0*/  LDL.LU R148, [R1+0x218] ;  /* 0x0002180001947983 */ /* 0x000ee80000300800 */
[----:B------:R-:W3:Y:S04]  /*16a00*/  LDL.LU R12, [R1+0x21c] ;  /* 0x00021c00010c7983 */ /* 0x000ee80000300800 */
[----:B--2---:R-:W2:Y:S04]  /*16a10*/  LDL.LU R6, [R1+0x220] ;  /* 0x0002200001067983 */ /* 0x004ea80000300800 */
[----:B------:R1:W-:Y:S04]  /*16a20*/  LDGSTS.E [R8+0x3000c], desc[UR16][R10.64], P1 ;  /* 0x3000c0000a087fae */ /* 0x0003e80008921850 */
[----:B------:R-:W3:Y:S04]  /*16a30*/  LDL.LU R10, [R1+0x204] ;  /* 0x00020400010a7983 */ /* 0x000ee80000300800 */
[----:B------:R-:W1:Y:S01]  /*16a40*/  LDL.LU R11, [R1+0x208] ;  /* 0x00020800010b7983 */ /* 0x000e620000300800 */
[----:B------:R-:W-:-:S04]  /*16a50*/  ISETP.GT.AND P1, PT, R5, 0x38, PT ;  /* 0x000000380500780c */ /* 0x000fc80003f24270 */
[----:B------:R-:W-:Y:S02]  /*16a60*/  SEL R9, RZ, 0x4, !P1 ;  /* 0x00000004ff097807 */ /* 0x000fe40004800000 */
[----:B------:R-:W-:Y:S02]  /*16a70*/  ISETP.GT.AND P1, PT, R5, 0x39, PT ;  /* 0x000000390500780c */ /* 0x000fe40003f24270 */
[----:B------:R-:W-:-:S04]  /*16a80*/  SEL R9, R9, RZ, !P0 ;  /* 0x000000ff09097207 */ /* 0x000fc80004000000 */
[----:B------:R-:W-:Y:S02]  /*16a90*/  ISETP.NE.U32.AND P2, PT, R9, RZ, PT ;  /* 0x000000ff0900720c */ /* 0x000fe40003f45070 */
[----:B------:R-:W-:-:S04]  /*16aa0*/  SEL R9, RZ, 0x4, !P1 ;  /* 0x00000004ff097807 */ /* 0x000fc80004800000 */
[----:B------:R-:W-:-:S04]  /*16ab0*/  SEL R9, R9, RZ, !P0 ;  /* 0x000000ff09097207 */ /* 0x000fc80004000000 */
[----:B------:R-:W-:Y:S02]  /*16ac0*/  ISETP.NE.U32.AND P1, PT, R9, RZ, PT ;  /* 0x000000ff0900720c */ /* 0x000fe40003f25070 */
[----:B----4-:R-:W-:-:S05]  /*16ad0*/  IADD3 R150, P4, R150, R4, RZ ;  /* 0x0000000496967210 */ /* 0x010fca0007f9e0ff */
[----:B------:R-:W-:Y:S01]  /*16ae0*/  IMAD.X R151, R151, 0x1, R3, P4 ;  /* 0x0000000197977824 */ /* 0x000fe200020e0603 */
[----:B-1----:R-:W-:-:S05]  /*16af0*/  IADD3 R11, P3, R11, R4, RZ ;  /* 0x000000040b0b7210 */ /* 0x002fca0007f7e0ff */
[----:B---3--:R-:W-:Y:S01]  /*16b00*/  IMAD.X R10, R10, 0x1, R3, P3 ;  /* 0x000000010a0a7824 */ /* 0x008fe200018e0603 */
[----:B------:R1:W-:Y:S04]  /*16b10*/  STL [R1+0x208], R11 ;  /* 0x0002080b01007387 */ /* 0x0003e80000100800 */
[----:B------:R3:W-:Y:S01]  /*16b20*/  STL [R1+0x204], R10 ;  /* 0x0002040a01007387 */ /* 0x0007e20000100800 */
[----:B-1----:R-:W-:-:S04]  /*16b30*/  LOP3.LUT R11, R11, R10, RZ, 0x3c, !PT ;  /* 0x0000000a0b0b7212 */ /* 0x002fc800078e3cff */
[----:B---3--:R-:W-:-:S04]  /*16b40*/  LOP3.LUT R10, R11, R10, RZ, 0x3c, !PT ;  /* 0x0000000a0b0a7212 */ /* 0x008fc800078e3cff */
[----:B------:R-:W-:-:S05]  /*16b50*/  LOP3.LUT R11, R11, R10, RZ, 0x3c, !PT ;  /* 0x0000000a0b0b7212 */ /* 0x000fca00078e3cff */
[----:B------:R1:W-:Y:S02]  /*16b60*/  LDGSTS.E [R8+0x34000], desc[UR16][R10.64], P2 ;  /* 0x340000000a087fae */ /* 0x0003e40009121850 */
[----:B-1----:R-:W-:Y:S02]  /*16b70*/  IMAD.MOV.U32 R10, RZ, RZ, R150 ;  /* 0x000000ffff0a7224 */ /* 0x002fe400078e0096 */
[----:B------:R-:W-:-:S05]  /*16b80*/  IMAD.MOV.U32 R11, RZ, RZ, R151 ;  /* 0x000000ffff0b7224 */ /* 0x000fca00078e0097 */
[----:B------:R1:W-:Y:S01]  /*16b90*/  LDGSTS.E [R8+0x34004], desc[UR16][R10.64], P1 ;  /* 0x340040000a087fae */ /* 0x0003e20008921850 */
[----:B------:R-:W-:-:S04]  /*16ba0*/  ISETP.GT.AND P1, PT, R5, 0x3a, PT ;  /* 0x0000003a0500780c */ /* 0x000fc80003f24270 */
[----:B------:R-:W-:Y:S02]  /*16bb0*/  SEL R9, RZ, 0x4, !P1 ;  /* 0x00000004ff097807 */ /* 0x000fe40004800000 */
[-C--:B------:R-:W-:Y:S02]  /*16bc0*/  IADD3 R148, P3, R148, R4.reuse, RZ ;  /* 0x0000000494947210 */ /* 0x080fe40007f7e0ff */
[----:B------:R-:W-:Y:S02]  /*16bd0*/  SEL R9, R9, RZ, !P0 ;  /* 0x000000ff09097207 */ /* 0x000fe40004000000 */
[----:B--2---:R-:W-:Y:S02]  /*16be0*/  IADD3 R6, P4, R6, R4, RZ ;  /* 0x0000000406067210 */ /* 0x004fe40007f9e0ff */
[----:B------:R-:W-:Y:S01]  /*16bf0*/  ISETP.NE.U32.AND P2, PT, R9, RZ, PT ;  /* 0x000000ff0900720c */ /* 0x000fe20003f45070 */
[----:B------:R-:W-:Y:S01]  /*16c00*/  IMAD.X R149, R149, 0x1, R3, P3 ;  /* 0x0000000195957824 */ /* 0x000fe200018e0603 */
[----:B------:R-:W-:Y:S01]  /*16c10*/  STL [R1+0x210], R150 ;  /* 0x0002109601007387 */ /* 0x000fe20000100800 */
[----:B------:R-:W-:-:S03]  /*16c20*/  IADD3.X R12, R12, R3, RZ, P4, !PT ;  /* 0x000000030c0c7210 */ /* 0x000fc600027fe4ff */
[----:B------:R-:W-:Y:S01]  /*16c30*/  STL [R1+0x20c], R151 ;  /* 0x00020c9701007387 */ /* 0x000fe20000100800 */
[----:B-1----:R-:W-:-:S03]  /*16c40*/  IMAD.MOV.U32 R10, RZ, RZ, R148 ;  /* 0x000000ffff0a7224 */ /* 0x002fc600078e0094 */
[----:B------:R-:W-:Y:S01]  /*16c50*/  STL [R1+0x218], R148 ;  /* 0x0002189401007387 */ /* 0x000fe20000100800 */
[----:B------:R-:W-:-:S03]  /*16c60*/  IMAD.MOV.U32 R11, RZ, RZ, R149 ;  /* 0x000000ffff0b7224 */ /* 0x000fc600078e0095 */
[----:B------:R1:W-:Y:S04]  /*16c70*/  STL [R1+0x214], R149 ;  /* 0x0002149501007387 */ /* 0x0003e80000100800 */
[----:B------:R-:W-:Y:S04]  /*16c80*/  STL [R1+0x220], R6 ;  /* 0x0002200601007387 */ /* 0x000fe80000100800 */
[----:B------:R2:W-:Y:S04]  /*16c90*/  STL [R1+0x21c], R12 ;  /* 0x00021c0c01007387 */ /* 0x0005e80000100800 */
[----:B-1----:R-:W3:Y:S04]  /*16ca0*/  LDL.LU R149, [R1+0x224] ;  /* 0x0002240001957983 */ /* 0x002ee80000300800 */
[----:B------:R-:W4:Y:S04]  /*16cb0*/  LDL.LU R148, [R1+0x228] ;  /* 0x0002280001947983 */ /* 0x000f280000300800 */
[----:B------:R1:W-:Y:S02]  /*16cc0*/  LDGSTS.E [R8+0x34008], desc[UR16][R10.64], P2 ;  /* 0x340080000a087fae */ /* 0x0003e40009121850 */
[----:B-1----:R-:W-:-:S02]  /*16cd0*/  IMAD.MOV.U32 R11, RZ, RZ, R12 ;  /* 0x000000ffff0b7224 */ /* 0x002fc400078e000c */
[----:B------:R-:W-:Y:S01]  /*16ce0*/  IMAD.MOV.U32 R10, RZ, RZ, R6 ;  /* 0x000000ffff0a7224 */ /* 0x000fe200078e0006 */
[----:B--2---:R-:W2:Y:S04]  /*16cf0*/  LDL.LU R12, [R1+0x22c] ;  /* 0x00022c00010c7983 */ /* 0x004ea80000300800 */
[----:B------:R-:W2:Y:S01]  /*16d00*/  LDL.LU R6, [R1+0x230] ;  /* 0x0002300001067983 */ /* 0x000ea20000300800 */
[----:B------:R-:W-:-:S04]  /*16d10*/  ISETP.GT.AND P1, PT, R5, 0x3b, PT ;  /* 0x0000003b0500780c */ /* 0x000fc80003f24270 */
[----:B------:R-:W-:-:S04]  /*16d20*/  SEL R9, RZ, 0x4, !P1 ;  /* 0x00000004ff097807 */ /* 0x000fc80004800000 */
[----:B------:R-:W-:-:S04]  /*16d30*/  SEL R9, R9, RZ, !P0 ;  /* 0x000000ff09097207 */ /* 0x000fc80004000000 */
[----:B------:R-:W-:Y:S02]  /*16d40*/  ISETP.NE.U32.AND P1, PT, R9, RZ, PT ;  /* 0x000000ff0900720c */ /* 0x000fe40003f25070 */
[----:B------:R-:W-:-:S11]  /*16d50*/  ISETP.GT.AND P2, PT, R5, 0x1d, PT ;  /* 0x0000001d0500780c */ /* 0x000fd60003f44270 */
        /* <DEDUP_REMOVED lines=47> */
[----:B---3--:R-:W-:Y:S02]  /*17050*/  IMAD.X R149, R149, 0x1, R3, P3 ;  /* 0x0000000195957824 */ /* 0x008fe400018e0603 */
[----:B-1----:R-:W-:Y:S02]  /*17060*/  IMAD.MOV.U32 R10, RZ, RZ, R148 ;  /* 0x000000ffff0a7224 */ /* 0x002fe400078e0094 */
[----:B------:R-:W-:Y:S01]  /*17070*/  IMAD.MOV.U32 R11, RZ, RZ, R149 ;  /* 0x000000ffff0b7224 */ /* 0x000fe200078e0095 */
[----:B------:R-:W-:Y:S04]  /*17080*/  STL [R1+0x228], R148 ;  /* 0x0002289401007387 */ /* 0x000fe80000100800 */
[----:B------:R-:W-:Y:S04]  /*17090*/  STL [R1+0x224], R149 ;  /* 0x0002249501007387 */ /* 0x000fe80000100800 */
[----:B------:R1:W-:Y:S01]  /*170a0*/  LDGSTS.E [R8+0x34000], desc[UR16][R10.64], P2 ;  /* 0x340000000a087fae */ /* 0x0003e20009121850 */
[----:B--2---:R-:W-:-:S05]  /*170b0*/  IADD3 R6, P4, R6, R4, RZ ;  /* 0x0000000406067210 */ /* 0x004fca0007f9e0ff */
[----:B------:R-:W-:Y:S01]  /*170c0*/  IMAD.X R12, R12, 0x1, R3, P4 ;  /* 0x000000010c0c7824 */ /* 0x000fe200020e0603 */
[----:B------:R2:W-:Y:S01]  /*170d0*/  STL [R1+0x230], R6 ;  /* 0x0002300601007387 */ /* 0x0005e20000100800 */
[----:B-1----:R-:W-:Y:S02]  /*170e0*/  IMAD.MOV.U32 R10, RZ, RZ, R6 ;  /* 0x000000ffff0a7224 */ /* 0x002fe400078e0006 */
[----:B------:R-:W-:Y:S01]  /*170f0*/  IMAD.MOV.U32 R11, RZ, RZ, R12 ;  /* 0x000000ffff0b7224 */ /* 0x000fe200078e000c */
[----:B------:R1:W-:Y:S04]  /*17100*/  STL [R1+0x22c], R12 ;  /* 0x00022c0c01007387 */ /* 0x0003e80000100800 */
[----:B------:R-:W3:Y:S04]  /*17110*/  LDL.LU R150, [R1+0x238] ;  /* 0x0002380001967983 */ /* 0x000ee80000300800 */
[----:B--2---:R-:W2:Y:S04]  /*17120*/  LDL.LU R6, [R1+0x240] ;  /* 0x0002400001067983 */ /* 0x004ea80000300800 */
[----:B------:R4:W-:Y:S04]  /*17130*/  LDGSTS.E [R8+0x34004], desc[UR16][R10.64], P1 ;  /* 0x340040000a087fae */ /* 0x0009e80008921850 */
[----:B------:R-:W4:Y:S04]  /*17140*/  LDL.LU R11, [R1+0x234] ;  /* 0x00023400010b7983 */ /* 0x000f280000300800 */
[----:B------:R-:W4:Y:S01]  /*17150*/  LDL.LU R149, [R1+0x23c] ;  /* 0x00023c0001957983 */ /* 0x000f220000300800 */
[----:B-1----:R-:W1:Y:S01]  /*17160*/  S2R R12, SR_TID.X ;  /* 0x00000000000c7919 */ /* 0x002e620000002100 */
[----:B------:R-:W-:-:S02]  /*17170*/  ISETP.GT.AND P2, PT, R5, 0x3e, PT ;  /* 0x0000003e0500780c */ /* 0x000fc40003f44270 */
[----:B------:R-:W-:Y:S01]  /*17180*/  ISETP.GT.AND P3, PT, R5, 0x3f, PT ;  /* 0x0000003f0500780c */ /* 0x000fe20003f64270 */
[----:B------:R-:W4:Y:S04]  /*17190*/  LDL.LU R148, [R1+0x248] ;  /* 0x0002480001947983 */ /* 0x000f280000300800 */
[----:B------:R-:W4:Y:S01]  /*171a0*/  LDL.LU R151, [R1+0x264] ;  /* 0x0002640001977983 */ /* 0x000f220000300800 */
[----:B-1----:R-:W-:-:S03]  /*171b0*/  LOP3.LUT R9, R12, 0x3f, RZ, 0xc0, !PT ;  /* 0x0000003f0c097812 */ /* 0x002fc600078ec0ff */
[----:B------:R-:W4:Y:S01]  /*171c0*/  LDL.LU R12, [R1+0x268] ;  /* 0x00026800010c7983 */ /* 0x000f220000300800 */
[----:B------:R-:W-:Y:S02]  /*171d0*/  ISETP.GE.AND P1, PT, R9, R5, PT ;  /* 0x000000050900720c */ /* 0x000fe40003f26270 */
[----:B------:R-:W-:Y:S01]  /*171e0*/  SEL R5, RZ, 0x4, !P2 ;  /* 0x00000004ff057807 */ /* 0x000fe20005000000 */
[----:B------:R-:W4:Y:S03]  /*171f0*/  LDL.LU R9, [R1+0x244] ;  /* 0x0002440001097983 */ /* 0x000f260000300800 */
[----:B------:R-:W-:-:S04]  /*17200*/  SEL R5, R5, RZ, !P0 ;  /* 0x000000ff05057207 */ /* 0x000fc80004000000 */
[----:B------:R-:W-:Y:S02]  /*17210*/  ISETP.NE.U32.AND P2, PT, R5, RZ, PT ;  /* 0x000000ff0500720c */ /* 0x000fe40003f45070 */
[----:B------:R-:W-:-:S04]  /*17220*/  SEL R5, RZ, 0x4, !P3 ;  /* 0x00000004ff057807 */ /* 0x000fc80005800000 */
[----:B------:R-:W-:-:S04]  /*17230*/  SEL R5, R5, RZ, !P0 ;  /* 0x000000ff05057207 */ /* 0x000fc80004000000 */
[----:B------:R-:W-:Y:S02]  /*17240*/  ISETP.NE.U32.AND P3, PT, R5, RZ, PT ;  /* 0x000000ff0500720c */ /* 0x000fe40003f65070 */
[-C--:B---3--:R-:W-:Y:S02]  /*17250*/  IADD3 R150, P4, R150, R4.reuse, RZ ;  /* 0x0000000496967210 */ /* 0x088fe40007f9e0ff */
[----:B--2---:R-:W-:-:S03]  /*17260*/  IADD3 R6, P5, R6, R4, RZ ;  /* 0x0000000406067210 */ /* 0x004fc60007fbe0ff */
[----:B----4-:R-:W-:Y:S01]  /*17270*/  IMAD.MOV.U32 R10, RZ, RZ, R150 ;  /* 0x000000ffff0a7224 */ /* 0x010fe200078e0096 */
[----:B------:R-:W-:Y:S01]  /*17280*/  STL [R1+0x238], R150 ;  /* 0x0002389601007387 */ /* 0x000fe20000100800 */
[--C-:B------:R-:W-:Y:S02]  /*17290*/  IMAD.X R11, R11, 0x1, R3.reuse, P4 ;  /* 0x000000010b0b7824 */ /* 0x100fe400020e0603 */
[----:B------:R-:W-:-:S03]  /*172a0*/  IMAD.X R149, R149, 0x1, R3, P5 ;  /* 0x0000000195957824 */ /* 0x000fc600028e0603 */
[----:B------:R1:W-:Y:S04]  /*172b0*/  STL [R1+0x234], R11 ;  /* 0x0002340b01007387 */ /* 0x0003e80000100800 */
[----:B------:R-:W-:Y:S04]  /*172c0*/  STL [R1+0x240], R6 ;  /* 0x0002400601007387 */ /* 0x000fe80000100800 */
[----:B------:R1:W-:Y:S04]  /*172d0*/  LDGSTS.E [R8+0x34008], desc[UR16][R10.64], P2 ;  /* 0x340080000a087fae */ /* 0x0003e80009121850 */
[----:B------:R2:W-:Y:S01]  /*172e0*/  STL [R1+0x23c], R149 ;  /* 0x00023c9501007387 */ /* 0x0005e20000100800 */
[----:B-1----:R-:W-:Y:S01]  /*172f0*/  MOV R11, R149 ;  /* 0x00000095000b7202 */ /* 0x002fe20000000f00 */
[----:B------:R-:W-:-:S02]  /*17300*/  IMAD.MOV.U32 R10, RZ, RZ, R6 ;  /* 0x000000ffff0a7224 */ /* 0x000fc400078e0006 */
[----:B--2---:R-:W2:Y:S04]  /*17310*/  LDL.LU R149, [R1+0x284] ;  /* 0x0002840001957983 */ /* 0x004ea80000300800 */
[----:B------:R-:W3:Y:S04]  /*17320*/  LDL.LU R6, [R1+0x288] ;  /* 0x0002880001067983 */ /* 0x000ee80000300800 */
[----:B------:R-:W4:Y:S04]  /*17330*/  LDL.LU R150, [R1+0x2a8] ;  /* 0x0002a80001967983 */ /* 0x000f280000300800 */
[----:B------:R1:W-:Y:S01]  /*17340*/  LDGSTS.E [R8+0x3400c], desc[UR16][R10.64], P3 ;  /* 0x3400c0000a087fae */ /* 0x0003e20009921850 */
[----:B------:R-:W-:-:S03]  /*17350*/  SEL R5, RZ, 0x4, P1 ;  /* 0x00000004ff057807 */ /* 0x000fc60000800000 */
[----:B------:R-:W2:Y:S01]  /*17360*/  LDL.LU R10, [R1+0x2a4] ;  /* 0x0002a400010a7983 */ /* 0x000ea20000300800 */
[----:B------:R-:W-:Y:S02]  /*17370*/  SEL R5, R5, RZ, !P0 ;  /* 0x000000ff05057207 */ /* 0x000fe40004000000 */
[-C--:B------:R-:W-:Y:S01]  /*17380*/  IADD3 R148, P1, R148, R2.reuse, RZ ;  /* 0x0000000294947210 */ /* 0x080fe20007f3e0ff */
[----:B------:R-:W-:Y:S01]  /*17390*/  ULEA UR4, UR14, UR12, 0x10 ;  /* 0x0000000c0e047291 */ /* 0x000fe2000f8e803f */
[----:B------:R-:W-:Y:S01]  /*173a0*/  IADD3 R12, P2, R12, R2, RZ ;  /* 0x000000020c0c7210 */ /* 0x000fe20007f5e0ff */
[----:B------:R-:W0:Y:S01]  /*173b0*/  LDGDEPBAR ;  /* 0x00000000000079af */ /* 0x000e220000000000 */
[----:B------:R-:W-:Y:S01]  /*173c0*/  ISETP.NE.U32.AND P0, PT, R5, RZ, PT ;  /* 0x000000ff0500720c */ /* 0x000fe20003f05070 */
[--C-:B------:R-:W-:Y:S02]  /*173d0*/  IMAD.X R9, R9, 0x1, R0.reuse, P1 ;  /* 0x0000000109097824 */ /* 0x100fe400008e0600 */
[----:B------:R-:W-:Y:S01]  /*173e0*/  IMAD.X R151, R151, 0x1, R0, P2 ;  /* 0x0000000197977824 */ /* 0x000fe200010e0600 */
[----:B------:R1:W-:Y:S01]  /*173f0*/  STL [R1+0x248], R148 ;  /* 0x0002489401007387 */ /* 0x0003e20000100800 */
[----:B------:R-:W-:-:S02]  /*17400*/  VIADD R5, R13, UR4 ;  /* 0x000000040d057c36 */ /* 0x000fc40008000000 */
[----:B-1----:R-:W-:Y:S01]  /*17410*/  IMAD.MOV.U32 R8, RZ, RZ, R148 ;  /* 0x000000ffff087224 */ /* 0x002fe200078e0094 */
[----:B------:R1:W-:Y:S04]  /*17420*/  STL [R1+0x244], R9 ;  /* 0x0002440901007387 */ /* 0x0003e80000100800 */
[----:B------:R1:W-:Y:S04]  /*17430*/  STL [R1+0x268], R12 ;  /* 0x0002680c01007387 */ /* 0x0003e80000100800 */
[----:B------:R1:W-:Y:S04]  /*17440*/  STL [R1+0x264], R151 ;  /* 0x0002649701007387 */ /* 0x0003e80000100800 */
[----:B------:R-:W2:Y:S04]  /*17450*/  LDL.LU R11, [R1+0x2c8] ;  /* 0x0002c800010b7983 */ /* 0x000ea80000300800 */
[----:B------:R1:W-:Y:S04]  /*17460*/  LDGSTS.E [R5], desc[UR16][R8.64], P0 ;  /* 0x0000000008057fae */ /* 0x0003e80008121850 */
[----:B------:R-:W2:Y:S01]  /*17470*/  LDL.LU R148, [R1+0x2e8] ;  /* 0x0002e80001947983 */ /* 0x000ea20000300800 */
[----:B-1----:R-:W-:-:S02]  /*17480*/  IMAD.MOV.U32 R8, RZ, RZ, R12 ;  /* 0x000000ffff087224 */ /* 0x002fc400078e000c */
[----:B------:R-:W-:Y:S01]  /*17490*/  IMAD.MOV.U32 R9, RZ, RZ, R151 ;  /* 0x000000ffff097224 */ /* 0x000fe200078e0097 */
[----:B------:R-:W2:Y:S04]  /*174a0*/  LDL.LU R12, [R1+0x2c4] ;  /* 0x0002c400010c7983 */ /* 0x000ea80000300800 */
[----:B------:R-:W2:Y:S04]  /*174b0*/  LDL.LU R151, [R1+0x2e4] ;  /* 0x0002e40001977983 */ /* 0x000ea80000300800 */
[----:B------:R1:W-:Y:S01]  /*174c0*/  LDGSTS.E [R5+0x400], desc[UR16][R8.64], P0 ;  /* 0x0040000008057fae */ /* 0x0003e20008121850 */
[----:B---3--:R-:W-:-:S02]  /*174d0*/  IADD3 R6, P1, R6, R2, RZ ;  /* 0x0000000206067210 */ /* 0x008fc40007f3e0ff */
[----:B----4-:R-:W-:-:S03]  /*174e0*/  IADD3 R150, P2, R150, R2, RZ ;  /* 0x0000000296967210 */ /* 0x010fc60007f5e0ff */
[----:B--2---:R-:W-:Y:S01]  /*174f0*/  IMAD.X R149, R149, 0x1, R0, P1 ;  /* 0x0000000195957824 */ /* 0x004fe200008e0600 */
[----:B------:R2:W-:Y:S01]  /*17500*/  STL [R1+0x288], R6 ;  /* 0x0002880601007387 */ /* 0x0005e20000100800 */
[----:B-1----:R-:W-:Y:S02]  /*17510*/  IMAD.MOV.U32 R8, RZ, RZ, R6 ;  /* 0x000000ffff087224 */ /* 0x002fe400078e0006 */
[----:B------:R-:W-:Y:S01]  /*17520*/  IMAD.MOV.U32 R9, RZ, RZ, R149 ;  /* 0x000000ffff097224 */ /* 0x000fe200078e0095 */
[----:B------:R1:W-:Y:S04]  /*17530*/  STL [R1+0x284], R149 ;  /* 0x0002849501007387 */ /* 0x0003e80000100800 */
[----:B------:R-:W-:Y:S04]  /*17540*/  STL [R1+0x2a8], R150 ;  /* 0x0002a89601007387 */ /* 0x000fe80000100800 */
[----:B--2---:R-:W2:Y:S01]  /*17550*/  LDL.LU R6, [R1+0x308] ;  /* 0x0003080001067983 */ /* 0x004ea20000300800 */
[----:B------:R-:W-:-:S03]  /*17560*/  IMAD.X R10, R10, 0x1, R0, P2 ;  /* 0x000000010a0a7824 */ /* 0x000fc600010e0600 */
[----:B------:R3:W-:Y:S04]  /*17570*/  LDGSTS.E [R5+0x800], desc[UR16][R8.64], P0 ;  /* 0x0080000008057fae */ /* 0x0007e80008121850 */
[----:B------:R4:W-:Y:S04]  /*17580*/  STL [R1+0x2a4], R10 ;  /* 0x0002a40a01007387 */ /* 0x0009e80000100800 */
[----:B-1----:R-:W2:Y:S01]  /*17590*/  LDL.LU R149, [R1+0x328] ;  /* 0x0003280001957983 */ /* 0x002ea20000300800 */
[----:B---3--:R-:W-:-:S03]  /*175a0*/  IMAD.MOV.U32 R9, RZ, RZ, R10 ;  /* 0x000000ffff097224 */ /* 0x008fc600078e000a */
[----:B----4-:R-:W3:Y:S01]  /*175b0*/  LDL.LU R10, [R1+0x304] ;  /* 0x00030400010a7983 */ /* 0x010ee20000300800 */
[----:B------:R-:W-:-:S03]  /*175c0*/  IMAD.MOV.U32 R8, RZ, RZ, R150 ;  /* 0x000000ffff087224 */ /* 0x000fc600078e0096 */
[----:B------:R-:W4:Y:S04]  /*175d0*/  LDL.LU R150, [R1+0x324] ;  /* 0x0003240001967983 */ /* 0x000f280000300800 */
[----:B------:R1:W-:Y:S01]  /*175e0*/  LDGSTS.E [R5+0xc00], desc[UR16][R8.64], P0 ;  /* 0x00c0000008057fae */ /* 0x0003e20008121850 */
[----:B------:R-:W-:-:S05]  /*175f0*/  IADD3 R11, P1, R11, R2, RZ ;  /* 0x000000020b0b7210 */ /* 0x000fca0007f3e0ff */
[----:B------:R1:W-:Y:S01]  /*17600*/  STL [R1+0x2c8], R11 ;  /* 0x0002c80b01007387 */ /* 0x0003e20000100800 */
[----:B------:R-:W-:Y:S01]  /*17610*/  IADD3 R148, P2, R148, R2, RZ ;  /* 0x0000000294947210 */ /* 0x000fe20007f5e0ff */
[----:B-1----:R-:W-:Y:S02]  /*17620*/  IMAD.MOV.U32 R8, RZ, RZ, R11 ;  /* 0x000000ffff087224 */ /* 0x002fe400078e000b */
[----:B------:R-:W-:Y:S01]  /*17630*/  IMAD.X R12, R12, 0x1, R0, P1 ;  /* 0x000000010c0c7824 */ /* 0x000fe200008e0600 */
[----:B------:R-:W-:-:S04]  /*17640*/  IADD3.X R151, R151, R0, RZ, P2, !PT ;  /* 0x0000000097977210 */ /* 0x000fc800017fe4ff */
[----:B------:R1:W-:Y:S01]  /*17650*/  STL [R1+0x2c4], R12 ;  /* 0x0002c40c01007387 */ /* 0x0003e20000100800 */
[----:B------:R-:W-:-:S03]  /*17660*/  IMAD.MOV.U32 R9, RZ, RZ, R12 ;  /* 0x000000ffff097224 */ /* 0x000fc600078e000c */
[----:B------:R1:W-:Y:S04]  /*17670*/  STL [R1+0x2e8], R148 ;  /* 0x0002e89401007387 */ /* 0x0003e80000100800 */
[----:B------:R-:W4:Y:S04]  /*17680*/  LDL.LU R11, [R1+0x348] ;  /* 0x00034800010b7983 */ /* 0x000f280000300800 */
[----:B------:R1:W-:Y:S04]  /*17690*/  STL [R1+0x2e4], R151 ;  /* 0x0002e49701007387 */ /* 0x0003e80000100800 */
[----:B------:R1:W-:Y:S04]  /*176a0*/  LDGSTS.E [R5+0x1000], desc[UR16][R8.64], P0 ;  /* 0x0100000008057fae */ /* 0x0003e80008121850 */
[----:B-1----:R-:W4:Y:S01]  /*176b0*/  LDL.LU R12, [R1+0x368] ;  /* 0x00036800010c7983 */ /* 0x002f220000300800 */
[----:B------:R-:W-:-:S02]  /*176c0*/  IMAD.MOV.U32 R8, RZ, RZ, R148 ;  /* 0x000000ffff087224 */ /* 0x000fc400078e0094 */
[----:B------:R-:W-:Y:S01]  /*176d0*/  IMAD.MOV.U32 R9, RZ, RZ, R151 ;  /* 0x000000ffff097224 */ /* 0x000fe200078e0097 */
[----:B------:R-:W4:Y:S04]  /*176e0*/  LDL.LU R148, [R1+0x344] ;  /* 0x0003440001947983 */ /* 0x000f280000300800 */
[----:B------:R-:W4:Y:S04]  /*176f0*/  LDL.LU R151, [R1+0x364] ;  /* 0x0003640001977983 */ /* 0x000f280000300800 */
[----:B------:R1:W-:Y:S01]  /*17700*/  LDGSTS.E [R5+0x1400], desc[UR16][R8.64], P0 ;  /* 0x0140000008057fae */ /* 0x0003e20008121850 */
[----:B--2---:R-:W-:-:S05]  /*17710*/  IADD3 R6, P1, R6, R2, RZ ;  /* 0x0000000206067210 */ /* 0x004fca0007f3e0ff */
[----:B------:R2:W-:Y:S01]  /*17720*/  STL [R1+0x308], R6 ;  /* 0x0003080601007387 */ /* 0x0005e20000100800 */
[----:B-1----:R-:W-:Y:S01]  /*17730*/  IMAD.MOV.U32 R8, RZ, RZ, R6 ;  /* 0x000000ffff087224 */ /* 0x002fe200078e0006 */
[----:B------:R-:W-:Y:S01]  /*17740*/  IADD3 R149, P2, R149, R2, RZ ;  /* 0x0000000295957210 */ /* 0x000fe20007f5e0ff */
[----:B---3--:R-:W-:-:S04]  /*17750*/  IMAD.X R10, R10, 0x1, R0, P1 ;  /* 0x000000010a0a7824 */ /* 0x008fc800008e0600 */
[----:B----4-:R-:W-:Y:S01]  /*17760*/  IMAD.X R150, R150, 0x1, R0, P2 ;  /* 0x0000000196967824 */ /* 0x010fe200010e0600 */
[----:B------:R1:W-:Y:S01]  /*17770*/  STL [R1+0x304], R10 ;  /* 0x0003040a01007387 */ /* 0x0003e20000100800 */
[----:B------:R-:W-:-:S03]  /*17780*/  IMAD.MOV.U32 R9, RZ, RZ, R10 ;  /* 0x000000ffff097224 */ /* 0x000fc600078e000a */
[----:B------:R3:W-:Y:S04]  /*17790*/  STL [R1+0x328], R149 ;  /* 0x0003289501007387 */ /* 0x0007e80000100800 */
[----:B--2---:R-:W2:Y:S04]  /*177a0*/  LDL.LU R6, [R1+0x388] ;  /* 0x0003880001067983 */ /* 0x004ea80000300800 */
[----:B------:R4:W-:Y:S04]  /*177b0*/  STL [R1+0x324], R150 ;  /* 0x0003249601007387 */ /* 0x0009e80000100800 */
[----:B------:R3:W-:Y:S04]  /*177c0*/  LDGSTS.E [R5+0x1800], desc[UR16][R8.64], P0 ;  /* 0x0180000008057fae */ /* 0x0007e80008121850 */
[----:B-1----:R-:W2:Y:S01]  /*177d0*/  LDL.LU R10, [R1+0x3a8] ;  /* 0x0003a800010a7983 */ /* 0x002ea20000300800 */
[----:B---3--:R-:W-:-:S03]  /*177e0*/  IMAD.MOV.U32 R8, RZ, RZ, R149 ;  /* 0x000000ffff087224 */ /* 0x008fc600078e0095 */
[----:B------:R-:W3:Y:S01]  /*177f0*/  LDL.LU R149, [R1+0x384] ;  /* 0x0003840001957983 */ /* 0x000ee20000300800 */
[----:B------:R-:W-:-:S03]  /*17800*/  IMAD.MOV.U32 R9, RZ, RZ, R150 ;  /* 0x000000ffff097224 */ /* 0x000fc600078e0096 */
[----:B----4-:R-:W4:Y:S01]  /*17810*/  LDL.LU R150, [R1+0x3a4] ;  /* 0x0003a40001967983 */ /* 0x010f220000300800 */
[----:B------:R-:W-:-:S03]  /*17820*/  IADD3 R11, P1, R11, R2, RZ ;  /* 0x000000020b0b7210 */ /* 0x000fc60007f3e0ff */
[----:B------:R1:W-:Y:S04]  /*17830*/  LDGSTS.E [R5+0x1c00], desc[UR16][R8.64], P0 ;  /* 0x01c0000008057fae */ /* 0x0003e80008121850 */
[----:B------:R1:W-:Y:S01]  /*17840*/  STL [R1+0x348], R11 ;  /* 0x0003480b01007387 */ /* 0x0003e20000100800 */
[----:B------:R-:W-:Y:S01]  /*17850*/  IADD3 R12, P2, R12, R2, RZ ;  /* 0x000000020c0c7210 */ /* 0x000fe20007f5e0ff */
[----:B-1----:R-:W-:Y:S02]  /*17860*/  IMAD.MOV.U32 R8, RZ, RZ, R11 ;  /* 0x000000ffff087224 */ /* 0x002fe400078e000b */
[--C-:B------:R-:W-:Y:S02]  /*17870*/  IMAD.X R148, R148, 0x1, R0.reuse, P1 ;  /* 0x0000000194947824 */ /* 0x100fe400008e0600 */
[----:B------:R-:W-:-:S03]  /*17880*/  IMAD.X R151, R151, 0x1, R0, P2 ;  /* 0x0000000197977824 */ /* 0x000fc600010e0600 */
[----:B------:R1:W-:Y:S01]  /*17890*/  STL [R1+0x344], R148 ;  /* 0x0003449401007387 */ /* 0x0003e20000100800 */
[----:B------:R-:W-:-:S03]  /*178a0*/  MOV R9, R148 ;  /* 0x0000009400097202 */ /* 0x000fc60000000f00 */
        /* <DEDUP_REMOVED lines=26> */
[----:B----4-:R-:W4:Y:S04]  /*17a50*/  LDL.LU R150, [R1+0x424] ;  /* 0x0004240001967983 */ /* 0x010f280000300800 */
[----:B------:R1:W-:Y:S01]  /*17a60*/  LDGSTS.E [R5+0x2c00], desc[UR16][R8.64], P0 ;  /* 0x02c0000008057fae */ /* 0x0003e20008121850 */
[----:B------:R-:W-:-:S05]  /*17a70*/  IADD3 R11, P1, R11, R2, RZ ;  /* 0x000000020b0b7210 */ /* 0x000fca0007f3e0ff */
[----:B------:R1:W-:Y:S01]  /*17a80*/  STL [R1+0x3c8], R11 ;  /* 0x0003c80b01007387 */ /* 0x0003e20000100800 */
[----:B------:R-:W-:Y:S01]  /*17a90*/  IADD3 R148, P2, R148, R2, RZ ;  /* 0x0000000294947210 */ /* 0x000fe20007f5e0ff */
[----:B-1----:R-:W-:Y:S02]  /*17aa0*/  IMAD.MOV.U32 R8, RZ, RZ, R11 ;  /* 0x000000ffff087224 */ /* 0x002fe400078e000b */
[--C-:B------:R-:W-:Y:S02]  /*17ab0*/  IMAD.X R12, R12, 0x1, R0.reuse, P1 ;  /* 0x000000010c0c7824 */ /* 0x100fe400008e0600 */
[----:B------:R-:W-:-:S03]  /*17ac0*/  IMAD.X R151, R151, 0x1, R0, P2 ;  /* 0x0000000197977824 */ /* 0x000fc600010e0600 */
[----:B------:R1:W-:Y:S01]  /*17ad0*/  STL [R1+0x3c4], R12 ;  /* 0x0003c40c01007387 */ /* 0x0003e20000100800 */
[----:B------:R-:W-:-:S03]  /*17ae0*/  IMAD.MOV.U32 R9, RZ, RZ, R12 ;  /* 0x000000ffff097224 */ /* 0x000fc600078e000c */
[----:B------:R1:W-:Y:S04]  /*17af0*/  STL [R1+0x3e8], R148 ;  /* 0x0003e89401007387 */ /* 0x0003e80000100800 */
[----:B------:R-:W4:Y:S04]  /*17b00*/  LDL.LU R11, [R1+0x448] ;  /* 0x00044800010b7983 */ /* 0x000f280000300800 */
[----:B------:R1:W-:Y:S04]  /*17b10*/  STL [R1+0x3e4], R151 ;  /* 0x0003e49701007387 */ /* 0x0003e80000100800 */
[----:B------:R1:W-:Y:S04]  /*17b20*/  LDGSTS.E [R5+0x3000], desc[UR16][R8.64], P0 ;  /* 0x0300000008057fae */ /* 0x0003e80008121850 */
[----:B-1----:R-:W4:Y:S01]  /*17b30*/  LDL.LU R12, [R1+0x468] ;  /* 0x00046800010c7983 */ /* 0x002f220000300800 */
[----:B------:R-:W-:Y:S01]  /*17b40*/  IMAD.MOV.U32 R8, RZ, RZ, R148 ;  /* 0x000000ffff087224 */ /* 0x000fe200078e0094 */
[----:B------:R-:W-:-:S02]  /*17b50*/  MOV R9, R151 ;  /* 0x0000009700097202 */ /* 0x000fc40000000f00 */
        /* <DEDUP_REMOVED lines=43> */
[----:B---3--:R-:W-:-:S03]  /*17e10*/  IMAD.X R149, R149, 0x1, R0, P1 ;  /* 0x0000000195957824 */ /* 0x008fc600008e0600 */
[----:B----4-:R-:W-:Y:S02]  /*17e20*/  IADD3.X R150, R150, R0, RZ, P2, !PT ;  /* 0x0000000096967210 */ /* 0x010fe400017fe4ff */
        /* <DEDUP_REMOVED lines=37> */
[----:B------:R-:W-:-:S03]  /*18080*/  MOV R9, R10 ;  /* 0x0000000a00097202 */ /* 0x000fc60000000f00 */
        /* <DEDUP_REMOVED lines=29> */
[----:B------:R-:W-:Y:S01]  /*18260*/  STL [R1+0x588], R6 ;  /* 0x0005880601007387 */ /* 0x000fe20000100800 */
[----:B-1----:R-:W-:Y:S01]  /*18270*/  IMAD.MOV.U32 R8, RZ, RZ, R6 ;  /* 0x000000ffff087224 */ /* 0x002fe200078e0006 */
[----:B------:R-:W-:Y:S01]  /*18280*/  IADD3 R10, P2, R10, R2, RZ ;  /* 0x000000020a0a7210 */ /* 0x000fe20007f5e0ff */
[----:B---3--:R-:W-:-:S04]  /*18290*/  IMAD.X R149, R149, 0x1, R0, P1 ;  /* 0x0000000195957824 */ /* 0x008fc800008e0600 */
[----:B----4-:R-:W-:Y:S01]  /*182a0*/  IMAD.X R150, R150, 0x1, R0, P2 ;  /* 0x0000000196967824 */ /* 0x010fe200010e0600 */
[----:B------:R1:W-:Y:S01]  /*182b0*/  STL [R1+0x584], R149 ;  /* 0x0005849501007387 */ /* 0x0003e20000100800 */
[----:B------:R-:W-:-:S03]  /*182c0*/  IMAD.MOV.U32 R9, RZ, RZ, R149 ;  /* 0x000000ffff097224 */ /* 0x000fc600078e0095 */
[----:B------:R-:W-:Y:S04]  /*182d0*/  STL [R1+0x5a8], R10 ;  /* 0x0005a80a01007387 */ /* 0x000fe80000100800 */
[----:B------:R2:W-:Y:S04]  /*182e0*/  LDGSTS.E [R5+0x6800], desc[UR16][R8.64], P0 ;  /* 0x0680000008057fae */ /* 0x0005e80008121850 */
[----:B-1----:R-:W3:Y:S04]  /*182f0*/  LDL.LU R149, [R1+0x608] ;  /* 0x0006080001957983 */ /* 0x002ee80000300800 */
[----:B------:R1:W-:Y:S04]  /*18300*/  STL [R1+0x5a4], R150 ;  /* 0x0005a49601007387 */ /* 0x0003e80000100800 */
[----:B------:R-:W4:Y:S01]  /*18310*/  LDL.LU R6, [R1+0x628] ;  /* 0x0006280001067983 */ /* 0x000f220000300800 */
[----:B--2---:R-:W-:Y:S01]  /*18320*/  MOV R9, R150 ;  /* 0x0000009600097202 */ /* 0x004fe20000000f00 */
[----:B------:R-:W-:-:S02]  /*18330*/  IMAD.MOV.U32 R8, RZ, RZ, R10 ;  /* 0x000000ffff087224 */ /* 0x000fc400078e000a */
[----:B-1----:R-:W2:Y:S04]  /*18340*/  LDL.LU R150, [R1+0x604] ;  /* 0x0006040001967983 */ /* 0x002ea80000300800 */
[----:B------:R-:W2:Y:S04]  /*18350*/  LDL.LU R10, [R1+0x624] ;  /* 0x00062400010a7983 */ /* 0x000ea80000300800 */
[----:B------:R1:W-:Y:S01]  /*18360*/  LDGSTS.E [R5+0x6c00], desc[UR16][R8.64], P0 ;  /* 0x06c0000008057fae */ /* 0x0003e20008121850 */
[----:B------:R-:W-:-:S05]  /*18370*/  IADD3 R11, P1, R11, R2, RZ ;  /* 0x000000020b0b7210 */ /* 0x000fca0007f3e0ff */
[----:B-1----:R-:W-:Y:S01]  /*18380*/  IMAD.MOV.U32 R8, RZ, RZ, R11 ;  /* 0x000000ffff087224 */ /* 0x002fe200078e000b */
[----:B------:R-:W-:Y:S01]  /*18390*/  IADD3 R148, P2, R148, R2, RZ ;  /* 0x0000000294947210 */ /* 0x000fe20007f5e0ff */
[----:B------:R1:W-:Y:S01]  /*183a0*/  STL [R1+0x5c8], R11 ;  /* 0x0005c80b01007387 */ /* 0x0003e20000100800 */
[----:B------:R-:W-:-:S04]  /*183b0*/  IMAD.X R12, R12, 0x1, R0, P1 ;  /* 0x000000010c0c7824 */ /* 0x000fc800008e0600 */
[----:B------:R-:W-:Y:S02]  /*183c0*/  IMAD.MOV.U32 R9, RZ, RZ, R12 ;  /* 0x000000ffff097224 */ /* 0x000fe400078e000c */
[----:B------:R-:W-:Y:S01]  /*183d0*/  IMAD.X R151, R151, 0x1, R0, P2 ;  /* 0x0000000197977824 */ /* 0x000fe200010e0600 */
[----:B------:R1:W-:Y:S04]  /*183e0*/  STL [R1+0x5c4], R12 ;  /* 0x0005c40c01007387 */ /* 0x0003e80000100800 */
[----:B------:R1:W-:Y:S04]  /*183f0*/  LDGSTS.E [R5+0x7000], desc[UR16][R8.64], P0 ;  /* 0x0700000008057fae */ /* 0x0003e80008121850 */
[----:B------:R1:W-:Y:S04]  /*18400*/  STL [R1+0x5e8], R148 ;  /* 0x0005e89401007387 */ /* 0x0003e80000100800 */
[----:B-1----:R-:W2:Y:S01]  /*18410*/  LDL.LU R11, [R1+0x250] ;  /* 0x00025000010b7983 */ /* 0x002ea20000300800 */
[----:B------:R-:W-:-:S02]  /*18420*/  IMAD.MOV.U32 R8, RZ, RZ, R148 ;  /* 0x000000ffff087224 */ /* 0x000fc400078e0094 */
[----:B------:R-:W-:Y:S01]  /*18430*/  IMAD.MOV.U32 R9, RZ, RZ, R151 ;  /* 0x000000ffff097224 */ /* 0x000fe200078e0097 */
[----:B------:R1:W-:Y:S04]  /*18440*/  STL [R1+0x5e4], R151 ;  /* 0x0005e49701007387 */ /* 0x0003e80000100800 */
[----:B------:R-:W2:Y:S04]  /*18450*/  LDL.LU R12, [R1+0x270] ;  /* 0x00027000010c7983 */ /* 0x000ea80000300800 */
[----:B------:R4:W-:Y:S04]  /*18460*/  LDGSTS.E [R5+0x7400], desc[UR16][R8.64], P0 ;  /* 0x0740000008057fae */ /* 0x0009e80008121850 */
[----:B------:R-:W2:Y:S04]  /*18470*/  LDL.LU R148, [R1+0x24c] ;  /* 0x00024c0001947983 */ /* 0x000ea80000300800 */
[----:B-1----:R-:W2:Y:S01]  /*18480*/  LDL.LU R151, [R1+0x26c] ;  /* 0x00026c0001977983 */ /* 0x002ea20000300800 */
[----:B---3--:R-:W-:-:S02]  /*18490*/  IADD3 R149, P1, R149, R2, RZ ;  /* 0x0000000295957210 */ /* 0x008fc40007f3e0ff */
[----:B----4-:R-:W-:-:S03]  /*184a0*/  IADD3 R6, P2, R6, R2, RZ ;  /* 0x0000000206067210 */ /* 0x010fc60007f5e0ff */
[----:B------:R-:W-:Y:S02]  /*184b0*/  IMAD.MOV.U32 R8, RZ, RZ, R149 ;  /* 0x000000ffff087224 */ /* 0x000fe400078e0095 */
[--C-:B--2---:R-:W-:Y:S01]  /*184c0*/  IMAD.X R150, R150, 0x1, R0.reuse, P1 ;  /* 0x0000000196967824 */ /* 0x104fe200008e0600 */
[----:B------:R1:W-:Y:S01]  /*184d0*/  STL [R1+0x608], R149 ;  /* 0x0006089501007387 */ /* 0x0003e20000100800 */
[----:B------:R-:W-:Y:S02]  /*184e0*/  IMAD.X R10, R10, 0x1, R0, P2 ;  /* 0x000000010a0a7824 */ /* 0x000fe400010e0600 */
[----:B------:R-:W-:Y:S01]  /*184f0*/  IMAD.MOV.U32 R9, RZ, RZ, R150 ;  /* 0x000000ffff097224 */ /* 0x000fe200078e0096 */
[----:B------:R-:W-:Y:S04]  /*18500*/  STL [R1+0x604], R150 ;  /* 0x0006049601007387 */ /* 0x000fe80000100800 */
[----:B------:R2:W-:Y:S04]  /*18510*/  STL [R1+0x628], R6 ;  /* 0x0006280601007387 */ /* 0x0005e80000100800 */
[----:B------:R3:W-:Y:S04]  /*18520*/  LDGSTS.E [R5+0x7800], desc[UR16][R8.64], P0 ;  /* 0x0780000008057fae */ /* 0x0007e80008121850 */
[----:B------:R4:W-:Y:S04]  /*18530*/  STL [R1+0x624], R10 ;  /* 0x0006240a01007387 */ /* 0x0009e80000100800 */
[----:B-1----:R-:W4:Y:S01]  /*18540*/  LDL.LU R149, [R1+0x28c] ;  /* 0x00028c0001957983 */ /* 0x002f220000300800 */
[----:B---3--:R-:W-:-:S03]  /*18550*/  IMAD.MOV.U32 R8, RZ, RZ, R6 ;  /* 0x000000ffff087224 */ /* 0x008fc600078e0006 */
[----:B--2---:R-:W2:Y:S01]  /*18560*/  LDL.LU R6, [R1+0x290] ;  /* 0x0002900001067983 */ /* 0x004ea20000300800 */
[----:B------:R-:W-:-:S03]  /*18570*/  IMAD.MOV.U32 R9, RZ, RZ, R10 ;  /* 0x000000ffff097224 */ /* 0x000fc600078e000a */
[----:B------:R-:W3:Y:S04]  /*18580*/  LDL.LU R150, [R1+0x2ac] ;  /* 0x0002ac0001967983 */ /* 0x000ee80000300800 */
[----:B----4-:R-:W4:Y:S04]  /*18590*/  LDL.LU R10, [R1+0x2b0] ;  /* 0x0002b000010a7983 */ /* 0x010f280000300800 */
[----:B------:R1:W-:Y:S02]  /*185a0*/  LDGSTS.E [R5+0x7c00], desc[UR16][R8.64], P0 ;  /* 0x07c0000008057fae */ /* 0x0003e40008121850 */
[----:B-1----:R-:W-:-:S02]  /*185b0*/  LOP3.LUT R5, R13, 0x20, RZ, 0x3c, !PT ;  /* 0x000000200d057812 */ /* 0x002fc400078e3cff */
[----:B------:R-:W-:Y:S02]  /*185c0*/  IADD3 R11, P1, R11, R2, RZ ;  /* 0x000000020b0b7210 */ /* 0x000fe40007f3e0ff */
[----:B------:R-:W-:-:S03]  /*185d0*/  IADD3 R5, R5, UR4, RZ ;  /* 0x0000000405057c10 */ /* 0x000fc6000fffe0ff */
[----:B------:R1:W-:Y:S01]  /*185e0*/  STL [R1+0x250], R11 ;  /* 0x0002500b01007387 */ /* 0x0003e20000100800 */
[----:B------:R-:W-:Y:S01]  /*185f0*/  IMAD.MOV.U32 R8, RZ, RZ, R11 ;  /* 0x000000ffff087224 */ /* 0x000fe200078e000b */
[----:B------:R-:W-:Y:S01]  /*18600*/  IADD3 R12, P2, R12, R2, RZ ;  /* 0x000000020c0c7210 */ /* 0x000fe20007f5e0ff */
[----:B------:R-:W-:-:S04]  /*18610*/  IMAD.X R148, R148, 0x1, R0, P1 ;  /* 0x0000000194947824 */ /* 0x000fc800008e0600 */
[----:B------:R-:W-:Y:S01]  /*18620*/  STL [R1+0x270], R12 ;  /* 0x0002700c01007387 */ /* 0x000fe20000100800 */
[----:B------:R-:W-:-:S03]  /*18630*/  IMAD.MOV.U32 R9, RZ, RZ, R148 ;  /* 0x000000ffff097224 */ /* 0x000fc600078e0094 */
[----:B------:R1:W-:Y:S01]  /*18640*/  STL [R1+0x24c], R148 ;  /* 0x00024c9401007387 */ /* 0x0003e20000100800 */
[----:B------:R-:W-:-:S03]  /*18650*/  IMAD.X R151, R151, 0x1, R0, P2 ;  /* 0x0000000197977824 */ /* 0x000fc600010e0600 */
[----:B-1----:R-:W3:Y:S04]  /*18660*/  LDL.LU R11, [R1+0x2d0] ;  /* 0x0002d000010b7983 */ /* 0x002ee80000300800 */
[----:B------:R1:W-:Y:S04]  /*18670*/  LDGSTS.E [R5+0x100], desc[UR16][R8.64], P0 ;  /* 0x0010000008057fae */ /* 0x0003e80008121850 */
[----:B------:R-:W3:Y:S04]  /*18680*/  LDL.LU R148, [R1+0x2f0] ;  /* 0x0002f00001947983 */ /* 0x000ee80000300800 */
[----:B------:R1:W-:Y:S02]  /*18690*/  STL [R1+0x26c], R151 ;  /* 0x00026c9701007387 */ /* 0x0003e40000100800 */
[----:B-1----:R-:W-:-:S02]  /*186a0*/  IMAD.MOV.U32 R8, RZ, RZ, R12 ;  /* 0x000000ffff087224 */ /* 0x002fc400078e000c */
[----:B------:R-:W-:Y:S01]  /*186b0*/  IMAD.MOV.U32 R9, RZ, RZ, R151 ;  /* 0x000000ffff097224 */ /* 0x000fe200078e0097 */
[----:B------:R-:W3:Y:S04]  /*186c0*/  LDL.LU R12, [R1+0x2cc] ;  /* 0x0002cc00010c7983 */ /* 0x000ee80000300800 */
[----:B------:R-:W3:Y:S04]  /*186d0*/  LDL.LU R151, [R1+0x2ec] ;  /* 0x0002ec0001977983 */ /* 0x000ee80000300800 */
[----:B------:R1:W-:Y:S01]  /*186e0*/  LDGSTS.E [R5+0x500], desc[UR16][R8.64], P0 ;  /* 0x0050000008057fae */ /* 0x0003e20008121850 */
[----:B--2---:R-:W-:-:S05]  /*186f0*/  IADD3 R6, P1, R6, R2, RZ ;  /* 0x0000000206067210 */ /* 0x004fca0007f3e0ff */
[----:B------:R-:W-:Y:S01]  /*18700*/  IMAD.X R149, R149, 0x1, R0, P1 ;  /* 0x0000000195957824 */ /* 0x000fe200008e0600 */
[----:B----4-:R-:W-:Y:S01]  /*18710*/  IADD3 R10, P2, R10, R2, RZ ;  /* 0x000000020a0a7210 */ /* 0x010fe20007f5e0ff */
[----:B------:R2:W-:Y:S01]  /*18720*/  STL [R1+0x290], R6 ;  /* 0x0002900601007387 */ /* 0x0005e20000100800 */
[----:B-1----:R-:W-:Y:S02]  /*18730*/  IMAD.MOV.U32 R8, RZ, RZ, R6 ;  /* 0x000000ffff087224 */ /* 0x002fe400078e0006 */
[----:B------:R-:W-:Y:S01]  /*18740*/  IMAD.MOV.U32 R9, RZ, RZ, R149 ;  /* 0x000000ffff097224 */ /* 0x000fe200078e0095 */
[----:B------:R1:W-:Y:S01]  /*18750*/  STL [R1+0x28c], R149 ;  /* 0x00028c9501007387 */ /* 0x0003e20000100800 */
[----:B---3--:R-:W-:-:S03]  /*18760*/  IMAD.X R150, R150, 0x1, R0, P2 ;  /* 0x0000000196967824 */ /* 0x008fc600010e0600 */
[----:B------:R3:W-:Y:S04]  /*18770*/  STL [R1+0x2b0], R10 ;  /* 0x0002b00a01007387 */ /* 0x0007e80000100800 */
[----:B--2---:R-:W2:Y:S04]  /*18780*/  LDL.LU R6, [R1+0x310] ;  /* 0x0003100001067983 */ /* 0x004ea80000300800 */
[----:B------:R4:W-:Y:S04]  /*18790*/  STL [R1+0x2ac], R150 ;  /* 0x0002ac9601007387 */ /* 0x0009e80000100800 */
[----:B------:R4:W-:Y:S04]  /*187a0*/  LDGSTS.E [R5+0x900], desc[UR16][R8.64], P0 ;  /* 0x0090000008057fae */ /* 0x0009e80008121850 */
[----:B-1----:R-:W2:Y:S01]  /*187b0*/  LDL.LU R149, [R1+0x330] ;  /* 0x0003300001957983 */ /* 0x002ea20000300800 */
[----:B----4-:R-:W-:-:S03]  /*187c0*/  IMAD.MOV.U32 R8, RZ, RZ, R10 ;  /* 0x000000ffff087224 */ /* 0x010fc600078e000a */
[----:B---3--:R-:W3:Y:S01]  /*187d0*/  LDL.LU R10, [R1+0x30c] ;  /* 0x00030c00010a7983 */ /* 0x008ee20000300800 */
[----:B------:R-:W-:-:S03]  /*187e0*/  IMAD.MOV.U32 R9, RZ, RZ, R150 ;  /* 0x000000ffff097224 */ /* 0x000fc600078e0096 */
[----:B------:R-:W4:Y:S04]  /*187f0*/  LDL.LU R150, [R1+0x32c] ;  /* 0x00032c0001967983 */ /* 0x000f280000300800 */
[----:B------:R1:W-:Y:S01]  /*18800*/  LDGSTS.E [R5+0xd00], desc[UR16][R8.64], P0 ;  /* 0x00d0000008057fae */ /* 0x0003e20008121850 */
[-C--:B------:R-:W-:Y:S02]  /*18810*/  IADD3 R11, P1, R11, R2.reuse, RZ ;  /* 0x000000020b0b7210 */ /* 0x080fe40007f3e0ff */
[----:B------:R-:W-:-:S03]  /*18820*/  IADD3 R148, P2, R148, R2, RZ ;  /* 0x0000000294947210 */ /* 0x000fc60007f5e0ff */
[----:B------:R1:W-:Y:S02]  /*18830*/  STL [R1+0x2d0], R11 ;  /* 0x0002d00b01007387 */ /* 0x0003e40000100800 */
[----:B-1----:R-:W-:Y:S01]  /*18840*/  MOV R8, R11 ;  /* 0x0000000b00087202 */ /* 0x002fe20000000f00 */
        /* <DEDUP_REMOVED lines=45> */
[----:B------:R-:W-:Y:S01]  /*18b20*/  MOV R8, R12 ;  /* 0x0000000c00087202 */ /* 0x000fe20000000f00 */
[----:B------:R-:W-:-:S02]  /*18b30*/  IMAD.MOV.U32 R9, RZ, RZ, R151 ;  /* 0x000000ffff097224 */ /* 0x000fc400078e0097 */
        /* <DEDUP_REMOVED lines=42> */
[----:B------:R-:W-:Y:S02]  /*18de0*/  IADD3 R149, P2, R149, R2, RZ ;  /* 0x0000000295957210 */ /* 0x000fe40007f5e0ff */
[----:B---3--:R-:W-:-:S03]  /*18df0*/  IADD3.X R10, R10, R0, RZ, P1, !PT ;  /* 0x000000000a0a7210 */ /* 0x008fc60000ffe4ff */
[----:B----4-:R-:W-:Y:S02]  /*18e00*/  IMAD.X R150, R150, 0x1, R0, P2 ;  /* 0x0000000196967824 */ /* 0x010fe400010e0600 */
        /* <DEDUP_REMOVED lines=30> */
[----:B--2---:R-:W-:-:S04]  /*18ff0*/  IADD3 R6, P1, R6, R2, RZ ;  /* 0x0000000206067210 */ /* 0x004fc80007f3e0ff */
[----:B-1----:R-:W-:Y:S01]  /*19000*/  MOV R8, R6 ;  /* 0x0000000600087202 */ /* 0x002fe20000000f00 */
[----:B------:R1:W-:Y:S01]  /*19010*/  STL [R1+0x490], R6 ;  /* 0x0004900601007387 */ /* 0x0003e20000100800 */
[----:B------:R-:W-:Y:S01]  /*19020*/  IADD3 R10, P2, R10, R2, RZ ;  /* 0x000000020a0a7210 */ /* 0x000fe20007f5e0ff */
[----:B---3--:R-:W-:-:S04]  /*19030*/  IMAD.X R149, R149, 0x1, R0, P1 ;  /* 0x0000000195957824 */ /* 0x008fc800008e0600 */
[----:B----4-:R-:W-:Y:S01]  /*19040*/  IMAD.X R150, R150, 0x1, R0, P2 ;  /* 0x0000000196967824 */ /* 0x010fe200010e0600 */
[----:B------:R2:W-:Y:S01]  /*19050*/  STL [R1+0x48c], R149 ;  /* 0x00048c9501007387 */ /* 0x0005e20000100800 */
[----:B------:R-:W-:-:S03]  /*19060*/  IMAD.MOV.U32 R9, RZ, RZ, R149 ;  /* 0x000000ffff097224 */ /* 0x000fc600078e0095 */
[----:B------:R3:W-:Y:S04]  /*19070*/  STL [R1+0x4b0], R10 ;  /* 0x0004b00a01007387 */ /* 0x0007e80000100800 */
[----:B-1----:R-:W4:Y:S04]  /*19080*/  LDL.LU R6, [R1+0x510] ;  /* 0x0005100001067983 */ /* 0x002f280000300800 */
[----:B------:R1:W-:Y:S04]  /*19090*/  STL [R1+0x4ac], R150 ;  /* 0x0004ac9601007387 */ /* 0x0003e80000100800 */
[----:B------:R3:W-:Y:S04]  /*190a0*/  LDGSTS.E [R5+0x4900], desc[UR16][R8.64], P0 ;  /* 0x0490000008057fae */ /* 0x0007e80008121850 */
[----:B--2---:R-:W2:Y:S01]  /*190b0*/  LDL.LU R149, [R1+0x530] ;  /* 0x0005300001957983 */ /* 0x004ea20000300800 */
[----:B---3--:R-:W-:-:S03]  /*190c0*/  IMAD.MOV.U32 R8, RZ, RZ, R10 ;  /* 0x000000ffff087224 */ /* 0x008fc600078e000a */
[----:B------:R-:W3:Y:S01]  /*190d0*/  LDL.LU R10, [R1+0x50c] ;  /* 0x00050c00010a7983 */ /* 0x000ee20000300800 */
[----:B------:R-:W-:-:S03]  /*190e0*/  IMAD.MOV.U32 R9, RZ, RZ, R150 ;  /* 0x000000ffff097224 */ /* 0x000fc600078e0096 */
[----:B-1----:R-:W3:Y:S04]  /*190f0*/  LDL.LU R150, [R1+0x52c] ;  /* 0x00052c0001967983 */ /* 0x002ee80000300800 */
[----:B------:R1:W-:Y:S01]  /*19100*/  LDGSTS.E [R5+0x4d00], desc[UR16][R8.64], P0 ;  /* 0x04d0000008057fae */ /* 0x0003e20008121850 */
[----:B------:R-:W-:-:S05]  /*19110*/  IADD3 R11, P1, R11, R2, RZ ;  /* 0x000000020b0b7210 */ /* 0x000fca0007f3e0ff */
[----:B------:R1:W-:Y:S02]  /*19120*/  STL [R1+0x4d0], R11 ;  /* 0x0004d00b01007387 */ /* 0x0003e40000100800 */
[----:B-1----:R-:W-:Y:S01]  /*19130*/  IMAD.MOV.U32 R8, RZ, RZ, R11 ;  /* 0x000000ffff087224 */ /* 0x002fe200078e000b */
[----:B------:R-:W-:Y:S01]  /*19140*/  IADD3 R148, P2, R148, R2, RZ ;  /* 0x0000000294947210 */ /* 0x000fe20007f5e0ff */
[----:B------:R-:W-:-:S04]  /*19150*/  IMAD.X R12, R12, 0x1, R0, P1 ;  /* 0x000000010c0c7824 */ /* 0x000fc800008e0600 */
[----:B------:R-:W-:Y:S01]  /*19160*/  IMAD.X R151, R151, 0x1, R0, P2 ;  /* 0x0000000197977824 */ /* 0x000fe200010e0600 */
[----:B------:R1:W-:Y:S01]  /*19170*/  STL [R1+0x4cc], R12 ;  /* 0x0004cc0c01007387 */ /* 0x0003e20000100800 */
[----:B------:R-:W-:-:S03]  /*19180*/  IMAD.MOV.U32 R9, RZ, RZ, R12 ;  /* 0x000000ffff097224 */ /* 0x000fc600078e000c */
[----:B------:R1:W-:Y:S04]  /*19190*/  STL [R1+0x4f0], R148 ;  /* 0x0004f09401007387 */ /* 0x0003e80000100800 */
[----:B------:R-:W3:Y:S04]  /*191a0*/  LDL.LU R11, [R1+0x550] ;  /* 0x00055000010b7983 */ /* 0x000ee80000300800 */
[----:B------:R1:W-:Y:S04]  /*191b0*/  STL [R1+0x4ec], R151 ;  /* 0x0004ec9701007387 */ /* 0x0003e80000100800 */
[----:B------:R1:W-:Y:S04]  /*191c0*/  LDGSTS.E [R5+0x5100], desc[UR16][R8.64], P0 ;  /* 0x0510000008057fae */ /* 0x0003e80008121850 */
[----:B-1----:R-:W3:Y:S01]  /*191d0*/  LDL.LU R12, [R1+0x570] ;  /* 0x00057000010c7983 */ /* 0x002ee20000300800 */
[----:B------:R-:W-:-:S02]  /*191e0*/  IMAD.MOV.U32 R8, RZ, RZ, R148 ;  /* 0x000000ffff087224 */ /* 0x000fc400078e0094 */
[----:B------:R-:W-:Y:S01]  /*191f0*/  IMAD.MOV.U32 R9, RZ, RZ, R151 ;  /* 0x000000ffff097224 */ /* 0x000fe200078e0097 */
[----:B------:R-:W3:Y:S04]  /*19200*/  LDL.LU R148, [R1+0x54c] ;  /* 0x00054c0001947983 */ /* 0x000ee80000300800 */
[----:B------:R-:W3:Y:S04]  /*19210*/  LDL.LU R151, [R1+0x56c] ;  /* 0x00056c0001977983 */ /* 0x000ee80000300800 */
[----:B------:R1:W-:Y:S01]  /*19220*/  LDGSTS.E [R5+0x5500], desc[UR16][R8.64], P0 ;  /* 0x0550000008057fae */ /* 0x0003e20008121850 */
[----:B----4-:R-:W-:-:S05]  /*19230*/  IADD3 R6, P1, R6, R2, RZ ;  /* 0x0000000206067210 */ /* 0x010fca0007f3e0ff */
[----:B------:R4:W-:Y:S01]  /*19240*/  STL [R1+0x510], R6 ;  /* 0x0005100601007387 */ /* 0x0009e20000100800 */
[----:B-1----:R-:W-:Y:S01]  /*19250*/  IMAD.MOV.U32 R8, RZ, RZ, R6 ;  /* 0x000000ffff087224 */ /* 0x002fe200078e0006 */
[----:B--2---:R-:W-:Y:S01]  /*19260*/  IADD3 R149, P2, R149, R2, RZ ;  /* 0x0000000295957210 */ /* 0x004fe20007f5e0ff */
[----:B---3--:R-:W-:-:S04]  /*19270*/  IMAD.X R10, R10, 0x1, R0, P1 ;  /* 0x000000010a0a7824 */ /* 0x008fc800008e0600 */
[----:B------:R-:W-:Y:S01]  /*19280*/  IMAD.X R150, R150, 0x1, R0, P2 ;  /* 0x0000000196967824 */ /* 0x000fe200010e0600 */
[----:B------:R1:W-:Y:S01]  /*19290*/  STL [R1+0x50c], R10 ;  /* 0x00050c0a01007387 */ /* 0x0003e20000100800 */
[----:B------:R-:W-:-:S03]  /*192a0*/  IMAD.MOV.U32 R9, RZ, RZ, R10 ;  /* 0x000000ffff097224 */ /* 0x000fc600078e000a */
[----:B------:R2:W-:Y:S04]  /*192b0*/  STL [R1+0x530], R149 ;  /* 0x0005309501007387 */ /* 0x0005e80000100800 */
[----:B----4-:R-:W3:Y:S04]  /*192c0*/  LDL.LU R6, [R1+0x590] ;  /* 0x0005900001067983 */ /* 0x010ee80000300800 */
[----:B------:R4:W-:Y:S04]  /*192d0*/  STL [R1+0x52c], R150 ;  /* 0x00052c9601007387 */ /* 0x0009e80000100800 */
[----:B------:R2:W-:Y:S04]  /*192e0*/  LDGSTS.E [R5+0x5900], desc[UR16][R8.64], P0 ;  /* 0x0590000008057fae */ /* 0x0005e80008121850 */
[----:B-1----:R-:W3:Y:S01]  /*192f0*/  LDL.LU R10, [R1+0x5b0] ;  /* 0x0005b000010a7983 */ /* 0x002ee20000300800 */
[----:B--2---:R-:W-:-:S03]  /*19300*/  MOV R8, R149 ;  /* 0x0000009500087202 */ /* 0x004fc60000000f00 */
[----:B------:R-:W2:Y:S01]  /*19310*/  LDL.LU R149, [R1+0x58c] ;  /* 0x00058c0001957983 */ /* 0x000ea20000300800 */
[----:B------:R-:W-:-:S03]  /*19320*/  IMAD.MOV.U32 R9, RZ, RZ, R150 ;  /* 0x000000ffff097224 */ /* 0x000fc600078e0096 */
[----:B----4-:R-:W4:Y:S04]  /*19330*/  LDL.LU R150, [R1+0x5ac] ;  /* 0x0005ac0001967983 */ /* 0x010f280000300800 */
        /* <DEDUP_REMOVED lines=19> */
[----:B---3--:R-:W-:-:S05]  /*19470*/  IADD3 R6, P1, R6, R2, RZ ;  /* 0x0000000206067210 */ /* 0x008fca0007f3e0ff */
[----:B------:R-:W-:Y:S01]  /*19480*/  STL [R1+0x590], R6 ;  /* 0x0005900601007387 */ /* 0x000fe20000100800 */
[----:B-1----:R-:W-:Y:S01]  /*19490*/  IMAD.MOV.U32 R8, RZ, RZ, R6 ;  /* 0x000000ffff087224 */ /* 0x002fe200078e0006 */
[----:B------:R-:W-:Y:S01]  /*194a0*/  IADD3 R10, P2, R10, R2, RZ ;  /* 0x000000020a0a7210 */ /* 0x000fe20007f5e0ff */
[----:B--2---:R-:W-:-:S04]  /*194b0*/  IMAD.X R149, R149, 0x1, R0, P1 ;  /* 0x0000000195957824 */ /* 0x004fc800008e0600 */
        /* <DEDUP_REMOVED lines=8> */
[----:B--2---:R-:W-:-:S02]  /*19540*/  IMAD.MOV.U32 R9, RZ, RZ, R150 ;  /* 0x000000ffff097224 */ /* 0x004fc400078e0096 */
[----:B------:R-:W-:Y:S01]  /*19550*/  IMAD.MOV.U32 R8, RZ, RZ, R10 ;  /* 0x000000ffff087224 */ /* 0x000fe200078e000a */
[----:B-1----:R-:W2:Y:S04]  /*19560*/  LDL.LU R150, [R1+0x60c] ;  /* 0x00060c0001967983 */ /* 0x002ea80000300800 */
[----:B------:R-:W2:Y:S04]  /*19570*/  LDL.LU R10, [R1+0x62c] ;  /* 0x00062c00010a7983 */ /* 0x000ea80000300800 */
[----:B------:R1:W-:Y:S01]  /*19580*/  LDGSTS.E [R5+0x6d00], desc[UR16][R8.64], P0 ;  /* 0x06d0000008057fae */ /* 0x0003e20008121850 */
[----:B------:R-:W-:-:S05]  /*19590*/  IADD3 R11, P1, R11, R2, RZ ;  /* 0x000000020b0b7210 */ /* 0x000fca0007f3e0ff */
[----:B-1----:R-:W-:Y:S01]  /*195a0*/  IMAD.MOV.U32 R8, RZ, RZ, R11 ;  /* 0x000000ffff087224 */ /* 0x002fe200078e000b */
[----:B------:R-:W-:Y:S01]  /*195b0*/  IADD3 R148, P2, R148, R2, RZ ;  /* 0x0000000294947210 */ /* 0x000fe20007f5e0ff */
[----:B------:R1:W-:Y:S01]  /*195c0*/  STL [R1+0x5d0], R11 ;  /* 0x0005d00b01007387 */ /* 0x0003e20000100800 */
[----:B------:R-:W-:-:S05]  /*195d0*/  IADD3.X R12, R12, R0, RZ, P1, !PT ;  /* 0x000000000c0c7210 */ /* 0x000fca0000ffe4ff */
        /* <DEDUP_REMOVED lines=32> */
[----:B------:R-:W-:-:S03]  /*197e0*/  IADD3 R11, P1, R11, R2, RZ ;  /* 0x000000020b0b7210 */ /* 0x000fc60007f3e0ff */
[----:B------:R-:W-:Y:S02]  /*197f0*/  VIADD R5, R5, UR4 ;  /* 0x0000000405057c36 */ /* 0x000fe40008000000 */
[----:B------:R1:W-:Y:S01]  /*19800*/  STL [R1+0x258], R11 ;  /* 0x0002580b01007387 */ /* 0x0003e20000100800 */
[----:B------:R-:W-:Y:S01]  /*19810*/  IMAD.MOV.U32 R8, RZ, RZ, R11 ;  /* 0x000000ffff087224 */ /* 0x000fe200078e000b */
[----:B------:R-:W-:Y:S01]  /*19820*/  IADD3 R12, P2, R12, R2, RZ ;  /* 0x000000020c0c7210 */ /* 0x000fe20007f5e0ff */
[----:B------:R-:W-:-:S04]  /*19830*/  IMAD.X R148, R148, 0x1, R0, P1 ;  /* 0x0000000194947824 */ /* 0x000fc800008e0600 */
[----:B------:R-:W-:Y:S01]  /*19840*/  STL [R1+0x278], R12 ;  /* 0x0002780c01007387 */ /* 0x000fe20000100800 */
[----:B------:R-:W-:-:S03]  /*19850*/  IMAD.MOV.U32 R9, RZ, RZ, R148 ;  /* 0x000000ffff097224 */ /* 0x000fc600078e0094 */
[----:B------:R1:W-:Y:S01]  /*19860*/  STL [R1+0x254], R148 ;  /* 0x0002549401007387 */ /* 0x0003e20000100800 */
[----:B------:R-:W-:-:S03]  /*19870*/  IADD3.X R151, R151, R0, RZ, P2, !PT ;  /* 0x0000000097977210 */ /* 0x000fc600017fe4ff */
        /* <DEDUP_REMOVED lines=204> */
[----:B------:R-:W-:-:S03]  /*1a540*/  MOV R9, R150 ;  /* 0x0000009600097202 */ /* 0x000fc60000000f00 */
        /* <DEDUP_REMOVED lines=40> */
[----:B------:R1:W-:Y:S01]  /*1a7d0*/  STL [R1+0x5d8], R11 ;  /* 0x0005d80b01007387 */ /* 0x0003e20000100800 */
[----:B------:R-:W-:Y:S01]  /*1a7e0*/  IADD3 R148, P2, R148, R2, RZ ;  /* 0x0000000294947210 */ /* 0x000fe20007f5e0ff */
[----:B------:R-:W-:-:S04]  /*1a7f0*/  IMAD.X R12, R12, 0x1, R0, P1 ;  /* 0x000000010c0c7824 */ /* 0x000fc800008e0600 */
[----:B------:R-:W-:Y:S01]  /*1a800*/  IMAD.MOV.U32 R9, RZ, RZ, R12 ;  /* 0x000000ffff097224 */ /* 0x000fe200078e000c */
[----:B------:R-:W-:Y:S01]  /*1a810*/  IADD3.X R151, R151, R0, RZ, P2, !PT ;  /* 0x0000000097977210 */ /* 0x000fe200017fe4ff */
[----:B------:R1:W-:Y:S04]  /*1a820*/  STL [R1+0x5d4], R12 ;  /* 0x0005d40c01007387 */ /* 0x0003e80000100800 */
[----:B------:R1:W-:Y:S04]  /*1a830*/  STL [R1+0x5f8], R148 ;  /* 0x0005f89401007387 */ /* 0x0003e80000100800 */
[----:B-1----:R-:W2:Y:S04]  /*1a840*/  LDL.LU R11, [R1+0x260] ;  /* 0x00026000010b7983 */ /* 0x002ea80000300800 */
[----:B------:R1:W-:Y:S04]  /*1a850*/  LDGSTS.E [R5+0x7200], desc[UR16][R8.64], P0 ;  /* 0x0720000008057fae */ /* 0x0003e80008121850 */
[----:B------:R1:W-:Y:S04]  /*1a860*/  STL [R1+0x5f4], R151 ;  /* 0x0005f49701007387 */ /* 0x0003e80000100800 */
[----:B------:R-:W2:Y:S01]  /*1a870*/  LDL.LU R12, [R1+0x280] ;  /* 0x00028000010c7983 */ /* 0x000ea20000300800 */
[----:B-1----:R-:W-:-:S02]  /*1a880*/  IMAD.MOV.U32 R8, RZ, RZ, R148 ;  /* 0x000000ffff087224 */ /* 0x002fc400078e0094 */
[----:B------:R-:W-:Y:S01]  /*1a890*/  IMAD.MOV.U32 R9, RZ, RZ, R151 ;  /* 0x000000ffff097224 */ /* 0x000fe200078e0097 */
[----:B------:R-:W2:Y:S04]  /*1a8a0*/  LDL.LU R148, [R1+0x25c] ;  /* 0x00025c0001947983 */ /* 0x000ea80000300800 */
[----:B------:R1:W-:Y:S04]  /*1a8b0*/  LDGSTS.E [R5+0x7600], desc[UR16][R8.64], P0 ;  /* 0x0760000008057fae */ /* 0x0003e80008121850 */
[----:B------:R-:W2:Y:S01]  /*1a8c0*/  LDL.LU R151, [R1+0x27c] ;  /* 0x00027c0001977983 */ /* 0x000ea20000300800 */
[----:B---3--:R-:W-:-:S02]  /*1a8d0*/  IADD3 R149, P1, R149, R2, RZ ;  /* 0x0000000295957210 */ /* 0x008fc40007f3e0ff */
[----:B----4-:R-:W-:-:S03]  /*1a8e0*/  IADD3 R6, P2, R6, R2, RZ ;  /* 0x0000000206067210 */ /* 0x010fc60007f5e0ff */
[----:B-1----:R-:W-:Y:S02]  /*1a8f0*/  IMAD.MOV.U32 R8, RZ, RZ, R149 ;  /* 0x000000ffff087224 */ /* 0x002fe400078e0095 */
        /* <DEDUP_REMOVED lines=19> */
[----:B------:R-:W-:Y:S01]  /*1aa30*/  IADD3 R12, P2, R12, R2, RZ ;  /* 0x000000020c0c7210 */ /* 0x000fe20007f5e0ff */
[----:B------:R-:W-:Y:S01]  /*1aa40*/  IMAD.X R148, R148, 0x1, R0, P1 ;  /* 0x0000000194947824 */ /* 0x000fe200008e0600 */
[----:B------:R-:W-:-:S03]  /*1aa50*/  MOV R8, R11 ;  /* 0x0000000b00087202 */ /* 0x000fc60000000f00 */
[----:B------:R-:W-:Y:S01]  /*1aa60*/  IMAD.MOV.U32 R9, RZ, RZ, R148 ;  /* 0x000000ffff097224 */ /* 0x000fe200078e0094 */
[----:B------:R1:W-:Y:S01]  /*1aa70*/  STL [R1+0x25c], R148 ;  /* 0x00025c9401007387 */ /* 0x0003e20000100800 */
[----:B------:R-:W-:-:S03]  /*1aa80*/  IMAD.X R151, R151, 0x1, R0, P2 ;  /* 0x0000000197977824 */ /* 0x000fc600010e0600 */
[----:B------:R1:W-:Y:S04]  /*1aa90*/  STL [R1+0x280], R12 ;  /* 0x0002800c01007387 */ /* 0x0003e80000100800 */
[----:B------:R1:W-:Y:S04]  /*1aaa0*/  STL [R1+0x27c], R151 ;  /* 0x00027c9701007387 */ /* 0x0003e80000100800 */
[----:B-1----:R-:W3:Y:S04]  /*1aab0*/  LDL.LU R11, [R1+0x2e0] ;  /* 0x0002e000010b7983 */ /* 0x002ee80000300800 */
[----:B------:R1:W-:Y:S04]  /*1aac0*/  LDGSTS.E [R5+0x300], desc[UR16][R8.64], P0 ;  /* 0x0030000008057fae */ /* 0x0003e80008121850 */
[----:B------:R-:W3:Y:S01]  /*1aad0*/  LDL.LU R148, [R1+0x300] ;  /* 0x0003000001947983 */ /* 0x000ee20000300800 */
        /* <DEDUP_REMOVED lines=103> */
[----:B------:R-:W-:Y:S04]  /*1b150*/  STL [R1+0x400], R148 ;  /* 0x0004009401007387 */ /* 0x000fe80000100800 */
[----:B------:R-:W4:Y:S04]  /*1b160*/  LDL.LU R11, [R1+0x460] ;  /* 0x00046000010b7983 */ /* 0x000f280000300800 */
[----:B------:R1:W-:Y:S04]  /*1b170*/  STL [R1+0x3fc], R151 ;  /* 0x0003fc9701007387 */ /* 0x0003e80000100800 */
[----:B------:R1:W-:Y:S04]  /*1b180*/  LDGSTS.E [R5+0x3300], desc[UR16][R8.64], P0 ;  /* 0x0330000008057fae */ /* 0x0003e80008121850 */
[----:B-1----:R-:W4:Y:S01]  /*1b190*/  LDL.LU R12, [R1+0x480] ;  /* 0x00048000010c7983 */ /* 0x002f220000300800 */
[----:B------:R-:W-:-:S02]  /*1b1a0*/  IMAD.MOV.U32 R8, RZ, RZ, R148 ;  /* 0x000000ffff087224 */ /* 0x000fc400078e0094 */
[----:B------:R-:W-:Y:S02]  /*1b1b0*/  IMAD.MOV.U32 R9, RZ, RZ, R151 ;  /* 0x000000ffff097224 */ /* 0x000fe400078e0097 */
        /* <DEDUP_REMOVED lines=11> */
[----:B------:R-:W-:Y:S04]  /*1b270*/  STL [R1+0x440], R149 ;  /* 0x0004409501007387 */ /* 0x000fe80000100800 */
[----:B-1----:R-:W3:Y:S04]  /*1b280*/  LDL.LU R6, [R1+0x4a0] ;  /* 0x0004a00001067983 */ /* 0x002ee80000300800 */
[----:B------:R1:W-:Y:S04]  /*1b290*/  STL [R1+0x43c], R150 ;  /* 0x00043c9601007387 */ /* 0x0003e80000100800 */
[----:B------:R4:W-:Y:S04]  /*1b2a0*/  LDGSTS.E [R5+0x3b00], desc[UR16][R8.64], P0 ;  /* 0x03b0000008057fae */ /* 0x0009e80008121850 */
[----:B--2---:R-:W2:Y:S01]  /*1b2b0*/  LDL.LU R10, [R1+0x4c0] ;  /* 0x0004c000010a7983 */ /* 0x004ea20000300800 */
[----:B----4-:R-:W-:-:S03]  /*1b2c0*/  IMAD.MOV.U32 R9, RZ, RZ, R150 ;  /* 0x000000ffff097224 */ /* 0x010fc600078e0096 */
[----:B-1----:R-:W4:Y:S01]  /*1b2d0*/  LDL.LU R150, [R1+0x49c] ;  /* 0x00049c0001967983 */ /* 0x002f220000300800 */
[----:B------:R-:W-:-:S03]  /*1b2e0*/  IMAD.MOV.U32 R8, RZ, RZ, R149 ;  /* 0x000000ffff087224 */ /* 0x000fc600078e0095 */
[----:B------:R-:W4:Y:S04]  /*1b2f0*/  LDL.LU R149, [R1+0x4bc] ;  /* 0x0004bc0001957983 */ /* 0x000f280000300800 */
        /* <DEDUP_REMOVED lines=20> */
[----:B------:R3:W-:Y:S01]  /*1b440*/  STL [R1+0x4a0], R6 ;  /* 0x0004a00601007387 */ /* 0x0007e20000100800 */
[----:B-1----:R-:W-:Y:S01]  /*1b450*/  IMAD.MOV.U32 R8, RZ, RZ, R6 ;  /* 0x000000ffff087224 */ /* 0x002fe200078e0006 */
[----:B--2---:R-:W-:Y:S01]  /*1b460*/  IADD3 R10, P2, R10, R2, RZ ;  /* 0x000000020a0a7210 */ /* 0x004fe20007f5e0ff */
[----:B----4-:R-:W-:-:S04]  /*1b470*/  IMAD.X R150, R150, 0x1, R0, P1 ;  /* 0x0000000196967824 */ /* 0x010fc800008e0600 */
[----:B------:R-:W-:Y:S01]  /*1b480*/  IMAD.X R149, R149, 0x1, R0, P2 ;  /* 0x0000000195957824 */ /* 0x000fe200010e0600 */
[----:B------:R1:W-:Y:S01]  /*1b490*/  STL [R1+0x49c], R150 ;  /* 0x00049c9601007387 */ /* 0x0003e20000100800 */
[----:B------:R-:W-:-:S03]  /*1b4a0*/  IMAD.MOV.U32 R9, RZ, RZ, R150 ;  /* 0x000000ffff097224 */ /* 0x000fc600078e0096 */
[----:B------:R2:W-:Y:S04]  /*1b4b0*/  STL [R1+0x4c0], R10 ;  /* 0x0004c00a01007387 */ /* 0x0005e80000100800 */
[----:B---3--:R-:W3:Y:S04]  /*1b4c0*/  LDL.LU R6, [R1+0x520] ;  /* 0x0005200001067983 */ /* 0x008ee80000300800 */
        /* <DEDUP_REMOVED lines=9> */
[----:B-1----:R-:W-:Y:S01]  /*1b560*/  IMAD.MOV.U32 R8, RZ, RZ, R11 ;  /* 0x000000ffff087224 */ /* 0x002fe200078e000b */
[----:B------:R-:W-:Y:S01]  /*1b570*/  IADD3 R151, P2, R151, R2, RZ ;  /* 0x0000000297977210 */ /* 0x000fe20007f5e0ff */
[----:B------:R-:W-:-:S04]  /*1b580*/  IMAD.X R12, R12, 0x1, R0, P1 ;  /* 0x000000010c0c7824 */ /* 0x000fc800008e0600 */
[----:B------:R-:W-:Y:S02]  /*1b590*/  IMAD.MOV.U32 R9, RZ, RZ, R12 ;  /* 0x000000ffff097224 */ /* 0x000fe400078e000c */
[----:B------:R-:W-:-:S03]  /*1b5a0*/  IMAD.X R148, R148, 0x1, R0, P2 ;  /* 0x0000000194947824 */ /* 0x000fc600010e0600 */
[----:B------:R1:W-:Y:S04]  /*1b5b0*/  LDGSTS.E [R5+0x5300], desc[UR16][R8.64], P0 ;  /* 0x0530000008057fae */ /* 0x0003e80008121850 */
[----:B------:R-:W-:Y:S04]  /*1b5c0*/  STL [R1+0x4e0], R11 ;  /* 0x0004e00b01007387 */ /* 0x000fe80000100800 */
[----:B------:R1:W-:Y:S02]  /*1b5d0*/  STL [R1+0x4dc], R12 ;  /* 0x0004dc0c01007387 */ /* 0x0003e40000100800 */
[----:B-1----:R-:W-:-:S02]  /*1b5e0*/  IMAD.MOV.U32 R8, RZ, RZ, R151 ;  /* 0x000000ffff087224 */ /* 0x002fc400078e0097 */
[----:B------:R-:W-:Y:S01]  /*1b5f0*/  IMAD.MOV.U32 R9, RZ, RZ, R148 ;  /* 0x000000ffff097224 */ /* 0x000fe200078e0094 */
[----:B------:R-:W-:Y:S04]  /*1b600*/  STL [R1+0x500], R151 ;  /* 0x0005009701007387 */ /* 0x000fe80000100800 */
[----:B------:R-:W4:Y:S04]  /*1b610*/  LDL.LU R12, [R1+0x560] ;  /* 0x00056000010c7983 */ /* 0x000f280000300800 */
[----:B------:R1:W-:Y:S04]  /*1b620*/  LDGSTS.E [R5+0x5700], desc[UR16][R8.64], P0 ;  /* 0x0570000008057fae */ /* 0x0003e80008121850 */
[----:B------:R1:W-:Y:S04]  /*1b630*/  STL [R1+0x4fc], R148 ;  /* 0x0004fc9401007387 */ /* 0x0003e80000100800 */
[----:B------:R-:W4:Y:S04]  /*1b640*/  LDL.LU R11, [R1+0x580] ;  /* 0x00058000010b7983 */ /* 0x000f280000300800 */
[----:B-1----:R-:W5:Y:S04]  /*1b650*/  LDL.LU R148, [R1+0x79c] ;  /* 0x00079c0001947983 */ /* 0x002f680000300800 */
[----:B------:R-:W4:Y:S01]  /*1b660*/  LDL.LU R151, [R1+0x57c] ;  /* 0x00057c0001977983 */ /* 0x000f220000300800 */
[----:B---3--:R-:W-:-:S05]  /*1b670*/  IADD3 R6, P1, R6, R2, RZ ;  /* 0x0000000206067210 */ /* 0x008fca0007f3e0ff */
[----:B------:R-:W-:Y:S01]  /*1b680*/  IMAD.MOV.U32 R8, RZ, RZ, R6 ;  /* 0x000000ffff087224 */ /* 0x000fe200078e0006 */
[----:B------:R-:W-:Y:S01]  /*1b690*/  IADD3 R150, P2, R150, R2, RZ ;  /* 0x0000000296967210 */ /* 0x000fe20007f5e0ff */
[----:B------:R1:W-:Y:S01]  /*1b6a0*/  STL [R1+0x520], R6 ;  /* 0x0005200601007387 */ /* 0x0003e20000100800 */
[----:B--2---:R-:W-:-:S04]  /*1b6b0*/  IMAD.X R10, R10, 0x1, R0, P1 ;  /* 0x000000010a0a7824 */ /* 0x004fc800008e0600 */
[----:B------:R-:W-:Y:S02]  /*1b6c0*/  IMAD.MOV.U32 R9, RZ, RZ, R10 ;  /* 0x000000ffff097224 */ /* 0x000fe400078e000a */
[----:B----4-:R-:W-:Y:S01]  /*1b6d0*/  IMAD.X R149, R149, 0x1, R0, P2 ;  /* 0x0000000195957824 */ /* 0x010fe200010e0600 */
[----:B------:R2:W-:Y:S04]  /*1b6e0*/  STL [R1+0x51c], R10 ;  /* 0x00051c0a01007387 */ /* 0x0005e80000100800 */
[----:B------:R3:W-:Y:S04]  /*1b6f0*/  LDGSTS.E [R5+0x5b00], desc[UR16][R8.64], P0 ;  /* 0x05b0000008057fae */ /* 0x0007e80008121850 */
[----:B------:R-:W-:Y:S04]  /*1b700*/  STL [R1+0x540], R150 ;  /* 0x0005409601007387 */ /* 0x000fe80000100800 */
[----:B-1----:R-:W4:Y:S01]  /*1b710*/  LDL.LU R6, [R1+0x5a0] ;  /* 0x0005a00001067983 */ /* 0x002f220000300800 */
[----:B---3--:R-:W-:-:S02]  /*1b720*/  IMAD.MOV.U32 R8, RZ, RZ, R150 ;  /* 0x000000ffff087224 */ /* 0x008fc400078e0096 */
[----:B------:R-:W-:Y:S01]  /*1b730*/  IMAD.MOV.U32 R9, RZ, RZ, R149 ;  /* 0x000000ffff097224 */ /* 0x000fe200078e0095 */
[----:B------:R1:W-:Y:S04]  /*1b740*/  STL [R1+0x53c], R149 ;  /* 0x00053c9501007387 */ /* 0x0003e80000100800 */
[----:B--2---:R-:W2:Y:S04]  /*1b750*/  LDL.LU R10, [R1+0x5c0] ;  /* 0x0005c000010a7983 */ /* 0x004ea80000300800 */
[----:B------:R3:W-:Y:S04]  /*1b760*/  LDGSTS.E [R5+0x5f00], desc[UR16][R8.64], P0 ;  /* 0x05f0000008057fae */ /* 0x0007e80008121850 */
[----:B-1----:R-:W5:Y:S04]  /*1b770*/  LDL.LU R149, [R1+0x798] ;  /* 0x0007980001957983 */ /* 0x002f680000300800 */
[----:B------:R-:W2:Y:S04]  /*1b780*/  LDL.LU R150, [R1+0x5bc] ;  /* 0x0005bc0001967983 */ /* 0x000ea80000300800 */
[----:B------:R-:W4:Y:S01]  /*1b790*/  LDL.LU R9, [R1+0x55c] ;  /* 0x00055c0001097983 */ /* 0x000f220000300800 */
[----:B------:R-:W-:-:S05]  /*1b7a0*/  IADD3 R12, P1, R12, R2, RZ ;  /* 0x000000020c0c7210 */ /* 0x000fca0007f3e0ff */
[----:B---3--:R-:W-:Y:S01]  /*1b7b0*/  IMAD.MOV.U32 R8, RZ, RZ, R12 ;  /* 0x000000ffff087224 */ /* 0x008fe200078e000c */
[----:B------:R-:W-:Y:S01]  /*1b7c0*/  IADD3 R11, P2, R11, R2, RZ ;  /* 0x000000020b0b7210 */ /* 0x000fe20007f5e0ff */
[----:B------:R1:W-:Y:S04]  /*1b7d0*/  STL [R1+0x560], R12 ;  /* 0x0005600c01007387 */ /* 0x0003e80000100800 */
[----:B------:R-:W-:Y:S01]  /*1b7e0*/  IMAD.X R151, R151, 0x1, R0, P2 ;  /* 0x0000000197977824 */ /* 0x000fe200010e0600 */
[----:B----4-:R-:W-:-:S05]  /*1b7f0*/  IADD3.X R9, R9, R0, RZ, P1, !PT ;  /* 0x0000000009097210 */ /* 0x010fca0000ffe4ff */
[----:B------:R3:W-:Y:S04]  /*1b800*/  STL [R1+0x55c], R9 ;  /* 0x00055c0901007387 */ /* 0x0007e80000100800 */
[----:B------:R4:W-:Y:S04]  /*1b810*/  LDGSTS.E [R5+0x6300], desc[UR16][R8.64], P0 ;  /* 0x0630000008057fae */ /* 0x0009e80008121850 */
[----:B------:R-:W-:Y:S04]  /*1b820*/  STL [R1+0x580], R11 ;  /* 0x0005800b01007387 */ /* 0x000fe80000100800 */
[----:B-1----:R-:W2:Y:S01]  /*1b830*/  LDL.LU R12, [R1+0x600] ;  /* 0x00060000010c7983 */ /* 0x002ea20000300800 */
[----:B----4-:R-:W-:-:S02]  /*1b840*/  IMAD.MOV.U32 R8, RZ, RZ, R11 ;  /* 0x000000ffff087224 */ /* 0x010fc400078e000b */
[----:B---3--:R-:W-:Y:S01]  /*1b850*/  IMAD.MOV.U32 R9, RZ, RZ, R151 ;  /* 0x000000ffff097224 */ /* 0x008fe200078e0097 */
[----:B------:R1:W-:Y:S04]  /*1b860*/  STL [R1+0x57c], R151 ;  /* 0x00057c9701007387 */ /* 0x0003e80000100800 */
[----:B------:R3:W-:Y:S04]  /*1b870*/  LDGSTS.E [R5+0x6700], desc[UR16][R8.64], P0 ;  /* 0x0670000008057fae */ /* 0x0007e80008121850 */
[----:B-1----:R-:W4:Y:S04]  /*1b880*/  LDL.LU R151, [R1+0x5fc] ;  /* 0x0005fc0001977983 */ /* 0x002f280000300800 */
[----:B------:R-:W4:Y:S04]  /*1b890*/  LDL.LU R11, [R1+0x640] ;  /* 0x00064000010b7983 */ /* 0x000f280000300800 */
[----:B------:R-:W4:Y:S01]  /*1b8a0*/  LDL.LU R9, [R1+0x59c] ;  /* 0x00059c0001097983 */ /* 0x000f220000300800 */
[----:B------:R-:W-:-:S02]  /*1b8b0*/  IADD3 R6, P1, R6, R2, RZ ;  /* 0x0000000206067210 */ /* 0x000fc40007f3e0ff */
[----:B--2---:R-:W-:-:S03]  /*1b8c0*/  IADD3 R10, P2, R10, R2, RZ ;  /* 0x000000020a0a7210 */ /* 0x004fc60007f5e0ff */
[----:B---3--:R-:W-:Y:S02]  /*1b8d0*/  IMAD.MOV.U32 R8, RZ, RZ, R6 ;  /* 0x000000ffff087224 */ /* 0x008fe400078e0006 */
[--C-:B------:R-:W-:Y:S01]  /*1b8e0*/  IMAD.X R150, R150, 0x1, R0.reuse, P2 ;  /* 0x0000000196967824 */ /* 0x100fe200010e0600 */
[----:B------:R1:W-:Y:S01]  /*1b8f0*/  STL [R1+0x5a0], R6 ;  /* 0x0005a00601007387 */ /* 0x0003e20000100800 */
[----:B----4-:R-:W-:-:S05]  /*1b900*/  IMAD.X R9, R9, 0x1, R0, P1 ;  /* 0x0000000109097824 */ /* 0x010fca00008e0600 */
[----:B------:R2:W-:Y:S04]  /*1b910*/  STL [R1+0x59c], R9 ;  /* 0x00059c0901007387 */ /* 0x0005e80000100800 */
[----:B------:R3:W-:Y:S04]  /*1b920*/  LDGSTS.E [R5+0x6b00], desc[UR16][R8.64], P0 ;  /* 0x06b0000008057fae */ /* 0x0007e80008121850 */
[----:B------:R-:W-:Y:S04]  /*1b930*/  STL [R1+0x5c0], R10 ;  /* 0x0005c00a01007387 */ /* 0x000fe80000100800 */
[----:B-1----:R-:W4:Y:S01]  /*1b940*/  LDL.LU R6, [R1+0x63c] ;  /* 0x00063c0001067983 */ /* 0x002f220000300800 */
[----:B---3--:R-:W-:-:S02]  /*1b950*/  IMAD.MOV.U32 R8, RZ, RZ, R10 ;  /* 0x000000ffff087224 */ /* 0x008fc400078e000a */
[----:B--2---:R-:W-:Y:S01]  /*1b960*/  IMAD.MOV.U32 R9, RZ, RZ, R150 ;  /* 0x000000ffff097224 */ /* 0x004fe200078e0096 */
[----:B------:R1:W-:Y:S04]  /*1b970*/  STL [R1+0x5bc], R150 ;  /* 0x0005bc9601007387 */ /* 0x0003e80000100800 */
[----:B------:R2:W-:Y:S04]  /*1b980*/  LDGSTS.E [R5+0x6f00], desc[UR16][R8.64], P0 ;  /* 0x06f0000008057fae */ /* 0x0005e80008121850 */
[----:B-1----:R-:W5:Y:S04]  /*1b990*/  LDL.LU R150, [R1+0x794] ;  /* 0x0007940001967983 */ /* 0x002f680000300800 */
[----:B------:R-:W3:Y:S04]  /*1b9a0*/  LDL R10, [R1+0x644] ;  /* 0x00064400010a7983 */ /* 0x000ee80000100800 */
[----:B------:R-:W4:Y:S04]  /*1b9b0*/  LDL.LU R8, [R1+0x5dc] ;  /* 0x0005dc0001087983 */ /* 0x000f280000300800 */
[----:B------:R-:W2:Y:S01]  /*1b9c0*/  LDL.LU R9, [R1+0x5e0] ;  /* 0x0005e00001097983 */ /* 0x000ea20000300800 */
[----:B------:R-:W-:-:S05]  /*1b9d0*/  IADD3 R12, P2, R12, R2, RZ ;  /* 0x000000020c0c7210 */ /* 0x000fca0007f5e0ff */
[----:B------:R-:W-:Y:S01]  /*1b9e0*/  IMAD.X R151, R151, 0x1, R0, P2 ;  /* 0x0000000197977824 */ /* 0x000fe200010e0600 */
[----:B--2---:R-:W-:-:S05]  /*1b9f0*/  IADD3 R9, P1, R9, R2, RZ ;  /* 0x0000000209097210 */ /* 0x004fca0007f3e0ff */
[----:B----4-:R-:W-:Y:S01]  /*1ba00*/  IMAD.X R8, R8, 0x1, R0, P1 ;  /* 0x0000000108087824 */ /* 0x010fe200008e0600 */
[----:B------:R1:W-:Y:S04]  /*1ba10*/  STL [R1+0x5e0], R9 ;  /* 0x0005e00901007387 */ /* 0x0003e80000100800 */
[----:B------:R2:W-:Y:S01]  /*1ba20*/  STL [R1+0x5dc], R8 ;  /* 0x0005dc0801007387 */ /* 0x0005e20000100800 */
[----:B-1----:R-:W-:-:S04]  /*1ba30*/  LOP3.LUT R9, R9, R8, RZ, 0x3c, !PT ;  /* 0x0000000809097212 */ /* 0x002fc800078e3cff */
[----:B--2---:R-:W-:-:S04]  /*1ba40*/  LOP3.LUT R8, R9, R8, RZ, 0x3c, !PT ;  /* 0x0000000809087212 */ /* 0x004fc800078e3cff */
[----:B------:R-:W-:Y:S01]  /*1ba50*/  LOP3.LUT R9, R9, R8, RZ, 0x3c, !PT ;  /* 0x0000000809097212 */ /* 0x000fe200078e3cff */
[----:B------:R-:W-:Y:S04]  /*1ba60*/  STL [R1+0x600], R12 ;  /* 0x0006000c01007387 */ /* 0x000fe80000100800 */
[----:B------:R1:W-:Y:S04]  /*1ba70*/  LDGSTS.E [R5+0x7300], desc[UR16][R8.64], P0 ;  /* 0x0730000008057fae */ /* 0x0003e80008121850 */
[----:B------:R2:W-:Y:S01]  /*1ba80*/  STL [R1+0x5fc], R151 ;  /* 0x0005fc9701007387 */ /* 0x0005e20000100800 */
[----:B-1----:R-:W-:-:S02]  /*1ba90*/  IMAD.MOV.U32 R8, RZ, RZ, R12 ;  /* 0x000000ffff087224 */ /* 0x002fc400078e000c */
[----:B------:R-:W-:Y:S02]  /*1baa0*/  IMAD.MOV.U32 R9, RZ, RZ, R151 ;  /* 0x000000ffff097224 */ /* 0x000fe400078e0097 */
[----:B--2---:R-:W5:Y:S04]  /*1bab0*/  LDL.LU R151, [R1+0x790] ;  /* 0x0007900001977983 */ /* 0x004f680000300800 */
[----:B------:R-:W2:Y:S04]  /*1bac0*/  LDL.LU R12, [R1+0x78c] ;  /* 0x00078c00010c7983 */ /* 0x000ea80000300800 */
[----:B------:R1:W-:Y:S04]  /*1bad0*/  LDGSTS.E [R5+0x7700], desc[UR16][R8.64], P0 ;  /* 0x0770000008057fae */ /* 0x0003e80008121850 */
[----:B------:R-:W4:Y:S04]  /*1bae0*/  LDL.LU R8, [R1+0x61c] ;  /* 0x00061c0001087983 */ /* 0x000f280000300800 */
[----:B------:R-:W1:Y:S01]  /*1baf0*/  LDL.LU R9, [R1+0x620] ;  /* 0x0006200001097983 */ /* 0x000e620000300800 */
[----:B------:R-:W-:-:S05]  /*1bb00*/  IADD3 R11, P2, R11, R2, RZ ;  /* 0x000000020b0b7210 */ /* 0x000fca0007f5e0ff */
[----:B------:R-:W-:Y:S01]  /*1bb10*/  IMAD.X R6, R6, 0x1, R0, P2 ;  /* 0x0000000106067824 */ /* 0x000fe200010e0600 */
[----:B-1----:R-:W-:-:S04]  /*1bb20*/  IADD3 R9, P1, R9, R2, RZ ;  /* 0x0000000209097210 */ /* 0x002fc80007f3e0ff */
[----:B----4-:R-:W-:Y:S01]  /*1bb30*/  IADD3.X R8, R8, R0, RZ, P1, !PT ;  /* 0x0000000008087210 */ /* 0x010fe20000ffe4ff */
[----:B------:R1:W-:Y:S04]  /*1bb40*/  STL [R1+0x620], R9 ;  /* 0x0006200901007387 */ /* 0x0003e80000100800 */
[----:B------:R4:W-:Y:S01]  /*1bb50*/  STL [R1+0x61c], R8 ;  /* 0x00061c0801007387 */ /* 0x0009e20000100800 */
[----:B-1----:R-:W-:-:S04]  /*1bb60*/  LOP3.LUT R9, R9, R8, RZ, 0x3c, !PT ;  /* 0x0000000809097212 */ /* 0x002fc800078e3cff */
[----:B----4-:R-:W-:-:S04]  /*1bb70*/  LOP3.LUT R8, R9, R8, RZ, 0x3c, !PT ;  /* 0x0000000809087212 */ /* 0x010fc800078e3cff */
[----:B------:R-:W-:Y:S01]  /*1bb80*/  LOP3.LUT R9, R9, R8, RZ, 0x3c, !PT ;  /* 0x0000000809097212 */ /* 0x000fe200078e3cff */
[----:B------:R-:W-:Y:S04]  /*1bb90*/  STL [R1+0x640], R11 ;  /* 0x0006400b01007387 */ /* 0x000fe80000100800 */
[----:B------:R1:W-:Y:S04]  /*1bba0*/  LDGSTS.E [R5+0x7b00], desc[UR16][R8.64], P0 ;  /* 0x07b0000008057fae */ /* 0x0003e80008121850 */
[----:B------:R4:W-:Y:S01]  /*1bbb0*/  STL [R1+0x63c], R6 ;  /* 0x00063c0601007387 */ /* 0x0009e20000100800 */
[----:B-1----:R-:W-:-:S03]  /*1bbc0*/  IMAD.MOV.U32 R9, RZ, RZ, R6 ;  /* 0x000000ffff097224 */ /* 0x002fc600078e0006 */
[----:B----4-:R1:W5:Y:S01]  /*1bbd0*/  LDL.LU R6, [R1+0x788] ;  /* 0x0007880001067983 */ /* 0x0103620000300800 */
[----:B------:R-:W-:Y:S02]  /*1bbe0*/  IMAD.MOV.U32 R8, RZ, RZ, R11 ;  /* 0x000000ffff087224 */ /* 0x000fe400078e000b */
[----:B--2---:R-:W-:-:S03]  /*1bbf0*/  VIADD R12, R12, 0x1 ;  /* 0x000000010c0c7836 */ /* 0x004fc60000000000 */
[----:B------:R1:W-:Y:S02]  /*1bc00*/  LDGSTS.E [R5+0x7f00], desc[UR16][R8.64], P0 ;  /* 0x07f0000008057fae */ /* 0x0003e40008121850 */
[----:B---3--:R-:W-:Y:S02]  /*1bc10*/  ISETP.NE.U32.AND P0, PT, R12, R10, PT ;  /* 0x0000000a0c00720c */ /* 0x008fe40003f05070 */
[----:B------:R-:W0:Y:S11]  /*1bc20*/  LDGDEPBAR ;  /* 0x00000000000079af */ /* 0x000e360000000000 */
[----:B-1----:R-:W-:Y:S05]  /*1bc30*/  @P0 BRA `(.L_x_1) ;  /* 0xffffff7400e80947 */ /* 0x002fea000383ffff */
.L_x_0:
[----:B------:R-:W2:Y:S01]  /*1bc40*/  LDL.LU R9, [R1+0x648] ;  /* 0x0006480001097983 */ /* 0x000ea20000300800 */
[----:B------:R-:W-:-:S04]  /*1bc50*/  DEPBAR.LE SB0, 0x0 ;  /* 0x000080000000791a */ /* 0x000fc80000000000 */
[----:B------:R-:W3:Y:S01]  /*1bc60*/  LDL.LU R8, [R1+0x64c] ;  /* 0x00064c0001087983 */ /* 0x000ee20000300800 */
[----:B------:R-:W1:Y:S01]  /*1bc70*/  S2R R10, SR_TID.X ;  /* 0x00000000000a7919 */ /* 0x000e620000002100 */
[----:B------:R-:W4:Y:S01]  /*1bc80*/  S2R R252, SR_TID.X ;  /* 0x0000000000fc7919 */ /* 0x000f220000002100 */
[----:B------:R-:W-:Y:S01]  /*1bc90*/  IMAD.MOV.U32 R14, RZ, RZ, R24 ;  /* 0x000000ffff0e7224 */ /* 0x000fe200078e0018 */
[----:B------:R-:W-:Y:S01]  /*1bca0*/  MOV R15, R26 ;  /* 0x0000001a000f7202 */ /* 0x000fe20000000f00 */
[----:B------:R-:W-:Y:S01]  /*1bcb0*/  IMAD.MOV.U32 R11, RZ, RZ, R27 ;  /* 0x000000ffff0b7224 */ /* 0x000fe200078e001b */
[----:B------:R-:W2:Y:S01]  /*1bcc0*/  LDL.LU R5, [R1+0x780] ;  /* 0x0007800001057983 */ /* 0x000ea20000300800 */
[----:B------:R-:W-:Y:S01]  /*1bcd0*/  IMAD.MOV.U32 R22, RZ, RZ, R41 ;  /* 0x000000ffff167224 */ /* 0x000fe200078e0029 */
[----:B------:R-:W-:Y:S01]  /*1bce0*/  ULDC UR4, c[0x0][0x22c] ;  /* 0x00008b0000047ab9 */ /* 0x000fe20000000800 */
[----:B------:R-:W-:Y:S01]  /*1bcf0*/  IMAD.MOV.U32 R23, RZ, RZ, R43 ;  /* 0x000000ffff177224 */ /* 0x000fe200078e002b */
[----:B------:R-:W3:Y:S01]  /*1bd00*/  LDL.LU R12, [R1] ;  /* 0x00000000010c7983 */ /* 0x000ee20000300800 */
[----:B------:R-:W-:Y:S01]  /*1bd10*/  IMAD.MOV.U32 R154, RZ, RZ, R61 ;  /* 0x000000ffff9a7224 */ /* 0x000fe200078e003d */
[----:B------:R-:W-:Y:S01]  /*1bd20*/  ULDC UR5, c[0x0][0x22c] ;  /* 0x00008b0000057ab9 */ /* 0x000fe20000000800 */
[----:B------:R-:W-:Y:S01]  /*1bd30*/  IMAD.MOV.U32 R155, RZ, RZ, R63 ;  /* 0x000000ffff9b7224 */ /* 0x000fe200078e003f */
[----:B------:R-:W3:Y:S01]  /*1bd40*/  LDL.LU R13, [R1+0x8] ;  /* 0x00000800010d7983 */ /* 0x000ee20000300800 */
[----:B------:R-:W-:Y:S01]  /*1bd50*/  IMAD.MOV.U32 R158, RZ, RZ, R65 ;  /* 0x000000ffff9e7224 */ /* 0x000fe200078e0041 */
[----:B------:R-:W-:Y:S01]  /*1bd60*/  MOV R159, R67 ;  /* 0x00000043009f7202 */ /* 0x000fe20000000f00 */
        /* <DEDUP_REMOVED lines=11> */
[----:B------:R-:W-:Y:S01]  /*1be20*/  IMAD.MOV.U32 R183, RZ, RZ, R91 ;  /* 0x000000ffffb77224 */ /* 0x000fe200078e005b */
[----:B------:R-:W-:Y:S01]  /*1be30*/  MOV R187, R95 ;  /* 0x0000005f00bb7202 */ /* 0x000fe20000000f00 */
[----:B-1----:R-:W-:-:S02]  /*1be40*/  IMAD.SHL.U32 R2, R10, 0x10, RZ ;  /* 0x000000100a027824 */ /* 0x002fc400078e00ff */
        /* <DEDUP_REMOVED lines=14> */
[----:B------:R-:W-:Y:S01]  /*1bf30*/  IMAD.SHL.U32 R0, R10, 0x40, RZ ;  /* 0x000000400a007824 */ /* 0x000fe200078e00ff */
[----:B------:R-:W-:Y:S01]  /*1bf40*/  LOP3.LUT R2, R2, 0xf0, RZ, 0xc0, !PT ;  /* 0x000000f002027812 */ /* 0x000fe200078ec0ff */
[----:B------:R-:W-:Y:S01]  /*1bf50*/  IMAD.SHL.U32 R3, R10, 0x8, RZ ;  /* 0x000000080a037824 */ /* 0x000fe200078e00ff */
[----:B------:R-:W-:Y:S02]  /*1bf60*/  ULDC.64 UR6, c[0x0][0x220] ;  /* 0x0000880000067ab9 */ /* 0x000fe40000000a00 */
[----:B------:R-:W-:-:S04]  /*1bf70*/  LOP3.LUT R0, R0, 0x400, RZ, 0xc0, !PT ;  /* 0x0000040000007812 */ /* 0x000fc800078ec0ff */
[----:B------:R-:W-:Y:S02]  /*1bf80*/  IADD3 R0, R0, UR12, R2 ;  /* 0x0000000c00007c10 */ /* 0x000fe4000fffe002 */
[----:B------:R-:W-:-:S05]  /*1bf90*/  LOP3.LUT R2, R3, 0x300, RZ, 0xc0, !PT ;  /* 0x0000030003027812 */ /* 0x000fca00078ec0ff */
[----:B------:R-:W-:Y:S01]  /*1bfa0*/  IMAD.IADD R0, R2, 0x1, R0 ;  /* 0x0000000102007824 */ /* 0x000fe200078e0200 */
[----:B------:R-:W-:Y:S01]  /*1bfb0*/  BAR.SYNC.DEFER_BLOCKING 0x0 ;  /* 0x0000000000007b1d */ /* 0x000fe20000010000 */
[----:B----4-:R-:W-:-:S04]  /*1bfc0*/  LOP3.LUT R252, R252, 0x7f, RZ, 0xc0, !PT ;  /* 0x0000007ffcfc7812 */ /* 0x010fc800078ec0ff */
[----:B------:R-:W-:Y:S02]  /*1bfd0*/  LEA R252, R252, UR12, 0x4 ;  /* 0x0000000cfcfc7c11 */ /* 0x000fe4000f8e20ff */
[----:B--2---:R-:W-:-:S04]  /*1bfe0*/  ISETP.GE.AND P0, PT, R5, R9, PT ;  /* 0x000000090500720c */ /* 0x004fc80003f06270 */
[----:B---3-5:R-:W-:Y:S02]  /*1bff0*/  ISETP.LT.AND P5, PT, R6, R8, !P0 ;  /* 0x000000080600720c */ /* 0x028fe400047a1270 */
[----:B------:R-:W2:Y:S04]  /*1c000*/  LDL.LU R8, [R1+0x4] ;  /* 0x0000040001087983 */ /* 0x000ea80000300800 */
[----:B------:R-:W2:Y:S04]  /*1c010*/  LDL.LU R9, [R1+0xc] ;  /* 0x00000c0001097983 */ /* 0x000ea80000300800 */
[----:B------:R-:W-:Y:S01]  /*1c020*/  STSM.16.M88.4 [R0], R12 ;  /* 0x0000000c00007844 */ /* 0x000fe20000000200 */
[----:B------:R-:W-:Y:S06]  /*1c030*/  BAR.SYNC.DEFER_BLOCKING 0x0 ;  /* 0x0000000000007b1d */ /* 0x000fec0000010000 */
[----:B------:R-:W1:Y:S04]  /*1c040*/  LDS.128 R12, [R252] ;  /* 0x00000000fc0c7984 */ /* 0x000e680000000c00 */
[----:B-1----:R1:W-:Y:S04]  /*1c050*/  STL.64 [R1+0x200], R12 ;  /* 0x0002000c01007387 */ /* 0x0023e80000100a00 */
[----:B------:R3:W-:Y:S04]  /*1c060*/  STL.64 [R1+0x208], R14 ;  /* 0x0002080e01007387 */ /* 0x0007e80000100a00 */
[----:B-1----:R-:W4:Y:S04]  /*1c070*/  LDL.LU R12, [R1+0x10] ;  /* 0x00001000010c7983 */ /* 0x002f280000300800 */
[----:B------:R-:W4:Y:S01]  /*1c080*/  LDL.LU R13, [R1+0x18] ;  /* 0x00001800010d7983 */ /* 0x000f220000300800 */
[----:B------:R-:W-:Y:S01]  /*1c090*/  IMAD.MOV.U32 R10, RZ, RZ, R25 ;  /* 0x000000ffff0a7224 */ /* 0x000fe200078e0019 */
[----:B------:R-:W-:Y:S01]  /*1c0a0*/  BAR.SYNC.DEFER_BLOCKING 0x0 ;  /* 0x0000000000007b1d */ /* 0x000fe20000010000 */
[----:B---3--:R-:W-:-:S02]  /*1c0b0*/  IMAD.MOV.U32 R14, RZ, RZ, R28 ;  /* 0x000000ffff0e7224 */ /* 0x008fc400078e001c */
[----:B------:R-:W-:-:S03]  /*1c0c0*/  IMAD.MOV.U32 R15, RZ, RZ, R30 ;  /* 0x000000ffff0f7224 */ /* 0x000fc600078e001e */
[----:B--2---:R1:W-:Y:S02]  /*1c0d0*/  STSM.16.M88.4 [R0], R8 ;  /* 0x0000000800007844 */ /* 0x0043e40000000200 */
[----:B------:R-:W-:Y:S06]  /*1c0e0*/  BAR.SYNC.DEFER_BLOCKING 0x0 ;  /* 0x0000000000007b1d */ /* 0x000fec0000010000 */
[----:B-1----:R-:W2:Y:S04]  /*1c0f0*/  LDL.LU R8, [R1+0x14] ;  /* 0x0000140001087983 */ /* 0x002ea80000300800 */
[----:B------:R-:W2:Y:S04]  /*1c100*/  LDL.LU R9, [R1+0x1c] ;  /* 0x00001c0001097983 */ /* 0x000ea80000300800 */
[----:B------:R-:W1:Y:S01]  /*1c110*/  LDS.128 R16, [R252] ;  /* 0x00000000fc107984 */ /* 0x000e620000000c00 */
[----:B------:R-:W-:Y:S06]  /*1c120*/  BAR.SYNC.DEFER_BLOCKING 0x0 ;  /* 0x0000000000007b1d */ /* 0x000fec0000010000 */
[----:B----4-:R-:W-:Y:S02]  /*1c130*/  STSM.16.M88.4 [R0], R12 ;  /* 0x0000000c00007844 */ /* 0x010fe40000000200 */
[----:B------:R-:W-:Y:S06]  /*1c140*/  BAR.SYNC.DEFER_BLOCKING 0x0 ;  /* 0x0000000000007b1d */ /* 0x000fec0000010000 */
[----:B------:R-:W3:Y:S04]  /*1c150*/  LDS.128 R12, [R252] ;  /* 0x00000000fc0c7984 */ /* 0x000ee80000000c00 */
[----:B-1----:R-:W-:Y:S04]  /*1c160*/  STL.64 [R1], R16 ;  /* 0x0000001001007387 */ /* 0x002fe80000100a00 */
[----:B------:R-:W-:Y:S01]  /*1c170*/  STL.64 [R1+0x8], R18 ;  /* 0x0000081201007387 */ /* 0x000fe20000100a00 */
[----:B------:R-:W-:Y:S06]  /*1c180*/  BAR.SYNC.DEFER_BLOCKING 0x0 ;  /* 0x0000000000007b1d */ /* 0x000fec0000010000 */
[----:B---3--:R1:W-:Y:S04]  /*1c190*/  STL.64 [R1+0x10], R12 ;  /* 0x0000100c01007387 */ /* 0x0083e80000100a00 */
[----:B------:R-:W-:Y:S04]  /*1c1a0*/  STL.64 [R1+0x18], R14 ;  /* 0x0000180e01007387 */ /* 0x000fe80000100a00 */
[----:B-1----:R-:W3:Y:S04]  /*1c1b0*/  LDL.LU R12, [R1+0x20] ;  /* 0x00002000010c7983 */ /* 0x002ee80000300800 */
[----:B------:R-:W3:Y:S01]  /*1c1c0*/  LDL.LU R13, [R1+0x28] ;  /* 0x00002800010d7983 */ /* 0x000ee20000300800 */
[----:B------:R-:W-:-:S02]  /*1c1d0*/  IMAD.MOV.U32 R10, RZ, RZ, R29 ;  /* 0x000000ffff0a7224 */ /* 0x000fc400078e001d */
[----:B------:R-:W-:-:S05]  /*1c1e0*/  IMAD.MOV.U32 R11, RZ, RZ, R31 ;  /* 0x000000ffff0b7224 */ /* 0x000fca00078e001f */
[----:B--2---:R1:W-:Y:S01]  /*1c1f0*/  STSM.16.M88.4 [R0], R8 ;  /* 0x0000000800007844 */ /* 0x0043e20000000200 */
[----:B------:R-:W-:Y:S06]  /*1c200*/  BAR.SYNC.DEFER_BLOCKING 0x0 ;  /* 0x0000000000007b1d */ /* 0x000fec0000010000 */
[----:B-1----:R-:W2:Y:S04]  /*1c210*/  LDL.LU R8, [R1+0x24] ;  /* 0x0000240001087983 */ /* 0x002ea80000300800 */
[----:B------:R-:W2:Y:S04]  /*1c220*/  LDL.LU R9, [R1+0x2c] ;  /* 0x00002c0001097983 */ /* 0x000ea80000300800 */
[----:B------:R-:W1:Y:S01]  /*1c230*/  LDS.128 R248, [R252] ;  /* 0x00000000fcf87984 */ /* 0x000e620000000c00 */
[----:B------:R-:W-:-:S02]  /*1c240*/  IMAD.MOV.U32 R14, RZ, RZ, R32 ;  /* 0x000000ffff0e7224 */ /* 0x000fc400078e0020 */
[----:B------:R-:W-:Y:S01]  /*1c250*/  IMAD.MOV.U32 R15, RZ, RZ, R34 ;  /* 0x000000ffff0f7224 */ /* 0x000fe200078e0022 */
[----:B------:R-:W-:Y:S01]  /*1c260*/  BAR.SYNC.DEFER_BLOCKING 0x0 ;  /* 0x0000000000007b1d */ /* 0x000fe20000010000 */
[----:B------:R-:W-:Y:S02]  /*1c270*/  IMAD.MOV.U32 R10, RZ, RZ, R33 ;  /* 0x000000ffff0a7224 */ /* 0x000fe400078e0021 */
[----:B------:R-:W-:-:S03]  /*1c280*/  IMAD.MOV.U32 R11, RZ, RZ, R35 ;  /* 0x000000ffff0b7224 */ /* 0x000fc600078e0023 */
[----:B-1----:R-:W-:Y:S04]  /*1c290*/  STL [R1+0x78c], R250 ;  /* 0x00078cfa01007387 */ /* 0x002fe80000100800 */
[----:B------:R-:W-:Y:S04]  /*1c2a0*/  STL [R1+0x788], R251 ;  /* 0x000788fb01007387 */ /* 0x000fe80000100800 */
[----:B---3--:R-:W-:Y:S01]  /*1c2b0*/  STSM.16.M88.4 [R0], R12 ;  /* 0x0000000c00007844 */ /* 0x008fe20000000200 */
[----:B------:R-:W-:Y:S06]  /*1c2c0*/  BAR.SYNC.DEFER_BLOCKING 0x0 ;  /* 0x0000000000007b1d */ /* 0x000fec0000010000 */
[----:B------:R-:W1:Y:S02]  /*1c2d0*/  LDS.128 R244, [R252] ;  /* 0x00000000fcf47984 */ /* 0x000e640000000c00 */
[----:B------:R-:W-:Y:S06]  /*1c2e0*/  BAR.SYNC.DEFER_BLOCKING 0x0 ;  /* 0x0000000000007b1d */ /* 0x000fec0000010000 */
[----:B--2---:R2:W-:Y:S02]  /*1c2f0*/  STSM.16.M88.4 [R0], R8 ;  /* 0x0000000800007844 */ /* 0x0045e40000000200 */
[----:B------:R-:W-:Y:S06]  /*1c300*/  BAR.SYNC.DEFER_BLOCKING 0x0 ;  /* 0x0000000000007b1d */ /* 0x000fec0000010000 */
[----:B--2---:R-:W2:Y:S04]  /*1c310*/  LDL.LU R8, [R1+0x30] ;  /* 0x0000300001087983 */ /* 0x004ea80000300800 */
[----:B------:R-:W2:Y:S04]  /*1c320*/  LDL.LU R9, [R1+0x38] ;  /* 0x0000380001097983 */ /* 0x000ea80000300800 */
[----:B------:R-:W3:Y:S04]  /*1c330*/  LDL.LU R12, [R1+0x34] ;  /* 0x00003400010c7983 */ /* 0x000ee80000300800 */
[----:B------:R-:W3:Y:S04]  /*1c340*/  LDL.LU R13, [R1+0x3c] ;  /* 0x00003c00010d7983 */ /* 0x000ee80000300800 */
[----:B------:R-:W4:Y:S01]  /*1c350*/  LDS.128 R16, [R252] ;  /* 0x00000000fc107984 */ /* 0x000f220000000c00 */
[----:B------:R-:W-:-:S02]  /*1c360*/  IMAD.MOV.U32 R10, RZ, RZ, R36 ;  /* 0x000000ffff0a7224 */ /* 0x000fc400078e0024 */
[----:B------:R-:W-:Y:S01]  /*1c370*/  IMAD.MOV.U32 R11, RZ, RZ, R38 ;  /* 0x000000ffff0b7224 */ /* 0x000fe200078e0026 */
[----:B------:R-:W-:Y:S01]  /*1c380*/  BAR.SYNC.DEFER_BLOCKING 0x0 ;  /* 0x0000000000007b1d */ /* 0x000fe20000010000 */
[----:B------:R-:W-:Y:S01]  /*1c390*/  IMAD.MOV.U32 R14, RZ, RZ, R37 ;  /* 0x000000ffff0e7224 */ /* 0x000fe200078e0025 */
[----:B------:R-:W-:-:S04]  /*1c3a0*/  MOV R15, R39 ;  /* 0x00000027000f7202 */ /* 0x000fc80000000f00 */
[----:B--2---:R-:W-:Y:S02]  /*1c3b0*/  STSM.16.M88.4 [R0], R8 ;  /* 0x0000000800007844 */ /* 0x004fe40000000200 */
[----:B------:R-:W-:Y:S06]  /*1c3c0*/  BAR.SYNC.DEFER_BLOCKING 0x0 ;  /* 0x0000000000007b1d */ /* 0x000fec0000010000 */
[----:B------:R-:W2:Y:S02]  /*1c3d0*/  LDS.128 R8, [R252] ;  /* 0x00000000fc087984 */ /* 0x000ea40000000c00 */
[----:B------:R-:W-:Y:S06]  /*1c3e0*/  BAR.SYNC.DEFER_BLOCKING 0x0 ;  /* 0x0000000000007b1d */ /* 0x000fec0000010000 */
[----:B---3--:R3:W-:Y:S02]  /*1c3f0*/  STSM.16.M88.4 [R0], R12 ;  /* 0x0000000c00007844 */ /* 0x0087e40000000200 */
[----:B------:R-:W-:Y:S06]  /*1c400*/  BAR.SYNC.DEFER_BLOCKING 0x0 ;  /* 0x0000000000007b1d */ /* 0x000fec0000010000 */
[----:B---3--:R-:W3:Y:S04]  /*1c410*/  LDL.LU R12, [R1+0x40] ;  /* 0x00004000010c7983 */ /* 0x008ee80000300800 */
[----:B------:R-:W3:Y:S04]  /*1c420*/  LDL.LU R13, [R1+0x48] ;  /* 0x00004800010d7983 */ /* 0x000ee80000300800 */
[----:B------:R-:W4:Y:S04]  /*1c430*/  LDL.LU R20, [R1+0x44] ;  /* 0x0000440001147983 */ /* 0x000f280000300800 */
[----:B------:R-:W4:Y:S04]  /*1c440*/  LDL.LU R21, [R1+0x4c] ;  /* 0x00004c0001157983 */ /* 0x000f280000300800 */
[----:B------:R-:W2:Y:S01]  /*1c450*/  LDS.128 R24, [R252] ;  /* 0x00000000fc187984 */ /* 0x000ea20000000c00 */
[----:B------:R-:W-:-:S02]  /*1c460*/  IMAD.MOV.U32 R14, RZ, RZ, R40 ;  /* 0x000000ffff0e7224 */ /* 0x000fc400078e0028 */
[----:B------:R-:W-:Y:S01]  /*1c470*/  IMAD.MOV.U32 R15, RZ, RZ, R42 ;  /* 0x000000ffff0f7224 */ /* 0x000fe200078e002a */
[----:B------:R-:W-:Y:S06]  /*1c480*/  BAR.SYNC.DEFER_BLOCKING 0x0 ;  /* 0x0000000000007b1d */ /* 0x000fec0000010000 */
[----:B---3--:R-:W-:Y:S02]  /*1c490*/  STSM.16.M88.4 [R0], R12 ;  /* 0x0000000c00007844 */ /* 0x008fe40000000200 */
[----:B------:R-:W-:Y:S06]  /*1c4a0*/  BAR.SYNC.DEFER_BLOCKING 0x0 ;  /* 0x0000000000007b1d */ /* 0x000fec0000010000 */
[----:B------:R-:W3:Y:S02]  /*1c4b0*/  LDS.128 R12, [R252] ;  /* 0x00000000fc0c7984 */ /* 0x000ee40000000c00 */
[----:B------:R-:W-:Y:S06]  /*1c4c0*/  BAR.SYNC.DEFER_BLOCKING 0x0 ;  /* 0x0000000000007b1d */ /* 0x000fec0000010000 */
[----:B----4-:R4:W-:Y:S02]  /*1c4d0*/  STSM.16.M88.4 [R0], R20 ;  /* 0x0000001400007844 */ /* 0x0109e40000000200 */
[----:B------:R-:W-:Y:S06]  /*1c4e0*/  BAR.SYNC.DEFER_BLOCKING 0x0 ;  /* 0x0000000000007b1d */ /* 0x000fec0000010000 */
[----:B----4-:R-:W4:Y:S04]  /*1c4f0*/  LDL.LU R20, [R1+0x50] ;  /* 0x0000500001147983 */ /* 0x010f280000300800 */
[----:B------:R-:W4:Y:S04]  /*1c500*/  LDL.LU R21, [R1+0x58] ;  /* 0x0000580001157983 */ /* 0x000f280000300800 */
[----:B------:R-:W2:Y:S04]  /*1c510*/  LDL.LU R28, [R1+0x54] ;  /* 0x00005400011c7983 */ /* 0x000ea80000300800 */
[----:B------:R-:W2:Y:S04]  /*1c520*/  LDL.LU R29, [R1+0x5c] ;  /* 0x00005c00011d7983 */ /* 0x000ea80000300800 */
[----:B------:R-:W3:Y:S01]  /*1c530*/  LDS.128 R32, [R252] ;  /* 0x00000000fc207984 */ /* 0x000ee20000000c00 */
[----:B------:R-:W-:-:S02]  /*1c540*/  IMAD.MOV.U32 R22, RZ, RZ, R44 ;  /* 0x000000ffff167224 */ /* 0x000fc400078e002c */
[----:B------:R-:W-:Y:S01]  /*1c550*/  IMAD.MOV.U32 R23, RZ, RZ, R46 ;  /* 0x000000ffff177224 */ /* 0x000fe200078e002e */
[----:B------:R-:W-:Y:S01]  /*1c560*/  BAR.SYNC.DEFER_BLOCKING 0x0 ;  /* 0x0000000000007b1d */ /* 0x000fe20000010000 */
[----:B------:R-:W-:Y:S02]  /*1c570*/  IMAD.MOV.U32 R30, RZ, RZ, R45 ;  /* 0x000000ffff1e7224 */ /* 0x000fe400078e002d */
[----:B------:R-:W-:-:S03]  /*1c580*/  IMAD.MOV.U32 R31, RZ, RZ, R47 ;  /* 0x000000ffff1f7224 */ /* 0x000fc600078e002f */
[----:B----4-:R-:W-:Y:S02]  /*1c590*/  STSM.16.M88.4 [R0], R20 ;  /* 0x0000001400007844 */ /* 0x010fe40000000200 */
[----:B------:R-:W-:Y:S06]  /*1c5a0*/  BAR.SYNC.DEFER_BLOCKING 0x0 ;  /* 0x0000000000007b1d */ /* 0x000fec0000010000 */
[----:B------:R-:W4:Y:S02]  /*1c5b0*/  LDS.128 R20, [R252] ;  /* 0x00000000fc147984 */ /* 0x000f240000000c00 */
        /* <DEDUP_REMOVED lines=11> */
[----:B------:R-:W-:Y:S02]  /*1c670*/  IMAD.MOV.U32 R38, RZ, RZ, R49 ;  /* 0x000000ffff267224 */ /* 0x000fe400078e0031 */
[----:B------:R-:W-:-:S03]  /*1c680*/  IMAD.MOV.U32 R39, RZ, RZ, R51 ;  /* 0x000000ffff277224 */ /* 0x000fc600078e0033 */
        /* <DEDUP_REMOVED lines=11> */
[----:B------:R-:W-:Y:S01]  /*1c740*/  IMAD.MOV.U32 R38, RZ, RZ, R52 ;  /* 0x000000ffff267224 */ /* 0x000fe200078e0034 */
[----:B------:R-:W-:Y:S01]  /*1c750*/  MOV R39, R54 ;  /* 0x0000003600277202 */ /* 0x000fe20000000f00 */
[----:B------:R-:W-:Y:S01]  /*1c760*/  BAR.SYNC.DEFER_BLOCKING 0x0 ;  /* 0x0000000000007b1d */ /* 0x000fe20000010000 */
[----:B------:R-:W-:-:S02]  /*1c770*/  IMAD.MOV.U32 R46, RZ, RZ, R53 ;  /* 0x000000ffff2e7224 */ /* 0x000fc400078e0035 */
[----:B------:R-:W-:-:S03]  /*1c780*/  IMAD.MOV.U32 R47, RZ, RZ, R55 ;  /* 0x000000ffff2f7224 */ /* 0x000fc600078e0037 */
[----:B---3--:R-:W-:Y:S02]  /*1c790*/  STSM.16.M88.4 [R0], R36 ;  /* 0x0000002400007844 */ /* 0x008fe40000000200 */
[----:B------:R-:W-:Y:S06]  /*1c7a0*/  BAR.SYNC.DEFER_BLOCKING 0x0 ;  /* 0x0000000000007b1d */ /* 0x000fec0000010000 */
[----:B------:R-:W3:Y:S02]  /*1c7b0*/  LDS.128 R36, [R252] ;  /* 0x00000000fc247984 */ /* 0x000ee40000000c00 */
[----:B------:R-:W-:Y:S06]  /*1c7c0*/  BAR.SYNC.DEFER_BLOCKING 0x0 ;  /* 0x0000000000007b1d */ /* 0x000fec0000010000 */
[----:B----4-:R4:W-:Y:S04]  /*1c7d0*/  STSM.16.M88.4 [R0], R44 ;  /* 0x0000002c00007844 */ /* 0x0109e80000000200 */
[----:B----4-:R-:W4:Y:S04]  /*1c7e0*/  LDL.LU R44, [R1+0x80] ;  /* 0x00008000012c7983 */ /* 0x010f280000300800 */
[----:B------:R-:W4:Y:S04]  /*1c7f0*/  LDL.LU R45, [R1+0x88] ;  /* 0x00008800012d7983 */ /* 0x000f280000300800 */
[----:B------:R-:W2:Y:S04]  /*1c800*/  LDL.LU R52, [R1+0x84] ;  /* 0x0000840001347983 */ /* 0x000ea80000300800 */
[----:B------:R-:W2:Y:S01]  /*1c810*/  LDL.LU R53, [R1+0x8c] ;  /* 0x00008c0001357983 */ /* 0x000ea20000300800 */
[----:B------:R-:W-:-:S02]  /*1c820*/  IMAD.MOV.U32 R46, RZ, RZ, R56 ;  /* 0x000000ffff2e7224 */ /* 0x000fc400078e0038 */
[----:B------:R-:W-:Y:S01]  /*1c830*/  IMAD.MOV.U32 R47, RZ, RZ, R58 ;  /* 0x000000ffff2f7224 */ /* 0x000fe200078e003a */
[----:B------:R-:W-:Y:S01]  /*1c840*/  BAR.SYNC.DEFER_BLOCKING 0x0 ;  /* 0x0000000000007b1d */ /* 0x000fe20000010000 */
[----:B------:R-:W-:Y:S02]  /*1c850*/  IMAD.MOV.U32 R54, RZ, RZ, R57 ;  /* 0x000000ffff367224 */ /* 0x000fe400078e0039 */
[----:B------:R-:W-:-:S03]  /*1c860*/  IMAD.MOV.U32 R55, RZ, RZ, R59 ;  /* 0x000000ffff377224 */ /* 0x000fc600078e003b */
[----:B------:R-:W3:Y:S02]  /*1c870*/  LDS.128 R56, [R252] ;  /* 0x00000000fc387984 */ /* 0x000ee40000000c00 */
[----:B------:R-:W-:Y:S06]  /*1c880*/  BAR.SYNC.DEFER_BLOCKING 0x0 ;  /* 0x0000000000007b1d */ /* 0x000fec0000010000 */
[----:B----4-:R-:W-:Y:S02]  /*1c890*/  STSM.16.M88.4 [R0], R44 ;  /* 0x0000002c00007844 */ /* 0x010fe40000000200 */
[----:B------:R-:W-:Y:S06]  /*1c8a0*/  BAR.SYNC.DEFER_BLOCKING 0x0 ;  /* 0x0000000000007b1d */ /* 0x000fec0000010000 */
[----:B------:R-:W4:Y:S02]  /*1c8b0*/  LDS.128 R44, [R252] ;  /* 0x00000000fc2c7984 */ /* 0x000f240000000c00 */
[----:B------:R-:W-:Y:S06]  /*1c8c0*/  BAR.SYNC.DEFER_BLOCKING 0x0 ;  /* 0x0000000000007b1d */ /* 0x000fec0000010000 */
[----:B--2---:R2:W-:Y:S04]  /*1c8d0*/  STSM.16.M88.4 [R0], R52 ;  /* 0x0000003400007844 */ /* 0x0045e80000000200 */
[----:B--2---:R-:W2:Y:S04]  /*1c8e0*/  LDL.LU R52, [R1+0x90] ;  /* 0x0000900001347983 */ /* 0x004ea80000300800 */
[----:B------:R-:W2:Y:S04]  /*1c8f0*/  LDL.LU R53, [R1+0x98] ;  /* 0x0000980001357983 */ /* 0x000ea80000300800 */
[----:B------:R-:W3:Y:S04]  /*1c900*/  LDL.LU R152, [R1+0x94] ;  /* 0x0000940001987983 */ /* 0x000ee80000300800 */
[----:B------:R-:W3:Y:S01]  /*1c910*/  LDL.LU R153, [R1+0x9c] ;  /* 0x00009c0001997983 */ /* 0x000ee20000300800 */
[----:B------:R-:W-:Y:S01]  /*1c920*/  BAR.SYNC.DEFER_BLOCKING 0x0 ;  /* 0x0000000000007b1d */ /* 0x000fe20000010000 */
[----:B------:R-:W-:-:S02]  /*1c930*/  IMAD.MOV.U32 R54, RZ, RZ, R60 ;  /* 0x000000ffff367224 */ /* 0x000fc400078e003c */
[----:B------:R-:W-:-:S03]  /*1c940*/  IMAD.MOV.U32 R55, RZ, RZ, R62 ;  /* 0x000000ffff377224 */ /* 0x000fc600078e003e */
[----:B------:R-:W4:Y:S02]  /*1c950*/  LDS.128 R60, [R252] ;  /* 0x00000000fc3c7984 */ /* 0x000f240000000c00 */
[----:B------:R-:W-:Y:S06]  /*1c960*/  BAR.SYNC.DEFER_BLOCKING 0x0 ;  /* 0x0000000000007b1d */ /* 0x000fec0000010000 */
[----:B--2---:R-:W-:Y:S02]  /*1c970*/  STSM.16.M88.4 [R0], R52 ;  /* 0x0000003400007844 */ /* 0x004fe40000000200 */
[----:B------:R-:W-:Y:S06]  /*1c980*/  BAR.SYNC.DEFER_BLOCKING 0x0 ;  /* 0x0000000000007b1d */ /* 0x000fec0000010000 */
[----:B------:R-:W2:Y:S02]  /*1c990*/  LDS.128 R52, [R252] ;  /* 0x00000000fc347984 */ /* 0x000ea40000000c00 */
[----:B------:R-:W-:Y:S06]  /*1c9a0*/  BAR.SYNC.DEFER_BLOCKING 0x0 ;  /* 0x0000000000007b1d */ /* 0x000fec0000010000 */
[----:B---3--:R3:W-:Y:S04]  /*1c9b0*/  STSM.16.M88.4 [R0], R152 ;  /* 0x0000009800007844 */ /* 0x0087e80000000200 */
[----:B---3--:R-:W3:Y:S04]  /*1c9c0*/  LDL.LU R152, [R1+0xa0] ;  /* 0x0000a00001987983 */ /* 0x008ee80000300800 */
[----:B------:R-:W3:Y:S04]  /*1c9d0*/  LDL.LU R153, [R1+0xa8] ;  /* 0x0000a80001997983 */ /* 0x000ee80000300800 */
[----:B------:R-:W4:Y:S04]  /*1c9e0*/  LDL.LU R156, [R1+0xa4] ;  /* 0x0000a400019c7983 */ /* 0x000f280000300800 */
[----:B------:R-:W4:Y:S01]  /*1c9f0*/  LDL.LU R157, [R1+0xac] ;  /* 0x0000ac00019d7983 */ /* 0x000f220000300800 */
[----:B------:R-:W-:Y:S01]  /*1ca00*/  BAR.SYNC.DEFER_BLOCKING 0x0 ;  /* 0x0000000000007b1d */ /* 0x000fe20000010000 */
[----:B------:R-:W-:-:S02]  /*1ca10*/  IMAD.MOV.U32 R154, RZ, RZ, R64 ;  /* 0x000000ffff9a7224 */ /* 0x000fc400078e0040 */
[----:B------:R-:W-:-:S03]  /*1ca20*/  IMAD.MOV.U32 R155, RZ, RZ, R66 ;  /* 0x000000ffff9b7224 */ /* 0x000fc600078e0042 */
[----:B------:R-:W2:Y:S02]  /*1ca30*/  LDS.128 R64, [R252] ;  /* 0x00000000fc407984 */ /* 0x000ea40000000c00 */
[----:B------:R-:W-:Y:S06]  /*1ca40*/  BAR.SYNC.DEFER_BLOCKING 0x0 ;  /* 0x0000000000007b1d */ /* 0x000fec0000010000 */
        /* <DEDUP_REMOVED lines=9> */
[----:B------:R-:W-:Y:S01]  /*1cae0*/  BAR.SYNC.DEFER_BLOCKING 0x0 ;  /* 0x0000000000007b1d */ /* 0x000fe20000010000 */
[----:B------:R-:W-:-:S02]  /*1caf0*/  IMAD.MOV.U32 R158, RZ, RZ, R68 ;  /* 0x000000ffff9e7224 */ /* 0x000fc400078e0044 */
        /* <DEDUP_REMOVED lines=41> */
[----:B------:R-:W-:Y:S01]  /*1cd90*/  IMAD.MOV.U32 R170, RZ, RZ, R80 ;  /* 0x000000ffffaa7224 */ /* 0x000fe200078e0050 */
[----:B------:R-:W-:-:S04]  /*1cda0*/  MOV R171, R82 ;  /* 0x0000005200ab7202 */ /* 0x000fc80000000f00 */
        /* <DEDUP_REMOVED lines=96> */
[----:B------:R-:W-:Y:S01]  /*1d3b0*/  IMAD.MOV.U32 R198, RZ, RZ, R108 ;  /* 0x000000ffffc67224 */ /* 0x000fe200078e006c */
[----:B------:R-:W-:-:S04]  /*1d3c0*/  MOV R199, R110 ;  /* 0x0000006e00c77202 */ /* 0x000fc80000000f00 */
        /* <DEDUP_REMOVED lines=39> */
[----:B------:R-:W-:-:S02]  /*1d640*/  IMAD.MOV.U32 R210, RZ, RZ, R120 ;  /* 0x000000ffffd27224 */ /* 0x000fc400078e0078 */
[----:B------:R-:W-:Y:S01]  /*1d650*/  IMAD.MOV.U32 R211, RZ, RZ, R122 ;  /* 0x000000ffffd37224 */ /* 0x000fe200078e007a */
[----:B------:R-:W-:Y:S01]  /*1d660*/  BAR.SYNC.DEFER_BLOCKING 0x0 ;  /* 0x0000000000007b1d */ /* 0x000fe20000010000 */
[----:B------:R-:W-:-:S05]  /*1d670*/  IMAD.MOV.U32 R214, RZ, RZ, R121 ;  /* 0x000000ffffd67224 */ /* 0x000fca00078e0079 */
        /* <DEDUP_REMOVED lines=11> */
[----:B------:R-:W-:-:S02]  /*1d730*/  IMAD.MOV.U32 R214, RZ, RZ, R124 ;  /* 0x000000ffffd67224 */ /* 0x000fc400078e007c */
[----:B------:R-:W-:Y:S01]  /*1d740*/  IMAD.MOV.U32 R215, RZ, RZ, R126 ;  /* 0x000000ffffd77224 */ /* 0x000fe200078e007e */
[----:B------:R-:W-:Y:S01]  /*1d750*/  BAR.SYNC.DEFER_BLOCKING 0x0 ;  /* 0x0000000000007b1d */ /* 0x000fe20000010000 */
[----:B------:R-:W-:Y:S02]  /*1d760*/  IMAD.MOV.U32 R218, RZ, RZ, R125 ;  /* 0x000000ffffda7224 */ /* 0x000fe400078e007d */
        /* <DEDUP_REMOVED lines=31> */
[----:B------:R-:W-:Y:S02]  /*1d960*/  IMAD.MOV.U32 R226, RZ, RZ, R133 ;  /* 0x000000ffffe27224 */ /* 0x000fe400078e0085 */
        /* <DEDUP_REMOVED lines=12> */
[----:B------:R-:W-:Y:S01]  /*1da30*/  IMAD.MOV.U32 R226, RZ, RZ, R136 ;  /* 0x000000ffffe27224 */ /* 0x000fe200078e0088 */
[----:B------:R-:W-:Y:S01]  /*1da40*/  MOV R227, R138 ;  /* 0x0000008a00e37202 */ /* 0x000fe20000000f00 */
        /* <DEDUP_REMOVED lines=41> */
[----:B---3--:R3:W-:Y:S02]  /*1dce0*/  STSM.16.M88.4 [R0], R236 ;  /* 0x000000ec00007844 */ /* 0x0087e40000000200 */
[----:B------:R-:W-:Y:S06]  /*1dcf0*/  BAR.SYNC.DEFER_BLOCKING 0x0 ;  /* 0x0000000000007b1d */ /* 0x000fec0000010000 */
[----:B---3--:R-:W3:Y:S04]  /*1dd00*/  LDL.LU R236, [R1+0x1f0] ;  /* 0x0001f00001ec7983 */ /* 0x008ee80000300800 */
[----:B------:R-:W4:Y:S04]  /*1dd10*/  LDL.LU R250, [R1] ;  /* 0x0000000001fa7983 */ /* 0x000f280000300800 */
[----:B------:R-:W3:Y:S04]  /*1dd20*/  LDL.LU R237, [R1+0x1f8] ;  /* 0x0001f80001ed7983 */ /* 0x000ee80000300800 */
[----:B------:R-:W2:Y:S01]  /*1dd30*/  LDS.128 R240, [R252] ;  /* 0x00000000fcf07984 */ /* 0x000ea20000000c00 */
[----:B------:R-:W-:-:S02]  /*1dd40*/  IMAD.MOV.U32 R238, RZ, RZ, R148 ;  /* 0x000000ffffee7224 */ /* 0x000fc400078e0094 */
[----:B------:R-:W-:Y:S01]  /*1dd50*/  IMAD.MOV.U32 R239, RZ, RZ, R150 ;  /* 0x000000ffffef7224 */ /* 0x000fe200078e0096 */
[----:B------:R-:W-:Y:S06]  /*1dd60*/  BAR.SYNC.DEFER_BLOCKING 0x0 ;  /* 0x0000000000007b1d */ /* 0x000fec0000010000 */
[----:B---3--:R3:W-:Y:S04]  /*1dd70*/  STSM.16.M88.4 [R0], R236 ;  /* 0x000000ec00007844 */ /* 0x0087e80000000200 */
[----:B---3--:R-:W3:Y:S04]  /*1dd80*/  LDL.LU R236, [R1+0x1f4] ;  /* 0x0001f40001ec7983 */ /* 0x008ee80000300800 */
[----:B------:R-:W3:Y:S01]  /*1dd90*/  LDL.LU R237, [R1+0x1fc] ;  /* 0x0001fc0001ed7983 */ /* 0x000ee20000300800 */
[----:B------:R-:W-:Y:S01]  /*1dda0*/  IMAD.MOV.U32 R238, RZ, RZ, R149 ;  /* 0x000000ffffee7224 */ /* 0x000fe200078e0095 */
[----:B------:R-:W-:Y:S01]  /*1ddb0*/  MOV R239, R151 ;  /* 0x0000009700ef7202 */ /* 0x000fe20000000f00 */
[----:B------:R-:W-:Y:S06]  /*1ddc0*/  BAR.SYNC.DEFER_BLOCKING 0x0 ;  /* 0x0000000000007b1d */ /* 0x000fec0000010000 */
[----:B------:R-:W2:Y:S04]  /*1ddd0*/  LDL.LU R251, [R1+0x8] ;  /* 0x0000080001fb7983 */ /* 0x000ea80000300800 */
[----:B------:R-:W1:Y:S01]  /*1dde0*/  LDS.128 R148, [R252] ;  /* 0x00000000fc947984 */ /* 0x000e620000000c00 */
[----:B------:R-:W-:Y:S01]  /*1ddf0*/  BAR.SYNC.DEFER_BLOCKING 0x0 ;  /* 0x0000000000007b1d */ /* 0x000fe20000010000 */
[----:B------:R-:W-:-:S05]  /*1de00*/  VIADD R2, R6, 0x1 ;  /* 0x0000000106027836 */ /* 0x000fca0000000000 */
[----:B---3--:R3:W-:Y:S04]  /*1de10*/  STSM.16.M88.4 [R0], R236 ;  /* 0x000000ec00007844 */ /* 0x0087e80000000200 */
[----:B---3--:R-:W3:Y:S01]  /*1de20*/  LDL.LU R0, [R1+0x200] ;  /* 0x0002000001007983 */ /* 0x008ee20000300800 */
[----:B------:R-:W-:Y:S01]  /*1de30*/  VIADD R3, R6, 0x2 ;  /* 0x0000000206037836 */ /* 0x000fe20000000000 */
[----:B------:R-:W-:Y:S01]  /*1de40*/  BAR.SYNC.DEFER_BLOCKING 0x0 ;  /* 0x0000000000007b1d */ /* 0x000fe20000010000 */
[----:B------:R-:W-:Y:S01]  /*1de50*/  ISETP.LT.AND P4, PT, R2, UR4, !P0 ;  /* 0x0000000402007c0c */ /* 0x000fe2000c781270 */
[C---:B------:R-:W-:Y:S02]  /*1de60*/  VIADD R2, R6.reuse, 0x3 ;  /* 0x0000000306027836 */ /* 0x040fe40000000000 */
[----:B------:R-:W-:Y:S01]  /*1de70*/  ISETP.LT.AND P3, PT, R3, UR5, !P0 ;  /* 0x0000000503007c0c */ /* 0x000fe2000c761270 */
[----:B------:R-:W-:Y:S01]  /*1de80*/  VIADD R3, R6, 0x4 ;  /* 0x0000000406037836 */ /* 0x000fe20000000000 */
[----:B------:R-:W-:Y:S01]  /*1de90*/  ULDC UR4, c[0x0][0x22c] ;  /* 0x00008b0000047ab9 */ /* 0x000fe20000000800 */
[----:B------:R-:W-:Y:S01]  /*1dea0*/  ULDC UR5, c[0x0][0x22c] ;  /* 0x00008b0000057ab9 */ /* 0x000fe20000000800 */
[----:B------:R-:W-:Y:S01]  /*1deb0*/  ISETP.LT.AND P2, PT, R2, UR4, !P0 ;  /* 0x0000000402007c0c */ /* 0x000fe2000c741270 */
[----:B------:R-:W-:Y:S01]  /*1dec0*/  ULDC UR4, c[0x0][0x244] ;  /* 0x0000910000047ab9 */ /* 0x000fe20000000800 */
[----:B------:R-:W-:Y:S01]  /*1ded0*/  ISETP.LT.AND P1, PT, R3, UR5, !P0 ;  /* 0x0000000503007c0c */ /* 0x000fe2000c721270 */
[----:B------:R-:W-:Y:S01]  /*1dee0*/  IMAD R3, R5, UR4, RZ ;  /* 0x0000000405037c24 */ /* 0x000fe2000f8e02ff */
[----:B------:R-:W-:Y:S01]  /*1def0*/  ULDC UR5, c[0x0][0x248] ;  /* 0x0000920000057ab9 */ /* 0x000fe20000000800 */
[----:B------:R-:W2:Y:S01]  /*1df00*/  LDL.LU R238, [R1+0x4] ;  /* 0x0000040001ee7983 */ /* 0x000ea20000300800 */
[----:B------:R-:W-:Y:S01]  /*1df10*/  IMAD R5, R6, UR5, RZ ;  /* 0x0000000506057c24 */ /* 0x000fe2000f8e02ff */
[----:B------:R-:W-:Y:S01]  /*1df20*/  ULDC UR4, c[0x0][0x22c] ;  /* 0x00008b0000047ab9 */ /* 0x000fe20000000800 */
[----:B------:R-:W-:Y:S01]  /*1df30*/  LEA R2, P6, R3, UR6, 0x2 ;  /* 0x0000000603027c11 */ /* 0x000fe2000f8c10ff */
[----:B------:R-:W2:Y:S01]  /*1df40*/  LDL.LU R239, [R1+0xc] ;  /* 0x00000c0001ef7983 */ /* 0x000ea20000300800 */
[----:B------:R-:W-:Y:S01]  /*1df50*/  VIADD R7, R5, UR5 ;  /* 0x0000000505077c36 */ /* 0x000fe20008000000 */
[----:B------:R-:W-:Y:S01]  /*1df60*/  ULDC UR6, c[0x0][0x248] ;  /* 0x0000920000067ab9 */ /* 0x000fe20000000800 */
[----:B------:R-:W-:Y:S01]  /*1df70*/  LEA.HI.X.SX32 R3, R3, UR7, 0x2, P6 ;  /* 0x0000000703037c11 */ /* 0x000fe2000b0f16ff */
[----:B------:R-:W-:Y:S01]  /*1df80*/  ULDC UR7, c[0x0][0x22c] ;  /* 0x00008b0000077ab9 */ /* 0x000fe20000000800 */
[----:B------:R-:W-:-:S04]  /*1df90*/  LEA R4, P6, R5, R2, 0x2 ;  /* 0x0000000205047211 */ /* 0x000fc800078c10ff */
[----:B------:R-:W-:Y:S02]  /*1dfa0*/  LEA.HI.X.SX32 R5, R5, R3, 0x2, P6 ;  /* 0x0000000305057211 */ /* 0x000fe400030f16ff */
[----:B------:R-:W-:-:S04]  /*1dfb0*/  LEA R236, P6, R7, R2, 0x2 ;  /* 0x0000000207ec7211 */ /* 0x000fc800078c10ff */
[C---:B------:R-:W-:Y:S01]  /*1dfc0*/  LEA.HI.X.SX32 R237, R7.reuse, R3, 0x2, P6 ;  /* 0x0000000307ed7211 */ /* 0x040fe200030f16ff */
[----:B---3--:R-:W-:Y:S04]  /*1dfd0*/  @P5 STG.E desc[UR16][R4.64], R0 ;  /* 0x0000000004005986 */ /* 0x008fe8000c101910 */
[----:B----4-:R3:W-:Y:S04]  /*1dfe0*/  @P4 STG.E desc[UR16][R236.64], R250 ;  /* 0x000000faec004986 */ /* 0x0107e8000c101910 */
[----:B---3--:R-:W3:Y:S04]  /*1dff0*/  LDL.LU R250, [R1+0x78c] ;  /* 0x00078c0001fa7983 */ /* 0x008ee80000300800 */
[----:B------:R-:W4:Y:S01]  /*1e000*/  LDL.LU R237, [R1+0x204] ;  /* 0x0002040001ed7983 */ /* 0x000f220000300800 */
[----:B------:R-:W-:-:S02]  /*1e010*/  VIADD R0, R7, UR5 ;  /* 0x0000000507007c36 */ /* 0x000fc40008000000 */
[----:B------:R-:W-:-:S03]  /*1e020*/  VIADD R5, R6, 0x5 ;  /* 0x0000000506057836 */ /* 0x000fc60000000000 */
[----:B------:R-:W-:Y:S02]  /*1e030*/  LEA R4, P6, R0, R2, 0x2 ;  /* 0x0000000200047211 */ /* 0x000fe400078c10ff */
[----:B------:R-:W-:Y:S01]  /*1e040*/  ISETP.LT.AND P5, PT, R5, UR4, !P0 ;  /* 0x0000000405007c0c */ /* 0x000fe2000c7a1270 */
[----:B------:R-:W-:Y:S01]  /*1e050*/  VIADD R7, R6, 0x6 ;  /* 0x0000000606077836 */ /* 0x000fe20000000000 */
[C---:B------:R-:W-:Y:S01]  /*1e060*/  LEA.HI.X.SX32 R5, R0.reuse, R3, 0x2, P6 ;  /* 0x0000000300057211 */ /* 0x040fe200030f16ff */
[----:B------:R-:W-:Y:S01]  /*1e070*/  VIADD R0, R0, UR5 ;  /* 0x0000000500007c36 */ /* 0x000fe20008000000 */
[----:B------:R-:W-:-:S03]  /*1e080*/  ULDC UR4, c[0x0][0x22c] ;  /* 0x00008b0000047ab9 */ /* 0x000fc60000000800 */
[----:B----4-:R4:W-:Y:S01]  /*1e090*/  @P3 STG.E desc[UR16][R4.64], R237 ;  /* 0x000000ed04003986 */ /* 0x0109e2000c101910 */
[----:B------:R-:W-:-:S04]  /*1e0a0*/  LEA R236, P3, R0, R2, 0x2 ;  /* 0x0000000200ec7211 */ /* 0x000fc800078610ff */
[----:B----4-:R-:W-:-:S05]  /*1e0b0*/  LEA.HI.X.SX32 R237, R0, R3, 0x2, P3 ;  /* 0x0000000300ed7211 */ /* 0x010fca00018f16ff */
[----:B--2---:R2:W-:Y:S04]  /*1e0c0*/  @P2 STG.E desc[UR16][R236.64], R238 ;  /* 0x000000eeec002986 */ /* 0x0045e8000c101910 */
[----:B--2---:R-:W2:Y:S01]  /*1e0d0*/  LDL.LU R237, [R1+0x208] ;  /* 0x0002080001ed7983 */ /* 0x004ea20000300800 */
[----:B------:R-:W-:Y:S01]  /*1e0e0*/  VIADD R4, R6, 0x7 ;  /* 0x0000000706047836 */ /* 0x000fe20000000000 */
[----:B------:R-:W-:Y:S01]  /*1e0f0*/  ISETP.LT.AND P4, PT, R7, UR4, !P0 ;  /* 0x0000000407007c0c */ /* 0x000fe2000c781270 */
[----:B------:R-:W-:Y:S01]  /*1e100*/  VIADD R5, R0, UR5 ;  /* 0x0000000500057c36 */ /* 0x000fe20008000000 */
[----:B------:R-:W-:Y:S01]  /*1e110*/  ULDC UR4, c[0x0][0x22c] ;  /* 0x00008b0000047ab9 */ /* 0x000fe20000000800 */
[----:B------:R-:W-:Y:S01]  /*1e120*/  VIADD R0, R6, 0x8 ;  /* 0x0000000806007836 */ /* 0x000fe20000000000 */
[----:B------:R-:W-:Y:S01]  /*1e130*/  ISETP.LT.AND P3, PT, R4, UR4, !P0 ;  /* 0x0000000404007c0c */ /* 0x000fe2000c761270 */
[----:B------:R-:W-:Y:S01]  /*1e140*/  ULDC UR4, c[0x0][0x22c] ;  /* 0x00008b0000047ab9 */ /* 0x000fe20000000800 */
[----:B------:R-:W-:-:S02]  /*1e150*/  LEA R4, P6, R5, R2, 0x2 ;  /* 0x0000000205047211 */ /* 0x000fc400078c10ff */
[----:B------:R-:W-:Y:S01]  /*1e160*/  ISETP.LT.AND P2, PT, R0, UR4, !P0 ;  /* 0x0000000400007c0c */ /* 0x000fe2000c741270 */
[C---:B------:R-:W-:Y:S01]  /*1e170*/  VIADD R0, R5.reuse, UR5 ;  /* 0x0000000505007c36 */ /* 0x040fe20008000000 */
[-C--:B------:R-:W-:Y:S01]  /*1e180*/  LEA.HI.X.SX32 R5, R5, R3.reuse, 0x2, P6 ;  /* 0x0000000305057211 */ /* 0x080fe200030f16ff */
[----:B------:R-:W-:Y:S01]  /*1e190*/  VIADD R7, R6, 0x9 ;  /* 0x0000000906077836 */ /* 0x000fe20000000000 */
[----:B------:R-:W-:Y:S01]  /*1e1a0*/  ULDC UR4, c[0x0][0x22c] ;  /* 0x00008b0000047ab9 */ /* 0x000fe20000000800 */
[C---:B------:R-:W-:Y:S01]  /*1e1b0*/  VIADD R238, R0.reuse, UR5 ;  /* 0x0000000500ee7c36 */ /* 0x040fe20008000000 */
[----:B------:R-:W-:Y:S01]  /*1e1c0*/  LEA R236, P6, R0, R2, 0x2 ;  /* 0x0000000200ec7211 */ /* 0x000fe200078c10ff */
[----:B--2---:R2:W-:Y:S01]  /*1e1d0*/  @P1 STG.E desc[UR16][R4.64], R237 ;  /* 0x000000ed04001986 */ /* 0x0045e2000c101910 */
[----:B------:R-:W-:Y:S01]  /*1e1e0*/  ISETP.LT.AND P1, PT, R7, UR4, !P0 ;  /* 0x0000000407007c0c */ /* 0x000fe2000c721270 */
[----:B------:R-:W-:Y:S01]  /*1e1f0*/  VIADD R7, R238, UR5 ;  /* 0x00000005ee077c36 */ /* 0x000fe20008000000 */
[----:B------:R-:W-:Y:S01]  /*1e200*/  ULDC UR4, c[0x0][0x22c] ;  /* 0x00008b0000047ab9 */ /* 0x000fe20000000800 */
[----:B--2---:R-:W-:-:S02]  /*1e210*/  LEA.HI.X.SX32 R237, R0, R3, 0x2, P6 ;  /* 0x0000000300ed7211 */ /* 0x004fc400030f16ff */
[----:B------:R-:W-:-:S04]  /*1e220*/  LEA R4, P6, R238, R2, 0x2 ;  /* 0x00000002ee047211 */ /* 0x000fc800078c10ff */
[-C--:B------:R-:W-:Y:S02]  /*1e230*/  LEA.HI.X.SX32 R5, R238, R3.reuse, 0x2, P6 ;  /* 0x00000003ee057211 */ /* 0x080fe400030f16ff */
[----:B------:R-:W2:Y:S04]  /*1e240*/  LDL.LU R238, [R1+0x20c] ;  /* 0x00020c0001ee7983 */ /* 0x000ea80000300800 */
[----:B------:R4:W-:Y:S02]  /*1e250*/  @P5 STG.E desc[UR16][R236.64], R251 ;  /* 0x000000fbec005986 */ /* 0x0009e4000c101910 */
[C---:B----4-:R-:W-:Y:S02]  /*1e260*/  LEA R236, P6, R7.reuse, R2, 0x2 ;  /* 0x0000000207ec7211 */ /* 0x050fe400078c10ff */
[----:B------:R-:W4:Y:S02]  /*1e270*/  LDL.LU R251, [R1+0x788] ;  /* 0x0007880001fb7983 */ /* 0x000f240000300800 */
[----:B------:R-:W-:-:S02]  /*1e280*/  LEA.HI.X.SX32 R237, R7, R3, 0x2, P6 ;  /* 0x0000000307ed7211 */ /* 0x000fc400030f16ff */
[----:B--2---:R2:W-:Y:S04]  /*1e290*/  @P4 STG.E desc[UR16][R4.64], R238 ;  /* 0x000000ee04004986 */ /* 0x0045e8000c101910 */
[----:B------:R1:W-:Y:S04]  /*1e2a0*/  @P3 STG.E desc[UR16][R236.64], R239 ;  /* 0x000000efec003986 */ /* 0x0003e8000c101910 */
[----:B--2---:R-:W2:Y:S04]  /*1e2b0*/  LDL.LU R238, [R1+0x14] ;  /* 0x0000140001ee7983 */ /* 0x004ea80000300800 */
[----:B-1----:R-:W3:Y:S01]  /*1e2c0*/  LDL.LU R237, [R1+0x10] ;  /* 0x0000100001ed7983 */ /* 0x002ee20000300800 */
[----:B------:R-:W-:-:S02]  /*1e2d0*/  VIADD R0, R6, 0xa ;  /* 0x0000000a06007836 */ /* 0x000fc40000000000 */
[----:B------:R-:W-:Y:S01]  /*1e2e0*/  VIADD R5, R6, 0xb ;  /* 0x0000000b06057836 */ /* 0x000fe20000000000 */
[----:B------:R-:W4:Y:S02]  /*1e2f0*/  LDL.LU R239, [R1+0x1c] ;  /* 0x00001c0001ef7983 */ /* 0x000f240000300800 */
[----:B------:R-:W-:Y:S01]  /*1e300*/  ISETP.LT.AND P5, PT, R0, UR4, !P0 ;  /* 0x0000000400007c0c */ /* 0x000fe2000c7a1270 */
[----:B------:R-:W-:Y:S01]  /*1e310*/  ULDC UR4, c[0x0][0x22c] ;  /* 0x00008b0000047ab9 */ /* 0x000fe20000000800 */
[----:B------:R-:W-:-:S04]  /*1e320*/  IADD3 R0, R7, UR5, RZ ;  /* 0x0000000507007c10 */ /* 0x000fc8000fffe0ff */
[----:B------:R-:W-:Y:S02]  /*1e330*/  LEA R4, P6, R0, R2, 0x2 ;  /* 0x0000000200047211 */ /* 0x000fe400078c10ff */
[----:B------:R-:W-:Y:S01]  /*1e340*/  ISETP.LT.AND P4, PT, R5, UR4, !P0 ;  /* 0x0000000405007c0c */ /* 0x000fe2000c781270 */
[----:B------:R-:W-:Y:S01]  /*1e350*/  VIADD R7, R6, 0xc ;  /* 0x0000000c06077836 */ /* 0x000fe20000000000 */
[C---:B------:R-:W-:Y:S01]  /*1e360*/  LEA.HI.X.SX32 R5, R0.reuse, R3, 0x2, P6 ;  /* 0x0000000300057211 */ /* 0x040fe200030f16ff */
[----:B------:R-:W-:Y:S01]  /*1e370*/  VIADD R0, R0, UR5 ;  /* 0x0000000500007c36 */ /* 0x000fe20008000000 */
[----:B------:R-:W-:-:S03]  /*1e380*/  ULDC UR4, c[0x0][0x22c] ;  /* 0x00008b0000047ab9 */ /* 0x000fc60000000800 */
[----:B---3--:R1:W-:Y:S01]  /*1e390*/  @P2 STG.E desc[UR16][R4.64], R237 ;  /* 0x000000ed04002986 */ /* 0x0083e2000c101910 */
[----:B------:R-:W-:-:S04]  /*1e3a0*/  LEA R236, P2, R0, R2, 0x2 ;  /* 0x0000000200ec7211 */ /* 0x000fc800078410ff */
[----:B-1----:R-:W-:-:S05]  /*1e3b0*/  LEA.HI.X.SX32 R237, R0, R3, 0x2, P2 ;  /* 0x0000000300ed7211 */ /* 0x002fca00010f16ff */
[----:B------:R1:W-:Y:S04]  /*1e3c0*/  @P1 STG.E desc[UR16][R236.64], R248 ;  /* 0x000000f8ec001986 */ /* 0x0003e8000c101910 */
[----:B-1----:R-:W3:Y:S01]  /*1e3d0*/  LDL.LU R248, [R1+0x18] ;  /* 0x0000180001f87983 */ /* 0x002ee20000300800 */
[----:B------:R-:W-:Y:S01]  /*1e3e0*/  ISETP.LT.AND P3, PT, R7, UR4, !P0 ;  /* 0x0000000407007c0c */ /* 0x000fe2000c761270 */
[----:B------:R-:W-:Y:S01]  /*1e3f0*/  VIADD R5, R0, UR5 ;  /* 0x0000000500057c36 */ /* 0x000fe20008000000 */
[----:B------:R-:W-:Y:S01]  /*1e400*/  ULDC UR4, c[0x0][0x22c] ;  /* 0x00008b0000047ab9 */ /* 0x000fe20000000800 */
[----:B------:R-:W-:-:S03]  /*1e410*/  VIADD R7, R6, 0xd ;  /* 0x0000000d06077836 */ /* 0x000fc60000000000 */
[-C--:B------:R-:W-:Y:S01]  /*1e420*/  LEA R4, P6, R5, R2.reuse, 0x2 ;  /* 0x0000000205047211 */ /* 0x080fe200078c10ff */
[C---:B------:R-:W-:Y:S01]  /*1e430*/  VIADD R0, R6.reuse, 0xe ;  /* 0x0000000e06007836 */ /* 0x040fe20000000000 */
[----:B------:R-:W-:Y:S01]  /*1e440*/  ISETP.LT.AND P2, PT, R7, UR4, !P0 ;  /* 0x0000000407007c0c */ /* 0x000fe2000c741270 */
[C---:B------:R-:W-:Y:S01]  /*1e450*/  VIADD R7, R5.reuse, UR5 ;  /* 0x0000000505077c36 */ /* 0x040fe20008000000 */
[-C--:B------:R-:W-:Y:S01]  /*1e460*/  LEA.HI.X.SX32 R5, R5, R3.reuse, 0x2, P6 ;  /* 0x0000000305057211 */ /* 0x080fe200030f16ff */
[----:B------:R-:W-:Y:S01]  /*1e470*/  ULDC UR4, c[0x0][0x22c] ;  /* 0x00008b0000047ab9 */ /* 0x000fe20000000800 */
[----:B------:R-:W-:Y:S01]  /*1e480*/  VIADD R237, R6, 0xf ;  /* 0x0000000f06ed7836 */ /* 0x000fe20000000000 */
[----:B------:R-:W-:Y:S01]  /*1e490*/  ISETP.LT.AND P1, PT, R0, UR4, !P0 ;  /* 0x0000000400007c0c */ /* 0x000fe2000c721270 */
[----:B------:R-:W-:Y:S01]  /*1e4a0*/  ULDC UR4, c[0x0][0x22c] ;  /* 0x00008b0000047ab9 */ /* 0x000fe20000000800 */
[C---:B------:R-:W-:Y:S01]  /*1e4b0*/  LEA R236, P6, R7.reuse, R2, 0x2 ;  /* 0x0000000207ec7211 */ /* 0x040fe200078c10ff */
[----:B------:R-:W-:Y:S01]  /*1e4c0*/  VIADD R0, R7, UR5 ;  /* 0x0000000507007c36 */ /* 0x000fe20008000000 */
[----:B--2---:R1:W-:Y:S01]  /*1e4d0*/  @P5 STG.E desc[UR16][R4.64], R238 ;  /* 0x000000ee04005986 */ /* 0x0043e2000c101910 */
[----:B------:R-:W-:Y:S01]  /*1e4e0*/  ISETP.LT.AND P5, PT, R237, UR4, !P0 ;  /* 0x00000004ed007c0c */ /* 0x000fe2000c7a1270 */
[----:B------:R-:W-:Y:S01]  /*1e4f0*/  ULDC UR4, c[0x0][0x22c] ;  /* 0x00008b0000047ab9 */ /* 0x000fe20000000800 */
[----:B------:R-:W-:Y:S01]  /*1e500*/  LEA.HI.X.SX32 R237, R7, R3, 0x2, P6 ;  /* 0x0000000307ed7211 */ /* 0x000fe200030f16ff */
[----:B------:R-:W-:-:S04]  /*1e510*/  VIADD R7, R0, UR5 ;  /* 0x0000000500077c36 */ /* 0x000fc80008000000 */
[----:B------:R2:W-:Y:S01]  /*1e520*/  @P4 STG.E desc[UR16][R236.64], R249 ;  /* 0x000000f9ec004986 */ /* 0x0005e2000c101910 */
[----:B-1----:R-:W-:Y:S01]  /*1e530*/  VIADD R238, R6, 0x10 ;  /* 0x0000001006ee7836 */ /* 0x002fe20000000000 */
[----:B------:R-:W-:-:S04]  /*1e540*/  LEA R4, P6, R0, R2, 0x2 ;  /* 0x0000000200047211 */ /* 0x000fc800078c10ff */
[-C--:B------:R-:W-:Y:S02]  /*1e550*/  LEA.HI.X.SX32 R5, R0, R3.reuse, 0x2, P6 ;  /* 0x0000000300057211 */ /* 0x080fe400030f16ff */
[----:B------:R-:W-:Y:S01]  /*1e560*/  ISETP.LT.AND P4, PT, R238, UR4, !P0 ;  /* 0x00000004ee007c0c */ /* 0x000fe2000c781270 */
[C---:B------:R-:W-:Y:S01]  /*1e570*/  VIADD R238, R7.reuse, UR5 ;  /* 0x0000000507ee7c36 */ /* 0x040fe20008000000 */
[CC--:B--2---:R-:W-:Y:S01]  /*1e580*/  LEA R236, P6, R7.reuse, R2.reuse, 0x2 ;  /* 0x0000000207ec7211 */ /* 0x0c4fe200078c10ff */
[----:B------:R-:W-:Y:S01]  /*1e590*/  VIADD R0, R6, 0x11 ;  /* 0x0000001106007836 */ /* 0x000fe20000000000 */
[----:B------:R-:W-:Y:S02]  /*1e5a0*/  ULDC UR4, c[0x0][0x22c] ;  /* 0x00008b0000047ab9 */ /* 0x000fe40000000800 */
[----:B------:R-:W-:Y:S01]  /*1e5b0*/  LEA.HI.X.SX32 R237, R7, R3, 0x2, P6 ;  /* 0x0000000307ed7211 */ /* 0x000fe200030f16ff */
[----:B---3--:R1:W-:Y:S01]  /*1e5c0*/  @P3 STG.E desc[UR16][R4.64], R248 ;  /* 0x000000f804003986 */ /* 0x0083e2000c101910 */
[----:B------:R-:W-:Y:S01]  /*1e5d0*/  ISETP.LT.AND P3, PT, R0, UR4, !P0 ;  /* 0x0000000400007c0c */ /* 0x000fe2000c761270 */
[----:B------:R-:W-:Y:S01]  /*1e5e0*/  ULDC UR4, c[0x0][0x22c] ;  /* 0x00008b0000047ab9 */ /* 0x000fe20000000800 */
[----:B------:R-:W-:Y:S01]  /*1e5f0*/  IADD3 R0, R6, 0x12, RZ ;  /* 0x0000001206007810 */ /* 0x000fe20007ffe0ff */
[----:B------:R-:W-:Y:S01]  /*1e600*/  @P2 STG.E desc[UR16][R236.64], R250 ;  /* 0x000000faec002986 */ /* 0x000fe2000c101910 */
[----:B-1----:R-:W-:-:S04]  /*1e610*/  LEA R4, P6, R238, R2, 0x2 ;  /* 0x00000002ee047211 */ /* 0x002fc800078c10ff */
[CC--:B------:R-:W-:Y:S01]  /*1e620*/  LEA.HI.X.SX32 R5, R238.reuse, R3.reuse, 0x2, P6 ;  /* 0x00000003ee057211 */ /* 0x0c0fe200030f16ff */
[----:B------:R-:W-:Y:S01]  /*1e630*/  VIADD R238, R238, UR5 ;  /* 0x00000005eeee7c36 */ /* 0x000fe20008000000 */
[----:B------:R-:W-:Y:S01]  /*1e640*/  ISETP.LT.AND P2, PT, R0, UR4, !P0 ;  /* 0x0000000400007c0c */ /* 0x000fe2000c741270 */
[----:B------:R-:W-:Y:S01]  /*1e650*/  VIADD R0, R6, 0x13 ;  /* 0x0000001306007836 */ /* 0x000fe20000000000 */
[----:B------:R-:W-:Y:S01]  /*1e660*/  ULDC UR4, c[0x0][0x22c] ;  /* 0x00008b0000047ab9 */ /* 0x000fe20000000800 */
[----:B----4-:R1:W-:Y:S01]  /*1e670*/  @P1 STG.E desc[UR16][R4.64], R239 ;  /* 0x000000ef04001986 */ /* 0x0103e2000c101910 */
[C---:B------:R-:W-:Y:S01]  /*1e680*/  LEA R248, P1, R238.reuse, R2, 0x2 ;  /* 0x00000002eef87211 */ /* 0x040fe200078210ff */
[C---:B------:R-:W-:Y:S01]  /*1e690*/  VIADD R7, R238.reuse, UR5 ;  /* 0x00000005ee077c36 */ /* 0x040fe20008000000 */
[----:B------:R-:W-:Y:S02]  /*1e6a0*/  ULDC UR5, c[0x0][0x22c] ;  /* 0x00008b0000057ab9 */ /* 0x000fe40000000800 */
[----:B------:R-:W-:-:S02]  /*1e6b0*/  LEA.HI.X.SX32 R249, R238, R3, 0x2, P1 ;  /* 0x00000003eef97211 */ /* 0x000fc400008f16ff */
[----:B------:R-:W-:Y:S01]  /*1e6c0*/  ISETP.LT.AND P1, PT, R0, UR4, !P0 ;  /* 0x0000000400007c0c */ /* 0x000fe2000c721270 */
[----:B------:R-:W-:Y:S01]  /*1e6d0*/  VIADD R0, R6, 0x14 ;  /* 0x0000001406007836 */ /* 0x000fe20000000000 */
[C---:B------:R-:W-:Y:S01]  /*1e6e0*/  LEA R238, P6, R7.reuse, R2, 0x2 ;  /* 0x0000000207ee7211 */ /* 0x040fe200078c10ff */
[----:B------:R-:W-:Y:S01]  /*1e6f0*/  ULDC UR4, c[0x0][0x22c] ;  /* 0x00008b0000047ab9 */ /* 0x000fe20000000800 */
[----:B------:R-:W-:Y:S02]  /*1e700*/  @P5 STG.E desc[UR16][R248.64], R251 ;  /* 0x000000fbf8005986 */ /* 0x000fe4000c101910 */
[----:B------:R-:W-:Y:S01]  /*1e710*/  ISETP.LT.AND P5, PT, R0, UR4, !P0 ;  /* 0x0000000400007c0c */ /* 0x000fe2000c7a1270 */
[----:B------:R-:W-:Y:S01]  /*1e720*/  ULDC UR4, c[0x0][0x248] ;  /* 0x0000920000047ab9 */ /* 0x000fe20000000800 */
[C---:B-1----:R-:W-:Y:S01]  /*1e730*/  LEA.HI.X.SX32 R239, R7.reuse, R3, 0x2, P6 ;  /* 0x0000000307ef7211 */ /* 0x042fe200030f16ff */
[----:B------:R-:W-:Y:S01]  /*1e740*/  VIADD R7, R7, UR4 ;  /* 0x0000000407077c36 */ /* 0x000fe20008000000 */
[----:B------:R-:W-:Y:S01]  /*1e750*/  ULDC UR4, c[0x0][0x248] ;  /* 0x0000920000047ab9 */ /* 0x000fe20000000800 */
[----:B------:R-:W-:-:S02]  /*1e760*/  VIADD R0, R6, 0x15 ;  /* 0x0000001506007836 */ /* 0x000fc40000000000 */
[C---:B------:R-:W-:Y:S01]  /*1e770*/  VIADD R5, R7.reuse, UR4 ;  /* 0x0000000407057c36 */ /* 0x040fe20008000000 */
[CC--:B------:R-:W-:Y:S01]  /*1e780*/  LEA R236, P6, R7.reuse, R2.reuse, 0x2 ;  /* 0x0000000207ec7211 */ /* 0x0c0fe200078c10ff */
[----:B------:R-:W-:Y:S01]  /*1e790*/  ULDC UR4, c[0x0][0x248] ;  /* 0x0000920000047ab9 */ /* 0x000fe20000000800 */
[----:B------:R1:W-:Y:S02]  /*1e7a0*/  @P4 STG.E desc[UR16][R238.64], R244 ;  /* 0x000000f4ee004986 */ /* 0x0003e4000c101910 */
[-C--:B------:R-:W-:Y:S01]  /*1e7b0*/  LEA.HI.X.SX32 R237, R7, R3.reuse, 0x2, P6 ;  /* 0x0000000307ed7211 */ /* 0x080fe200030f16ff */
[C---:B------:R-:W-:Y:S01]  /*1e7c0*/  VIADD R7, R5.reuse, UR4 ;  /* 0x0000000405077c36 */ /* 0x040fe20008000000 */
[CC--:B------:R-:W-:Y:S01]  /*1e7d0*/  LEA R4, P6, R5.reuse, R2.reuse, 0x2 ;  /* 0x0000000205047211 */ /* 0x0c0fe200078c10ff */
[----:B------:R-:W-:Y:S01]  /*1e7e0*/  ULDC UR4, c[0x0][0x248] ;  /* 0x0000920000047ab9 */ /* 0x000fe20000000800 */
[----:B------:R-:W-:Y:S01]  /*1e7f0*/  ISETP.LT.AND P4, PT, R0, UR5, !P0 ;  /* 0x0000000500007c0c */ /* 0x000fe2000c781270 */
[----:B------:R-:W-:Y:S01]  /*1e800*/  VIADD R0, R6, 0x16 ;  /* 0x0000001606007836 */ /* 0x000fe20000000000 */
[----:B------:R-:W-:Y:S01]  /*1e810*/  LEA.HI.X.SX32 R5, R5, R3, 0x2, P6 ;  /* 0x0000000305057211 */ /* 0x000fe200030f16ff */
[----:B------:R-:W-:Y:S01]  /*1e820*/  ULDC UR5, c[0x0][0x22c] ;  /* 0x00008b0000057ab9 */ /* 0x000fe20000000800 */
[----:B------:R2:W-:Y:S01]  /*1e830*/  @P3 STG.E desc[UR16][R236.64], R16 ;  /* 0x00000010ec003986 */ /* 0x0005e2000c101910 */
[----:B-1----:R-:W-:-:S02]  /*1e840*/  LEA R238, P6, R7, R2, 0x2 ;  /* 0x0000000207ee7211 */ /* 0x002fc400078c10ff */
[----:B------:R-:W-:Y:S01]  /*1e850*/  ISETP.LT.AND P3, PT, R0, UR5, !P0 ;  /* 0x0000000500007c0c */ /* 0x000fe2000c761270 */
[----:B------:R-:W-:Y:S01]  /*1e860*/  VIADD R0, R6, 0x17 ;  /* 0x0000001706007836 */ /* 0x000fe20000000000 */
[CC--:B------:R-:W-:Y:S01]  /*1e870*/  LEA.HI.X.SX32 R239, R7.reuse, R3.reuse, 0x2, P6 ;  /* 0x0000000307ef7211 */ /* 0x0c0fe200030f16ff */
[----:B------:R-:W-:Y:S01]  /*1e880*/  VIADD R7, R7, UR4 ;  /* 0x0000000407077c36 */ /* 0x000fe20008000000 */
[----:B------:R-:W-:Y:S01]  /*1e890*/  ULDC UR5, c[0x0][0x22c] ;  /* 0x00008b0000057ab9 */ /* 0x000fe20000000800 */
[----:B------:R1:W-:Y:S01]  /*1e8a0*/  @P2 STG.E desc[UR16][R4.64], R245 ;  /* 0x000000f504002986 */ /* 0x0003e2000c101910 */
[----:B------:R-:W-:Y:S01]  /*1e8b0*/  ISETP.LT.AND P2, PT, R0, UR5, !P0 ;  /* 0x0000000500007c0c */ /* 0x000fe2000c741270 */
[----:B------:R-:W-:Y:S01]  /*1e8c0*/  ULDC UR4, c[0x0][0x248] ;  /* 0x0000920000047ab9 */ /* 0x000fe20000000800 */
[----:B------:R-:W-:Y:S01]  /*1e8d0*/  VIADD R0, R6, 0x18 ;  /* 0x0000001806007836 */ /* 0x000fe20000000000 */
[----:B------:R3:W-:Y:S01]  /*1e8e0*/  @P1 STG.E desc[UR16][R238.64], R17 ;  /* 0x00000011ee001986 */ /* 0x0007e2000c101910 */
[C---:B--2---:R-:W-:Y:S01]  /*1e8f0*/  LEA R236, P1, R7.reuse, R2, 0x2 ;  /* 0x0000000207ec7211 */ /* 0x044fe200078210ff */
[C---:B------:R-:W-:Y:S01]  /*1e900*/  VIADD R16, R7.reuse, UR4 ;  /* 0x0000000407107c36 */ /* 0x040fe20008000000 */
[----:B------:R-:W-:Y:S01]  /*1e910*/  ULDC UR4, c[0x0][0x22c] ;  /* 0x00008b0000047ab9 */ /* 0x000fe20000000800 */
[----:B------:R-:W-:Y:S01]  /*1e920*/  ULDC UR5, c[0x0][0x22c] ;  /* 0x00008b0000057ab9 */ /* 0x000fe20000000800 */
[----:B------:R-:W-:-:S02]  /*1e930*/  LEA.HI.X.SX32 R237, R7, R3, 0x2, P1 ;  /* 0x0000000307ed7211 */ /* 0x000fc400008f16ff */
[----:B------:R-:W-:Y:S01]  /*1e940*/  ISETP.LT.AND P1, PT, R0, UR4, !P0 ;  /* 0x0000000400007c0c */ /* 0x000fe2000c721270 */
[----:B------:R-:W-:Y:S01]  /*1e950*/  ULDC UR4, c[0x0][0x22c] ;  /* 0x00008b0000047ab9 */ /* 0x000fe20000000800 */
[----:B------:R-:W-:Y:S01]  /*1e960*/  IADD3 R0, R6, 0x19, RZ ;  /* 0x0000001906007810 */ /* 0x000fe20007ffe0ff */
[----:B------:R-:W-:Y:S01]  /*1e970*/  @P5 STG.E desc[UR16][R236.64], R246 ;  /* 0x000000f6ec005986 */ /* 0x000fe2000c101910 */
[----:B------:R-:W-:Y:S02]  /*1e980*/  LEA R244, P6, R16, R2, 0x2 ;  /* 0x0000000210f47211 */ /* 0x000fe400078c10ff */
        /* <DEDUP_REMOVED lines=10> */
[-C--:B------:R-:W-:Y:S02]  /*1ea30*/  LEA.HI.X.SX32 R5, R16, R3.reuse, 0x2, P6 ;  /* 0x0000000310057211 */ /* 0x080fe400030f16ff */
[C---:B------:R-:W-:Y:S02]  /*1ea40*/  LEA R16, P6, R7.reuse, R2, 0x2 ;  /* 0x0000000207107211 */ /* 0x040fe400078c10ff */
[----:B------:R-:W-:Y:S01]  /*1ea50*/  ISETP.LT.AND P4, PT, R0, UR5, !P0 ;  /* 0x0000000500007c0c */ /* 0x000fe2000c781270 */
[----:B------:R-:W-:Y:S01]  /*1ea60*/  VIADD R0, R6, 0x1b ;  /* 0x0000001b06007836 */ /* 0x000fe20000000000 */
[C---:B---3--:R-:W-:Y:S01]  /*1ea70*/  LEA.HI.X.SX32 R17, R7.reuse, R3, 0x2, P6 ;  /* 0x0000000307117211 */ /* 0x048fe200030f16ff */
[----:B------:R-:W-:Y:S01]  /*1ea80*/  ULDC UR5, c[0x0][0x22c] ;  /* 0x00008b0000057ab9 */ /* 0x000fe20000000800 */
[----:B-1----:R-:W-:Y:S01]  /*1ea90*/  VIADD R18, R7, UR4 ;  /* 0x0000000407127c36 */ /* 0x002fe20008000000 */
[----:B------:R1:W-:Y:S01]  /*1eaa0*/  @P3 STG.E desc[UR16][R4.64], R247 ;  /* 0x000000f704003986 */ /* 0x0003e2000c101910 */
[----:B------:R-:W-:Y:S01]  /*1eab0*/  ISETP.LT.AND P3, PT, R0, UR5, !P0 ;  /* 0x0000000500007c0c */ /* 0x000fe2000c761270 */
[----:B------:R-:W-:-:S02]  /*1eac0*/  ULDC UR4, c[0x0][0x248] ;  /* 0x0000920000047ab9 */ /* 0x000fc40000000800 */
[-C--:B------:R-:W-:Y:S01]  /*1ead0*/  LEA R236, P6, R18, R2.reuse, 0x2 ;  /* 0x0000000212ec7211 */ /* 0x080fe200078c10ff */
[----:B------:R-:W-:Y:S01]  /*1eae0*/  VIADD R0, R6, 0x1c ;  /* 0x0000001c06007836 */ /* 0x000fe20000000000 */
[----:B------:R-:W-:Y:S02]  /*1eaf0*/  ULDC UR5, c[0x0][0x22c] ;  /* 0x00008b0000057ab9 */ /* 0x000fe40000000800 */
[CC--:B------:R-:W-:Y:S01]  /*1eb00*/  LEA.HI.X.SX32 R237, R18.reuse, R3.reuse, 0x2, P6 ;  /* 0x0000000312ed7211 */ /* 0x0c0fe200030f16ff */
[----:B------:R-:W-:Y:S01]  /*1eb10*/  VIADD R18, R18, UR4 ;  /* 0x0000000412127c36 */ /* 0x000fe20008000000 */
[----:B------:R2:W-:Y:S01]  /*1eb20*/  @P2 STG.E desc[UR16][R16.64], R19 ;  /* 0x0000001310002986 */ /* 0x0005e2000c101910 */
[----:B------:R-:W-:Y:S01]  /*1eb30*/  ISETP.LT.AND P2, PT, R0, UR5, !P0 ;  /* 0x0000000500007c0c */ /* 0x000fe2000c741270 */
[----:B------:R-:W-:Y:S01]  /*1eb40*/  ULDC UR4, c[0x0][0x248] ;  /* 0x0000920000047ab9 */ /* 0x000fe20000000800 */
[----:B------:R-:W-:Y:S01]  /*1eb50*/  VIADD R0, R6, 0x1d ;  /* 0x0000001d06007836 */ /* 0x000fe20000000000 */
[----:B------:R3:W-:Y:S01]  /*1eb60*/  @P1 STG.E desc[UR16][R236.64], R8 ;  /* 0x00000008ec001986 */ /* 0x0007e2000c101910 */
[C---:B-1----:R-:W-:Y:S01]  /*1eb70*/  LEA R4, P1, R18.reuse, R2, 0x2 ;  /* 0x0000000212047211 */ /* 0x042fe200078210ff */
[C---:B------:R-:W-:Y:S01]  /*1eb80*/  VIADD R7, R18.reuse, UR4 ;  /* 0x0000000412077c36 */ /* 0x040fe20008000000 */
[----:B------:R-:W-:Y:S01]  /*1eb90*/  ULDC UR4, c[0x0][0x22c] ;  /* 0x00008b0000047ab9 */ /* 0x000fe20000000800 */
[----:B------:R-:W-:Y:S01]  /*1eba0*/  ULDC UR5, c[0x0][0x22c] ;  /* 0x00008b0000057ab9 */ /* 0x000fe20000000800 */
[----:B------:R-:W-:-:S02]  /*1ebb0*/  LEA.HI.X.SX32 R5, R18, R3, 0x2, P1 ;  /* 0x0000000312057211 */ /* 0x000fc400008f16ff */
[----:B------:R-:W-:Y:S01]  /*1ebc0*/  ISETP.LT.AND P1, PT, R0, UR4, !P0 ;  /* 0x0000000400007c0c */ /* 0x000fe2000c721270 */
[----:B------:R-:W-:Y:S01]  /*1ebd0*/  VIADD R0, R6, 0x1e ;  /* 0x0000001e06007836 */ /* 0x000fe20000000000 */
[C---:B--2---:R-:W-:Y:S01]  /*1ebe0*/  LEA R16, P6, R7.reuse, R2, 0x2 ;  /* 0x0000000207107211 */ /* 0x044fe200078c10ff */
[----:B------:R-:W-:Y:S01]  /*1ebf0*/  ULDC UR4, c[0x0][0x22c] ;  /* 0x00008b0000047ab9 */ /* 0x000fe20000000800 */
[----:B------:R1:W-:Y:S02]  /*1ec00*/  @P5 STG.E desc[UR16][R4.64], R24 ;  /* 0x0000001804005986 */ /* 0x0003e4000c101910 */
[----:B------:R-:W-:Y:S01]  /*1ec10*/  ISETP.LT.AND P5, PT, R0, UR4, !P0 ;  /* 0x0000000400007c0c */ /* 0x000fe2000c7a1270 */
[----:B------:R-:W-:Y:S01]  /*1ec20*/  ULDC UR4, c[0x0][0x248] ;  /* 0x0000920000047ab9 */ /* 0x000fe20000000800 */
[C---:B------:R-:W-:Y:S01]  /*1ec30*/  LEA.HI.X.SX32 R17, R7.reuse, R3, 0x2, P6 ;  /* 0x0000000307117211 */ /* 0x040fe200030f16ff */
[----:B------:R-:W-:Y:S01]  /*1ec40*/  VIADD R7, R7, UR4 ;  /* 0x0000000407077c36 */ /* 0x000fe20008000000 */
[----:B------:R-:W-:-:S03]  /*1ec50*/  ULDC UR4, c[0x0][0x248] ;  /* 0x0000920000047ab9 */ /* 0x000fc60000000800 */
[C---:B---3--:R-:W-:Y:S01]  /*1ec60*/  VIADD R8, R7.reuse, UR4 ;  /* 0x0000000407087c36 */ /* 0x048fe20008000000 */
[CC--:B------:R-:W-:Y:S01]  /*1ec70*/  LEA R18, P6, R7.reuse, R2.reuse, 0x2 ;  /* 0x0000000207127211 */ /* 0x0c0fe200078c10ff */
[----:B------:R-:W-:Y:S01]  /*1ec80*/  VIADD R0, R6, 0x1f ;  /* 0x0000001f06007836 */ /* 0x000fe20000000000 */
[----:B------:R-:W-:Y:S02]  /*1ec90*/  ULDC UR4, c[0x0][0x248] ;  /* 0x0000920000047ab9 */ /* 0x000fe40000000800 */
[-C--:B------:R-:W-:Y:S01]  /*1eca0*/  LEA.HI.X.SX32 R19, R7, R3.reuse, 0x2, P6 ;  /* 0x0000000307137211 */ /* 0x080fe200030f16ff */
[C---:B------:R-:W-:Y:S01]  /*1ecb0*/  VIADD R7, R8.reuse, UR4 ;  /* 0x0000000408077c36 */ /* 0x040fe20008000000 */
[----:B-1----:R-:W-:Y:S01]  /*1ecc0*/  LEA R4, P6, R8, R2, 0x2 ;  /* 0x0000000208047211 */ /* 0x002fe200078c10ff */
[----:B------:R1:W-:Y:S01]  /*1ecd0*/  @P4 STG.E desc[UR16][R16.64], R9 ;  /* 0x0000000910004986 */ /* 0x0003e2000c101910 */
[----:B------:R-:W-:Y:S01]  /*1ece0*/  ISETP.LT.AND P4, PT, R0, UR5, !P0 ;  /* 0x0000000500007c0c */ /* 0x000fe2000c781270 */
[----:B------:R-:W-:Y:S01]  /*1ecf0*/  ULDC UR5, c[0x0][0x22c] ;  /* 0x00008b0000057ab9 */ /* 0x000fe20000000800 */
[----:B------:R-:W-:Y:S01]  /*1ed00*/  IADD3 R0, R6, 0x20, RZ ;  /* 0x0000002006007810 */ /* 0x000fe20007ffe0ff */
[----:B------:R-:W-:Y:S01]  /*1ed10*/  ULDC UR4, c[0x0][0x248] ;  /* 0x0000920000047ab9 */ /* 0x000fe20000000800 */
[----:B------:R-:W-:-:S02]  /*1ed20*/  LEA.HI.X.SX32 R5, R8, R3, 0x2, P6 ;  /* 0x0000000308057211 */ /* 0x000fc400030f16ff */
[CC--:B------:R-:W-:Y:S01]  /*1ed30*/  LEA R8, P6, R7.reuse, R2.reuse, 0x2 ;  /* 0x0000000207087211 */ /* 0x0c0fe200078c10ff */
[----:B------:R2:W-:Y:S01]  /*1ed40*/  @P3 STG.E desc[UR16][R18.64], R25 ;  /* 0x0000001912003986 */ /* 0x0005e2000c101910 */
[----:B------:R-:W-:Y:S01]  /*1ed50*/  ISETP.LT.AND P3, PT, R0, UR5, !P0 ;  /* 0x0000000500007c0c */ /* 0x000fe2000c761270 */
[----:B------:R-:W-:Y:S01]  /*1ed60*/  VIADD R0, R6, 0x21 ;  /* 0x0000002106007836 */ /* 0x000fe20000000000 */
[----:B------:R-:W-:Y:S01]  /*1ed70*/  ULDC UR5, c[0x0][0x22c] ;  /* 0x00008b0000057ab9 */ /* 0x000fe20000000800 */
[CC--:B-1----:R-:W-:Y:S01]  /*1ed80*/  LEA.HI.X.SX32 R9, R7.reuse, R3.reuse, 0x2, P6 ;  /* 0x0000000307097211 */ /* 0x0c2fe200030f16ff */
[----:B------:R-:W-:Y:S01]  /*1ed90*/  VIADD R7, R7, UR4 ;  /* 0x0000000407077c36 */ /* 0x000fe20008000000 */
[----:B------:R1:W-:Y:S01]  /*1eda0*/  @P2 STG.E desc[UR16][R4.64], R10 ;  /* 0x0000000a04002986 */ /* 0x0003e2000c101910 */
[----:B------:R-:W-:Y:S01]  /*1edb0*/  ISETP.LT.AND P2, PT, R0, UR5, !P0 ;  /* 0x0000000500007c0c */ /* 0x000fe2000c741270 */
[----:B------:R-:W-:Y:S01]  /*1edc0*/  ULDC UR4, c[0x0][0x248] ;  /* 0x0000920000047ab9 */ /* 0x000fe20000000800 */
[----:B------:R-:W-:Y:S01]  /*1edd0*/  VIADD R0, R6, 0x22 ;  /* 0x0000002206007836 */ /* 0x000fe20000000000 */
[----:B------:R3:W-:Y:S01]  /*1ede0*/  @P1 STG.E desc[UR16][R8.64], R26 ;  /* 0x0000001a08001986 */ /* 0x0007e2000c101910 */
[C---:B------:R-:W-:Y:S01]  /*1edf0*/  LEA R16, P1, R7.reuse, R2, 0x2 ;  /* 0x0000000207107211 */ /* 0x040fe200078210ff */
[C---:B--2---:R-:W-:Y:S01]  /*1ee00*/  VIADD R18, R7.reuse, UR4 ;  /* 0x0000000407127c36 */ /* 0x044fe20008000000 */
[----:B------:R-:W-:Y:S01]  /*1ee10*/  ULDC UR4, c[0x0][0x22c] ;  /* 0x00008b0000047ab9 */ /* 0x000fe20000000800 */
[----:B------:R-:W-:Y:S01]  /*1ee20*/  ULDC UR5, c[0x0][0x22c] ;  /* 0x00008b0000057ab9 */ /* 0x000fe20000000800 */
[----:B------:R-:W-:-:S02]  /*1ee30*/  LEA.HI.X.SX32 R17, R7, R3, 0x2, P1 ;  /* 0x0000000307117211 */ /* 0x000fc400008f16ff */
[----:B------:R-:W-:Y:S01]  /*1ee40*/  ISETP.LT.AND P1, PT, R0, UR4, !P0 ;  /* 0x0000000400007c0c */ /* 0x000fe2000c721270 */
[----:B------:R-:W-:Y:S01]  /*1ee50*/  VIADD R0, R6, 0x23 ;  /* 0x0000002306007836 */ /* 0x000fe20000000000 */
[----:B-1----:R-:W-:Y:S01]  /*1ee60*/  LEA R4, P6, R18, R2, 0x2 ;  /* 0x0000000212047211 */ /* 0x002fe200078c10ff */
[----:B------:R-:W-:Y:S01]  /*1ee70*/  ULDC UR4, c[0x0][0x22c] ;  /* 0x00008b0000047ab9 */ /* 0x000fe20000000800 */
[----:B------:R1:W-:Y:S02]  /*1ee80*/  @P5 STG.E desc[UR16][R16.64], R11 ;  /* 0x0000000b10005986 */ /* 0x0003e4000c101910 */
[----:B------:R-:W-:Y:S01]  /*1ee90*/  ISETP.LT.AND P5, PT, R0, UR4, !P0 ;  /* 0x0000000400007c0c */ /* 0x000fe2000c7a1270 */
[----:B------:R-:W-:Y:S01]  /*1eea0*/  ULDC UR4, c[0x0][0x248] ;  /* 0x0000920000047ab9 */ /* 0x000fe20000000800 */
[C---:B------:R-:W-:Y:S01]  /*1eeb0*/  LEA.HI.X.SX32 R5, R18.reuse, R3, 0x2, P6 ;  /* 0x0000000312057211 */ /* 0x040fe200030f16ff */
[----:B------:R-:W-:Y:S01]  /*1eec0*/  VIADD R18, R18, UR4 ;  /* 0x0000000412127c36 */ /* 0x000fe20008000000 */
[----:B------:R-:W-:Y:S01]  /*1eed0*/  ULDC UR4, c[0x0][0x248] ;  /* 0x0000920000047ab9 */ /* 0x000fe20000000800 */
[----:B------:R-:W-:-:S02]  /*1eee0*/  VIADD R0, R6, 0x24 ;  /* 0x0000002406007836 */ /* 0x000fc40000000000 */
[C---:B------:R-:W-:Y:S01]  /*1eef0*/  VIADD R7, R18.reuse, UR4 ;  /* 0x0000000412077c36 */ /* 0x040fe20008000000 */
[CC--:B---3--:R-:W-:Y:S01]  /*1ef00*/  LEA R8, P6, R18.reuse, R2.reuse, 0x2 ;  /* 0x0000000212087211 */ /* 0x0c8fe200078c10ff */
[----:B------:R-:W-:Y:S01]  /*1ef10*/  ULDC UR4, c[0x0][0x248] ;  /* 0x0000920000047ab9 */ /* 0x000fe20000000800 */
[----:B------:R2:W-:Y:S01]  /*1ef20*/  @P4 STG.E desc[UR16][R4.64], R27 ;  /* 0x0000001b04004986 */ /* 0x0005e2000c101910 */
[C---:B-1----:R-:W-:Y:S01]  /*1ef30*/  VIADD R16, R7.reuse, UR4 ;  /* 0x0000000407107c36 */ /* 0x042fe20008000000 */
[-C--:B------:R-:W-:Y:S01]  /*1ef40*/  LEA.HI.X.SX32 R9, R18, R3.reuse, 0x2, P6 ;  /* 0x0000000312097211 */ /* 0x080fe200030f16ff */
[----:B------:R-:W-:Y:S01]  /*1ef50*/  ULDC UR4, c[0x0][0x248] ;  /* 0x0000920000047ab9 */ /* 0x000fe20000000800 */
[CC--:B------:R-:W-:Y:S02]  /*1ef60*/  LEA R10, P6, R7.reuse, R2.reuse, 0x2 ;  /* 0x00000002070a7211 */ /* 0x0c0fe400078c10ff */
[----:B------:R-:W-:Y:S01]  /*1ef70*/  ISETP.LT.AND P4, PT, R0, UR5, !P0 ;  /* 0x0000000500007c0c */ /* 0x000fe2000c781270 */
[----:B------:R-:W-:Y:S01]  /*1ef80*/  VIADD R0, R6, 0x25 ;  /* 0x0000002506007836 */ /* 0x000fe20000000000 */
[----:B------:R-:W-:Y:S01]  /*1ef90*/  LEA.HI.X.SX32 R11, R7, R3, 0x2, P6 ;  /* 0x00000003070b7211 */ /* 0x000fe200030f16ff */
[----:B------:R-:W-:Y:S01]  /*1efa0*/  ULDC UR5, c[0x0][0x22c] ;  /* 0x00008b0000057ab9 */ /* 0x000fe20000000800 */
[----:B------:R1:W-:Y:S01]  /*1efb0*/  @P3 STG.E desc[UR16][R8.64], R12 ;  /* 0x0000000c08003986 */ /* 0x0003e2000c101910 */
[----:B--2---:R-:W-:-:S02]  /*1efc0*/  LEA R4, P6, R16, R2, 0x2 ;  /* 0x0000000210047211 */ /* 0x004fc400078c10ff */
        /* <DEDUP_REMOVED lines=10> */
[C---:B-1----:R-:W-:Y:S01]  /*1f070*/  LEA R8, P1, R16.reuse, R2, 0x2 ;  /* 0x0000000210087211 */ /* 0x042fe200078210ff */
[----:B------:R-:W-:Y:S01]  /*1f080*/  ULDC UR5, c[0x0][0x22c] ;  /* 0x00008b0000057ab9 */ /* 0x000fe20000000800 */
[C---:B------:R-:W-:Y:S01]  /*1f090*/  IADD3 R7, R16.reuse, UR4, RZ ;  /* 0x0000000410077c10 */ /* 0x040fe2000fffe0ff */
[----:B------:R-:W-:Y:S01]  /*1f0a0*/  ULDC UR4, c[0x0][0x22c] ;  /* 0x00008b0000047ab9 */ /* 0x000fe20000000800 */
[----:B------:R-:W-:-:S02]  /*1f0b0*/  LEA.HI.X.SX32 R9, R16, R3, 0x2, P1 ;  /* 0x0000000310097211 */ /* 0x000fc400008f16ff */
[----:B------:R-:W-:Y:S01]  /*1f0c0*/  ISETP.LT.AND P1, PT, R0, UR4, !P0 ;  /* 0x0000000400007c0c */ /* 0x000fe2000c721270 */
[----:B------:R-:W-:Y:S01]  /*1f0d0*/  VIADD R0, R6, 0x28 ;  /* 0x0000002806007836 */ /* 0x000fe20000000000 */
[CC--:B--2---:R-:W-:Y:S01]  /*1f0e0*/  LEA R10, P6, R7.reuse, R2.reuse, 0x2 ;  /* 0x00000002070a7211 */ /* 0x0c4fe200078c10ff */
[----:B------:R-:W-:Y:S01]  /*1f0f0*/  ULDC UR4, c[0x0][0x22c] ;  /* 0x00008b0000047ab9 */ /* 0x000fe20000000800 */
[----:B------:R1:W-:Y:S02]  /*1f100*/  @P5 STG.E desc[UR16][R8.64], R33 ;  /* 0x0000002108005986 */ /* 0x0003e4000c101910 */
[----:B------:R-:W-:Y:S01]  /*1f110*/  ISETP.LT.AND P5, PT, R0, UR4, !P0 ;  /* 0x0000000400007c0c */ /* 0x000fe2000c7a1270 */
[----:B------:R-:W-:Y:S01]  /*1f120*/  ULDC UR4, c[0x0][0x248] ;  /* 0x0000920000047ab9 */ /* 0x000fe20000000800 */
[CC--:B------:R-:W-:Y:S01]  /*1f130*/  LEA.HI.X.SX32 R11, R7.reuse, R3.reuse, 0x2, P6 ;  /* 0x00000003070b7211 */ /* 0x0c0fe200030f16ff */
[----:B------:R-:W-:Y:S01]  /*1f140*/  VIADD R7, R7, UR4 ;  /* 0x0000000407077c36 */ /* 0x000fe20008000000 */
[----:B------:R-:W-:Y:S01]  /*1f150*/  ULDC UR4, c[0x0][0x248] ;  /* 0x0000920000047ab9 */ /* 0x000fe20000000800 */
[----:B------:R-:W-:Y:S01]  /*1f160*/  VIADD R0, R6, 0x29 ;  /* 0x0000002906007836 */ /* 0x000fe20000000000 */
[----:B------:R-:W2:Y:S01]  /*1f170*/  LDS.128 R16, [R252] ;  /* 0x00000000fc107984 */ /* 0x000ea20000000c00 */
[C---:B------:R-:W-:Y:S01]  /*1f180*/  VIADD R12, R7.reuse, UR4 ;  /* 0x00000004070c7c36 */ /* 0x040fe20008000000 */
[CC--:B---3--:R-:W-:Y:S01]  /*1f190*/  LEA R4, P6, R7.reuse, R2.reuse, 0x2 ;  /* 0x0000000207047211 */ /* 0x0c8fe200078c10ff */
[----:B------:R-:W-:Y:S01]  /*1f1a0*/  ULDC UR4, c[0x0][0x248] ;  /* 0x0000920000047ab9 */ /* 0x000fe20000000800 */
[----:B------:R3:W-:Y:S02]  /*1f1b0*/  @P4 STG.E desc[UR16][R10.64], R14 ;  /* 0x0000000e0a004986 */ /* 0x0007e4000c101910 */
[-C--:B------:R-:W-:Y:S01]  /*1f1c0*/  LEA.HI.X.SX32 R5, R7, R3.reuse, 0x2, P6 ;  /* 0x0000000307057211 */ /* 0x080fe200030f16ff */
[C---:B------:R-:W-:Y:S01]  /*1f1d0*/  VIADD R7, R12.reuse, UR4 ;  /* 0x000000040c077c36 */ /* 0x040fe20008000000 */
[-C--:B-1----:R-:W-:Y:S01]  /*1f1e0*/  LEA R8, P6, R12, R2.reuse, 0x2 ;  /* 0x000000020c087211 */ /* 0x082fe200078c10ff */
[----:B------:R-:W-:Y:S01]  /*1f1f0*/  ULDC UR4, c[0x0][0x248] ;  /* 0x0000920000047ab9 */ /* 0x000fe20000000800 */
[----:B------:R-:W-:Y:S01]  /*1f200*/  ISETP.LT.AND P4, PT, R0, UR5, !P0 ;  /* 0x0000000500007c0c */ /* 0x000fe2000c781270 */
[----:B------:R-:W-:Y:S01]  /*1f210*/  VIADD R0, R6, 0x2a ;  /* 0x0000002a06007836 */ /* 0x000fe20000000000 */
[----:B------:R-:W-:Y:S01]  /*1f220*/  LEA.HI.X.SX32 R9, R12, R3, 0x2, P6 ;  /* 0x000000030c097211 */ /* 0x000fe200030f16ff */
[----:B------:R-:W-:Y:S01]  /*1f230*/  ULDC UR5, c[0x0][0x22c] ;  /* 0x00008b0000057ab9 */ /* 0x000fe20000000800 */
[----:B------:R1:W-:Y:S01]  /*1f240*/  @P3 STG.E desc[UR16][R4.64], R34 ;  /* 0x0000002204003986 */ /* 0x0003e2000c101910 */
[----:B---3--:R-:W-:-:S02]  /*1f250*/  LEA R10, P6, R7, R2, 0x2 ;  /* 0x00000002070a7211 */ /* 0x008fc400078c10ff */
        /* <DEDUP_REMOVED lines=17> */
[----:B---3--:R-:W-:Y:S01]  /*1f370*/  LEA R8, P6, R12, R2, 0x2 ;  /* 0x000000020c087211 */ /* 0x008fe200078c10ff */
[----:B------:R-:W-:Y:S01]  /*1f380*/  ULDC UR4, c[0x0][0x22c] ;  /* 0x00008b0000047ab9 */ /* 0x000fe20000000800 */
[----:B------:R1:W-:Y:S02]  /*1f390*/  @P5 STG.E desc[UR16][R4.64], R20 ;  /* 0x0000001404005986 */ /* 0x0003e4000c101910 */
[----:B------:R-:W-:Y:S01]  /*1f3a0*/  ISETP.LT.AND P5, PT, R0, UR4, !P0 ;  /* 0x0000000400007c0c */ /* 0x000fe2000c7a1270 */
[----:B------:R-:W-:Y:S01]  /*1f3b0*/  ULDC UR4, c[0x0][0x248] ;  /* 0x0000920000047ab9 */ /* 0x000fe20000000800 */
[C---:B------:R-:W-:Y:S01]  /*1f3c0*/  LEA.HI.X.SX32 R9, R12.reuse, R3, 0x2, P6 ;  /* 0x000000030c097211 */ /* 0x040fe200030f16ff */
[----:B------:R-:W-:Y:S01]  /*1f3d0*/  VIADD R12, R12, UR4 ;  /* 0x000000040c0c7c36 */ /* 0x000fe20008000000 */
[----:B------:R-:W-:-:S03]  /*1f3e0*/  ULDC UR4, c[0x0][0x248] ;  /* 0x0000920000047ab9 */ /* 0x000fc60000000800 */
[C---:B------:R-:W-:Y:S01]  /*1f3f0*/  VIADD R7, R12.reuse, UR4 ;  /* 0x000000040c077c36 */ /* 0x040fe20008000000 */
[-C--:B----4-:R-:W-:Y:S01]  /*1f400*/  LEA R10, P6, R12, R2.reuse, 0x2 ;  /* 0x000000020c0a7211 */ /* 0x090fe200078c10ff */
[----:B------:R-:W-:Y:S01]  /*1f410*/  ULDC UR4, c[0x0][0x248] ;  /* 0x0000920000047ab9 */ /* 0x000fe20000000800 */
[----:B------:R-:W-:Y:S02]  /*1f420*/  IADD3 R0, R6, 0x2e, RZ ;  /* 0x0000002e06007810 */ /* 0x000fe40007ffe0ff */
[-C--:B------:R-:W-:Y:S01]  /*1f430*/  LEA.HI.X.SX32 R11, R12, R3.reuse, 0x2, P6 ;  /* 0x000000030c0b7211 */ /* 0x080fe200030f16ff */
[C---:B------:R-:W-:Y:S01]  /*1f440*/  VIADD R12, R7.reuse, UR4 ;  /* 0x00000004070c7c36 */ /* 0x040fe20008000000 */
[CC--:B-1----:R-:W-:Y:S01]  /*1f450*/  LEA R4, P6, R7.reuse, R2.reuse, 0x2 ;  /* 0x0000000207047211 */ /* 0x0c2fe200078c10ff */
[----:B------:R1:W-:Y:S01]  /*1f460*/  @P4 STG.E desc[UR16][R8.64], R40 ;  /* 0x0000002808004986 */ /* 0x0003e2000c101910 */
[----:B------:R-:W-:Y:S01]  /*1f470*/  ISETP.LT.AND P4, PT, R0, UR5, !P0 ;  /* 0x0000000500007c0c */ /* 0x000fe2000c781270 */
[----:B------:R-:W-:Y:S01]  /*1f480*/  VIADD R0, R6, 0x2f ;  /* 0x0000002f06007836 */ /* 0x000fe20000000000 */
[----:B------:R-:W-:Y:S01]  /*1f490*/  LEA.HI.X.SX32 R5, R7, R3, 0x2, P6 ;  /* 0x0000000307057211 */ /* 0x000fe200030f16ff */
[----:B------:R-:W-:Y:S01]  /*1f4a0*/  ULDC UR5, c[0x0][0x22c] ;  /* 0x00008b0000057ab9 */ /* 0x000fe20000000800 */
[----:B------:R3:W-:Y:S01]  /*1f4b0*/  @P3 STG.E desc[UR16][R10.64], R21 ;  /* 0x000000150a003986 */ /* 0x0007e2000c101910 */
[----:B------:R-:W-:Y:S01]  /*1f4c0*/  ULDC UR4, c[0x0][0x248] ;  /* 0x0000920000047ab9 */ /* 0x000fe20000000800 */
[----:B------:R-:W-:Y:S01]  /*1f4d0*/  ISETP.LT.AND P3, PT, R0, UR5, !P0 ;  /* 0x0000000500007c0c */ /* 0x000fe2000c761270 */
[----:B------:R-:W-:Y:S01]  /*1f4e0*/  VIADD R0, R6, 0x30 ;  /* 0x0000003006007836 */ /* 0x000fe20000000000 */
[----:B------:R-:W-:Y:S01]  /*1f4f0*/  ULDC UR5, c[0x0][0x22c] ;  /* 0x00008b0000057ab9 */ /* 0x000fe20000000800 */
[----:B-1----:R-:W-:-:S04]  /*1f500*/  LEA R8, P6, R12, R2, 0x2 ;  /* 0x000000020c087211 */ /* 0x002fc800078c10ff */
[CC--:B------:R-:W-:Y:S01]  /*1f510*/  LEA.HI.X.SX32 R9, R12.reuse, R3.reuse, 0x2, P6 ;  /* 0x000000030c097211 */ /* 0x0c0fe200030f16ff */
[----:B------:R-:W-:Y:S01]  /*1f520*/  VIADD R12, R12, UR4 ;  /* 0x000000040c0c7c36 */ /* 0x000fe20008000000 */
[----:B------:R1:W-:Y:S01]  /*1f530*/  @P2 STG.E desc[UR16][R4.64], R41 ;  /* 0x0000002904002986 */ /* 0x0003e2000c101910 */
[----:B------:R-:W-:Y:S01]  /*1f540*/  ISETP.LT.AND P2, PT, R0, UR5, !P0 ;  /* 0x0000000500007c0c */ /* 0x000fe2000c741270 */
[----:B------:R-:W-:Y:S01]  /*1f550*/  ULDC UR4, c[0x0][0x248] ;  /* 0x0000920000047ab9 */ /* 0x000fe20000000800 */
[----:B------:R-:W-:Y:S01]  /*1f560*/  VIADD R0, R6, 0x31 ;  /* 0x0000003106007836 */ /* 0x000fe20000000000 */
[----:B------:R4:W-:Y:S01]  /*1f570*/  @P1 STG.E desc[UR16][R8.64], R22 ;  /* 0x0000001608001986 */ /* 0x0009e2000c101910 */
[C---:B---3--:R-:W-:Y:S01]  /*1f580*/  LEA R10, P1, R12.reuse, R2, 0x2 ;  /* 0x000000020c0a7211 */ /* 0x048fe200078210ff */
[C---:B------:R-:W-:Y:S01]  /*1f590*/  VIADD R7, R12.reuse, UR4 ;  /* 0x000000040c077c36 */ /* 0x040fe20008000000 */
[----:B------:R-:W-:Y:S01]  /*1f5a0*/  ULDC UR4, c[0x0][0x22c] ;  /* 0x00008b0000047ab9 */ /* 0x000fe20000000800 */
[----:B------:R-:W-:Y:S01]  /*1f5b0*/  ULDC UR5, c[0x0][0x22c] ;  /* 0x00008b0000057ab9 */ /* 0x000fe20000000800 */
[----:B------:R-:W-:-:S02]  /*1f5c0*/  LEA.HI.X.SX32 R11, R12, R3, 0x2, P1 ;  /* 0x000000030c0b7211 */ /* 0x000fc400008f16ff */
[----:B------:R-:W-:Y:S01]  /*1f5d0*/  ISETP.LT.AND P1, PT, R0, UR4, !P0 ;  /* 0x0000000400007c0c */ /* 0x000fe2000c721270 */
[----:B------:R-:W-:Y:S01]  /*1f5e0*/  VIADD R0, R6, 0x32 ;  /* 0x0000003206007836 */ /* 0x000fe20000000000 */
[C---:B-1----:R-:W-:Y:S01]  /*1f5f0*/  LEA R4, P6, R7.reuse, R2, 0x2 ;  /* 0x0000000207047211 */ /* 0x042fe200078c10ff */
        /* <DEDUP_REMOVED lines=8> */
[CC--:B----4-:R-:W-:Y:S01]  /*1f680*/  LEA R8, P6, R7.reuse, R2.reuse, 0x2 ;  /* 0x0000000207087211 */ /* 0x0d0fe200078c10ff */
[----:B------:R-:W-:Y:S01]  /*1f690*/  VIADD R0, R6, 0x33 ;  /* 0x0000003306007836 */ /* 0x000fe20000000000 */
[----:B------:R-:W-:Y:S02]  /*1f6a0*/  ULDC UR4, c[0x0][0x248] ;  /* 0x0000920000047ab9 */ /* 0x000fe40000000800 */
[-C--:B------:R-:W-:Y:S01]  /*1f6b0*/  LEA.HI.X.SX32 R9, R7, R3.reuse, 0x2, P6 ;  /* 0x0000000307097211 */ /* 0x080fe200030f16ff */
[C---:B------:R-:W-:Y:S01]  /*1f6c0*/  VIADD R7, R12.reuse, UR4 ;  /* 0x000000040c077c36 */ /* 0x040fe20008000000 */
[-C--:B-1----:R-:W-:Y:S01]  /*1f6d0*/  LEA R10, P6, R12, R2.reuse, 0x2 ;  /* 0x000000020c0a7211 */ /* 0x082fe200078c10ff */
        /* <DEDUP_REMOVED lines=8> */
[----:B------:R-:W-:Y:S01]  /*1f760*/  ULDC UR5, c[0x0][0x22c] ;  /* 0x00008b0000057ab9 */ /* 0x000fe20000000800 */
[----:B-1----:R-:W-:-:S02]  /*1f770*/  LEA R4, P6, R7, R2, 0x2 ;  /* 0x0000000207047211 */ /* 0x002fc400078c10ff */
[----:B------:R-:W-:Y:S02]  /*1f780*/  IADD3 R0, R6, 0x35, RZ ;  /* 0x0000003506007810 */ /* 0x000fe40007ffe0ff */
        /* <DEDUP_REMOVED lines=24> */
[CC--:B----4-:R-:W-:Y:S01]  /*1f910*/  LEA R4, P6, R12.reuse, R2.reuse, 0x2 ;  /* 0x000000020c047211 */ /* 0x0d0fe200078c10ff */
[----:B------:R-:W-:Y:S01]  /*1f920*/  ULDC UR4, c[0x0][0x248] ;  /* 0x0000920000047ab9 */ /* 0x000fe20000000800 */
[----:B------:R3:W-:Y:S02]  /*1f930*/  @P4 STG.E desc[UR16][R10.64], R49 ;  /* 0x000000310a004986 */ /* 0x0007e4000c101910 */
[-C--:B------:R-:W-:Y:S01]  /*1f940*/  LEA.HI.X.SX32 R5, R12, R3.reuse, 0x2, P6 ;  /* 0x000000030c057211 */ /* 0x080fe200030f16ff */
[C---:B------:R-:W-:Y:S01]  /*1f950*/  VIADD R12, R7.reuse, UR4 ;  /* 0x00000004070c7c36 */ /* 0x040fe20008000000 */
[CC--:B-1----:R-:W-:Y:S01]  /*1f960*/  LEA R8, P6, R7.reuse, R2.reuse, 0x2 ;  /* 0x0000000207087211 */ /* 0x0c2fe200078c10ff */
        /* <DEDUP_REMOVED lines=23> */
[----:B------:R-:W-:Y:S01]  /*1fae0*/  ULDC UR4, c[0x0][0x22c] ;  /* 0x00008b0000047ab9 */ /* 0x000fe20000000800 */
[----:B------:R-:W-:Y:S01]  /*1faf0*/  IADD3 R0, R6, 0x3c, RZ ;  /* 0x0000003c06007810 */ /* 0x000fe20007ffe0ff */
[----:B------:R1:W-:Y:S01]  /*1fb00*/  @P5 STG.E desc[UR16][R4.64], R51 ;  /* 0x0000003304005986 */ /* 0x0003e2000c101910 */
[C---:B---3--:R-:W-:Y:S02]  /*1fb10*/  LEA R8, P6, R7.reuse, R2, 0x2 ;  /* 0x0000000207087211 */ /* 0x048fe400078c10ff */
        /* <DEDUP_REMOVED lines=47> */
[----:B------:R-:W-:Y:S01]  /*1fe10*/  VIADD R0, R6, 0x42 ;  /* 0x0000004206007836 */ /* 0x000fe20000000000 */
[----:B------:R-:W-:Y:S02]  /*1fe20*/  ULDC UR4, c[0x0][0x248] ;  /* 0x0000920000047ab9 */ /* 0x000fe40000000800 */
[-C--:B------:R-:W-:Y:S01]  /*1fe30*/  LEA.HI.X.SX32 R9, R12, R3.reuse, 0x2, P6 ;  /* 0x000000030c097211 */ /* 0x080fe200030f16ff */
[C---:B------:R-:W-:Y:S01]  /*1fe40*/  VIADD R12, R7.reuse, UR4 ;  /* 0x00000004070c7c36 */ /* 0x040fe20008000000 */
[CC--:B-1----:R-:W-:Y:S01]  /*1fe50*/  LEA R10, P6, R7.reuse, R2.reuse, 0x2 ;  /* 0x00000002070a7211 */ /* 0x0c2fe200078c10ff */
[----:B------:R1:W-:Y:S01]  /*1fe60*/  @P4 STG.E desc[UR16][R4.64], R58 ;  /* 0x0000003a04004986 */ /* 0x0003e2000c101910 */
[----:B------:R-:W-:Y:S01]  /*1fe70*/  ISETP.LT.AND P4, PT, R0, UR5, !P0 ;  /* 0x0000000500007c0c */ /* 0x000fe2000c781270 */
[----:B------:R-:W-:Y:S01]  /*1fe80*/  ULDC UR5, c[0x0][0x22c] ;  /* 0x00008b0000057ab9 */ /* 0x000fe20000000800 */
[----:B------:R-:W-:Y:S01]  /*1fe90*/  IADD3 R0, R6, 0x43, RZ ;  /* 0x0000004306007810 */ /* 0x000fe20007ffe0ff */
[----:B------:R-:W-:Y:S01]  /*1fea0*/  ULDC UR4, c[0x0][0x248] ;  /* 0x0000920000047ab9 */ /* 0x000fe20000000800 */
[----:B------:R-:W-:Y:S01]  /*1feb0*/  LEA.HI.X.SX32 R11, R7, R3, 0x2, P6 ;  /* 0x00000003070b7211 */ /* 0x000fe200030f16ff */
[----:B------:R3:W-:Y:S01]  /*1fec0*/  @P3 STG.E desc[UR16][R8.64], R39 ;  /* 0x0000002708003986 */ /* 0x0007e2000c101910 */
        /* <DEDUP_REMOVED lines=98> */
[C---:B---3--:R-:W-:Y:S01]  /*204f0*/  LEA R4, P6, R7.reuse, R2, 0x2 ;  /* 0x0000000207047211 */ /* 0x048fe200078c10ff */
        /* <DEDUP_REMOVED lines=9> */
[----:B------:R-:W-:Y:S01]  /*20590*/  ULDC UR4, c[0x0][0x248] ;  /* 0x0000920000047ab9 */ /* 0x000fe20000000800 */
[----:B------:R-:W-:Y:S02]  /*205a0*/  IADD3 R0, R6, 0x51, RZ ;  /* 0x0000005106007810 */ /* 0x000fe40007ffe0ff */
        /* <DEDUP_REMOVED lines=110> */
[----:B---3--:R-:W-:Y:S02]  /*20c90*/  LEA R4, P6, R12, R2, 0x2 ;  /* 0x000000020c047211 */ /* 0x008fe400078c10ff */
        /* <DEDUP_REMOVED lines=811> */
[C---:B-1----:R-:W-:Y:S01]  /*23f50*/  LEA R4, P6, R7.reuse, R2, 0x2 ;  /* 0x0000000207047211 */ /* 0x042fe200078c10ff */
[----:B------:R1:W-:Y:S01]  /*23f60*/  @P4 STG.E desc[UR16][R8.64], R123 ;  /* 0x0000007b08004986 */ /* 0x0003e2000c101910 */
[----:B------:R-:W-:Y:S01]  /*23f70*/  ISETP.LT.AND P4, PT, R0, UR5, !P0 ;  /* 0x0000000500007c0c */ /* 0x000fe2000c781270 */
[----:B------:R-:W-:Y:S01]  /*23f80*/  VIADD R0, R6, 0xc5 ;  /* 0x000000c506007836 */ /* 0x000fe20000000000 */
[----:B------:R-:W-:Y:S01]  /*23f90*/  LEA.HI.X.SX32 R5, R7, R3, 0x2, P6 ;  /* 0x0000000307057211 */ /* 0x000fe200030f16ff */
[----:B------:R-:W-:Y:S01]  /*23fa0*/  ULDC UR5, c[0x0][0x22c] ;  /* 0x00008b0000057ab9 */ /* 0x000fe20000000800 */
[----:B------:R3:W-:Y:S01]  /*23fb0*/  @P3 STG.E desc[UR16][R10.64], R208 ;  /* 0x000000d00a003986 */ /* 0x0007e2000c101910 */
[----:B------:R-:W-:Y:S01]  /*23fc0*/  ULDC UR4, c[0x0][0x248] ;  /* 0x0000920000047ab9 */ /* 0x000fe20000000800 */
[----:B------:R-:W-:-:S02]  /*23fd0*/  ISETP.LT.AND P3, PT, R0, UR5, !P0 ;  /* 0x0000000500007c0c */ /* 0x000fc4000c761270 */
[-C--:B-1----:R-:W-:Y:S01]  /*23fe0*/  LEA R8, P6, R12, R2.reuse, 0x2 ;  /* 0x000000020c087211 */ /* 0x082fe200078c10ff */
[----:B------:R-:W-:Y:S01]  /*23ff0*/  VIADD R0, R6, 0xc6 ;  /* 0x000000c606007836 */ /* 0x000fe20000000000 */
[----:B------:R1:W-:Y:S01]  /*24000*/  @P2 STG.E desc[UR16][R4.64], R124 ;  /* 0x0000007c04002986 */ /* 0x0003e2000c101910 */
[----:B------:R-:W-:Y:S01]  /*24010*/  ULDC UR5, c[0x0][0x22c] ;  /* 0x00008b0000057ab9 */ /* 0x000fe20000000800 */
[CC--:B------:R-:W-:Y:S01]  /*24020*/  LEA.HI.X.SX32 R9, R12.reuse, R3.reuse, 0x2, P6 ;  /* 0x000000030c097211 */ /* 0x0c0fe200030f16ff */
[----:B------:R-:W-:Y:S01]  /*24030*/  VIADD R12, R12, UR4 ;  /* 0x000000040c0c7c36 */ /* 0x000fe20008000000 */
[----:B------:R-:W-:Y:S01]  /*24040*/  ISETP.LT.AND P2, PT, R0, UR5, !P0 ;  /* 0x0000000500007c0c */ /* 0x000fe2000c741270 */
[----:B------:R-:W-:Y:S02]  /*24050*/  ULDC UR4, c[0x0][0x248] ;  /* 0x0000920000047ab9 */ /* 0x000fe40000000800 */
[----:B------:R4:W-:Y:S01]  /*24060*/  @P1 STG.E desc[UR16][R8.64], R209 ;  /* 0x000000d108001986 */ /* 0x0009e2000c101910 */
[CC--:B---3--:R-:W-:Y:S01]  /*24070*/  LEA R10, P1, R12.reuse, R2.reuse, 0x2 ;  /* 0x000000020c0a7211 */ /* 0x0c8fe200078210ff */
[----:B------:R-:W-:Y:S01]  /*24080*/  VIADD R7, R12, UR4 ;  /* 0x000000040c077c36 */ /* 0x000fe20008000000 */
[----:B------:R-:W-:Y:S01]  /*24090*/  IADD3 R0, R6, 0xc7, RZ ;  /* 0x000000c706007810 */ /* 0x000fe20007ffe0ff */
[----:B------:R-:W-:Y:S01]  /*240a0*/  ULDC UR4, c[0x0][0x22c] ;  /* 0x00008b0000047ab9 */ /* 0x000fe20000000800 */
[-C--:B------:R-:W-:Y:S01]  /*240b0*/  LEA.HI.X.SX32 R11, R12, R3.reuse, 0x2, P1 ;  /* 0x000000030c0b7211 */ /* 0x080fe200008f16ff */
[----:B------:R-:W-:Y:S01]  /*240c0*/  ULDC UR5, c[0x0][0x22c] ;  /* 0x00008b0000057ab9 */ /* 0x000fe20000000800 */
        /* <DEDUP_REMOVED lines=95> */
[-C--:B------:R-:W-:Y:S02]  /*246c0*/  LEA.HI.X.SX32 R11, R7, R3.reuse, 0x2, P6 ;  /* 0x00000003070b7211 */ /* 0x080fe400030f16ff */
[CC--:B-1----:R-:W-:Y:S02]  /*246d0*/  LEA R4, P6, R12.reuse, R2.reuse, 0x2 ;  /* 0x000000020c047211 */ /* 0x0c2fe400078c10ff */
[----:B------:R-:W-:Y:S02]  /*246e0*/  IADD3 R7, R12, UR4, RZ ;  /* 0x000000040c077c10 */ /* 0x000fe4000fffe0ff */
[----:B------:R-:W-:Y:S01]  /*246f0*/  ISETP.LT.AND P4, PT, R0, UR5, !P0 ;  /* 0x0000000500007c0c */ /* 0x000fe2000c781270 */
[----:B------:R-:W-:Y:S01]  /*24700*/  VIADD R0, R6, 0xd4 ;  /* 0x000000d406007836 */ /* 0x000fe20000000000 */
[-C--:B------:R-:W-:Y:S01]  /*24710*/  LEA.HI.X.SX32 R5, R12, R3.reuse, 0x2, P6 ;  /* 0x000000030c057211 */ /* 0x080fe200030f16ff */
[----:B------:R-:W-:Y:S01]  /*24720*/  ULDC UR5, c[0x0][0x22c] ;  /* 0x00008b0000057ab9 */ /* 0x000fe20000000800 */
[CC--:B---3--:R-:W-:Y:S01]  /*24730*/  LEA R8, P6, R7.reuse, R2.reuse, 0x2 ;  /* 0x0000000207087211 */ /* 0x0c8fe200078c10ff */
[----:B------:R1:W-:Y:S01]  /*24740*/  @P3 STG.E desc[UR16][R10.64], R131 ;  /* 0x000000830a003986 */ /* 0x0003e2000c101910 */
[----:B------:R-:W-:Y:S01]  /*24750*/  ISETP.LT.AND P3, PT, R0, UR5, !P0 ;  /* 0x0000000500007c0c */ /* 0x000fe2000c761270 */
[----:B------:R-:W-:Y:S01]  /*24760*/  ULDC UR4, c[0x0][0x248] ;  /* 0x0000920000047ab9 */ /* 0x000fe20000000800 */
        /* <DEDUP_REMOVED lines=101> */
[C---:B------:R-:W-:Y:S02]  /*24dc0*/  LEA.HI.X.SX32 R9, R12.reuse, R3, 0x2, P6 ;  /* 0x000000030c097211 */ /* 0x040fe400030f16ff */
[----:B------:R-:W-:Y:S01]  /*24dd0*/  IADD3 R12, R12, UR4, RZ ;  /* 0x000000040c0c7c10 */ /* 0x000fe2000fffe0ff */
[----:B------:R-:W-:Y:S01]  /*24de0*/  ULDC UR4, c[0x0][0x248] ;  /* 0x0000920000047ab9 */ /* 0x000fe20000000800 */
[----:B------:R-:W-:-:S02]  /*24df0*/  VIADD R0, R6, 0xe2 ;  /* 0x000000e206007836 */ /* 0x000fc40000000000 */
[CC--:B----4-:R-:W-:Y:S01]  /*24e00*/  LEA R10, P6, R12.reuse, R2.reuse, 0x2 ;  /* 0x000000020c0a7211 */ /* 0x0d0fe200078c10ff */
[C---:B------:R-:W-:Y:S01]  /*24e10*/  VIADD R7, R12.reuse, UR4 ;  /* 0x000000040c077c36 */ /* 0x040fe20008000000 */
        /* <DEDUP_REMOVED lines=95> */
[----:B------:R-:W-:Y:S01]  /*25410*/  ULDC UR5, c[0x0][0x22c] ;  /* 0x00008b0000057ab9 */ /* 0x000fe20000000800 */
[----:B------:R-:W-:Y:S01]  /*25420*/  IADD3 R12, R12, UR4, RZ ;  /* 0x000000040c0c7c10 */ /* 0x000fe2000fffe0ff */
        /* <DEDUP_REMOVED lines=82> */
[----:B------:R-:W-:Y:S01]  /*25950*/  VIADD R0, R6, 0xf9 ;  /* 0x000000f906007836 */ /* 0x000fe20000000000 */
[----:B------:R-:W-:Y:S01]  /*25960*/  ULDC UR4, c[0x0][0x248] ;  /* 0x0000920000047ab9 */ /* 0x000fe20000000800 */
        /* <DEDUP_REMOVED lines=15> */
[----:B------:R-:W-:-:S04]  /*25a60*/  ULDC UR4, c[0x0][0x248] ;  /* 0x0000920000047ab9 */ /* 0x000fc80000000800 */
[CC--:B----4-:R-:W-:Y:S02]  /*25a70*/  LEA R4, P6, R7.reuse, R2.reuse, 0x2 ;  /* 0x0000000207047211 */ /* 0x0d0fe400078c10ff */
[C---:B------:R-:W-:Y:S01]  /*25a80*/  IADD3 R12, R7.reuse, UR4, RZ ;  /* 0x00000004070c7c10 */ /* 0x040fe2000fffe0ff */
[----:B------:R-:W-:Y:S01]  /*25a90*/  ULDC UR4, c[0x0][0x248] ;  /* 0x0000920000047ab9 */ /* 0x000fe20000000800 */
[-C--:B------:R-:W-:Y:S02]  /*25aa0*/  LEA.HI.X.SX32 R5, R7, R3.reuse, 0x2, P6 ;  /* 0x0000000307057211 */ /* 0x080fe400030f16ff */
[C---:B-1----:R-:W-:Y:S01]  /*25ab0*/  LEA R8, P6, R12.reuse, R2, 0x2 ;  /* 0x000000020c087211 */ /* 0x042fe200078c10ff */
[----:B------:R-:W-:Y:S02]  /*25ac0*/  VIADD R7, R12, UR4 ;  /* 0x000000040c077c36 */ /* 0x000fe40008000000 */
[----:B------:R-:W-:Y:S01]  /*25ad0*/  VIADD R0, R6, 0xfb ;  /* 0x000000fb06007836 */ /* 0x000fe20000000000 */
[----:B------:R1:W-:Y:S01]  /*25ae0*/  @P4 STG.E desc[UR16][R10.64], R235 ;  /* 0x000000eb0a004986 */ /* 0x0003e2000c101910 */
[----:B------:R-:W-:Y:S01]  /*25af0*/  LEA.HI.X.SX32 R9, R12, R3, 0x2, P6 ;  /* 0x000000030c097211 */ /* 0x000fe200030f16ff */
[----:B------:R-:W-:-:S02]  /*25b00*/  ULDC UR4, c[0x0][0x248] ;  /* 0x0000920000047ab9 */ /* 0x000fc40000000800 */
[----:B------:R-:W-:Y:S01]  /*25b10*/  ISETP.LT.AND P4, PT, R0, UR5, !P0 ;  /* 0x0000000500007c0c */ /* 0x000fe2000c781270 */
[----:B------:R-:W-:Y:S01]  /*25b20*/  VIADD R0, R6, 0xfc ;  /* 0x000000fc06007836 */ /* 0x000fe20000000000 */
[----:B------:R-:W-:Y:S01]  /*25b30*/  ULDC UR5, c[0x0][0x22c] ;  /* 0x00008b0000057ab9 */ /* 0x000fe20000000800 */
[CC--:B-1----:R-:W-:Y:S01]  /*25b40*/  LEA R10, P6, R7.reuse, R2.reuse, 0x2 ;  /* 0x00000002070a7211 */ /* 0x0c2fe200078c10ff */
[----:B------:R1:W-:Y:S03]  /*25b50*/  @P3 STG.E desc[UR16][R4.64], R243 ;  /* 0x000000f304003986 */ /* 0x0003e6000c101910 */
[C---:B------:R-:W-:Y:S01]  /*25b60*/  LEA.HI.X.SX32 R11, R7.reuse, R3, 0x2, P6 ;  /* 0x00000003070b7211 */ /* 0x040fe200030f16ff */
[----:B------:R-:W-:Y:S01]  /*25b70*/  VIADD R7, R7, UR4 ;  /* 0x0000000407077c36 */ /* 0x000fe20008000000 */
[----:B------:R-:W-:Y:S01]  /*25b80*/  ULDC UR4, c[0x0][0x248] ;  /* 0x0000920000047ab9 */ /* 0x000fe20000000800 */
[----:B------:R-:W-:Y:S01]  /*25b90*/  ISETP.LT.AND P3, PT, R0, UR5, !P0 ;  /* 0x0000000500007c0c */ /* 0x000fe2000c761270 */
[----:B------:R-:W-:Y:S01]  /*25ba0*/  VIADD R0, R6, 0xfd ;  /* 0x000000fd06007836 */ /* 0x000fe20000000000 */
[----:B------:R-:W-:Y:S01]  /*25bb0*/  ULDC UR5, c[0x0][0x22c] ;  /* 0x00008b0000057ab9 */ /* 0x000fe20000000800 */
[C---:B------:R-:W-:Y:S01]  /*25bc0*/  VIADD R12, R7.reuse, UR4 ;  /* 0x00000004070c7c36 */ /* 0x040fe20008000000 */
[----:B------:R-:W-:Y:S01]  /*25bd0*/  ULDC UR4, c[0x0][0x248] ;  /* 0x0000920000047ab9 */ /* 0x000fe20000000800 */
[----:B------:R3:W-:Y:S01]  /*25be0*/  @P2 STG.E desc[UR16][R8.64], R148 ;  /* 0x0000009408002986 */ /* 0x0007e2000c101910 */
[----:B------:R-:W-:Y:S01]  /*25bf0*/  ISETP.LT.AND P2, PT, R0, UR5, !P0 ;  /* 0x0000000500007c0c */ /* 0x000fe2000c741270 */
[----:B------:R-:W-:Y:S01]  /*25c00*/  VIADD R13, R12, UR4 ;  /* 0x000000040c0d7c36 */ /* 0x000fe20008000000 */
[----:B------:R-:W-:Y:S01]  /*25c10*/  ULDC UR5, c[0x0][0x248] ;  /* 0x0000920000057ab9 */ /* 0x000fe20000000800 */
[----:B--2---:R2:W-:Y:S01]  /*25c20*/  @P1 STG.E desc[UR16][R10.64], R16 ;  /* 0x000000100a001986 */ /* 0x0045e2000c101910 */
[----:B-1----:R-:W-:Y:S01]  /*25c30*/  LEA R4, P1, R7, R2, 0x2 ;  /* 0x0000000207047211 */ /* 0x002fe200078210ff */
[----:B------:R-:W-:Y:S01]  /*25c40*/  VIADD R14, R13, UR5 ;  /* 0x000000050d0e7c36 */ /* 0x000fe20008000000 */
[----:B------:R-:W-:-:S02]  /*25c50*/  ULDC UR4, c[0x0][0x248] ;  /* 0x0000920000047ab9 */ /* 0x000fc40000000800 */
[-C--:B------:R-:W-:Y:S01]  /*25c60*/  LEA.HI.X.SX32 R5, R7, R3.reuse, 0x2, P1 ;  /* 0x0000000307057211 */ /* 0x080fe200008f16ff */
[----:B------:R-:W-:Y:S01]  /*25c70*/  VIADD R7, R14, UR6 ;  /* 0x000000060e077c36 */ /* 0x000fe20008000000 */
[-C--:B---3--:R-:W-:Y:S01]  /*25c80*/  LEA R8, P6, R12, R2.reuse, 0x2 ;  /* 0x000000020c087211 */ /* 0x088fe200078c10ff */
[C---:B------:R-:W-:Y:S02]  /*25c90*/  VIADD R0, R6.reuse, 0xfe ;  /* 0x000000fe06007836 */ /* 0x040fe40000000000 */
[----:B------:R-:W-:Y:S01]  /*25ca0*/  VIADD R6, R6, 0xff ;  /* 0x000000ff06067836 */ /* 0x000fe20000000000 */
[-C--:B--2---:R-:W-:Y:S01]  /*25cb0*/  LEA R10, P1, R13, R2.reuse, 0x2 ;  /* 0x000000020d0a7211 */ /* 0x084fe200078210ff */
[----:B------:R-:W-:Y:S01]  /*25cc0*/  VIADD R16, R7, UR4 ;  /* 0x0000000407107c36 */ /* 0x000fe20008000000 */
[----:B------:R-:W-:Y:S01]  /*25cd0*/  LEA.HI.X.SX32 R9, R12, R3, 0x2, P6 ;  /* 0x000000030c097211 */ /* 0x000fe200030f16ff */
[----:B------:R-:W-:Y:S01]  /*25ce0*/  ULDC UR4, c[0x0][0x22c] ;  /* 0x00008b0000047ab9 */ /* 0x000fe20000000800 */
[----:B------:R-:W-:-:S02]  /*25cf0*/  LEA R12, P6, R14, R2, 0x2 ;  /* 0x000000020e0c7211 */ /* 0x000fc400078c10ff */
[-C--:B------:R-:W-:Y:S02]  /*25d00*/  LEA.HI.X.SX32 R11, R13, R3.reuse, 0x2, P1 ;  /* 0x000000030d0b7211 */ /* 0x080fe400008f16ff */
[----:B------:R-:W-:Y:S02]  /*25d10*/  ISETP.LT.AND P1, PT, R0, UR7, !P0 ;  /* 0x0000000700007c0c */ /* 0x000fe4000c721270 */
[----:B------:R-:W-:Y:S02]  /*25d20*/  ISETP.LT.AND P0, PT, R6, UR4, !P0 ;  /* 0x0000000406007c0c */ /* 0x000fe4000c701270 */
[-C--:B------:R-:W-:Y:S02]  /*25d30*/  LEA.HI.X.SX32 R13, R14, R3.reuse, 0x2, P6 ;  /* 0x000000030e0d7211 */ /* 0x080fe400030f16ff */
[CC--:B------:R-:W-:Y:S01]  /*25d40*/  LEA R14, P6, R7.reuse, R2.reuse, 0x2 ;  /* 0x00000002070e7211 */ /* 0x0c0fe200078c10ff */
[----:B------:R1:W-:Y:S03]  /*25d50*/  @P5 STG.E desc[UR16][R4.64], R149 ;  /* 0x0000009504005986 */ /* 0x0003e6000c101910 */
[----:B------:R-:W-:Y:S01]  /*25d60*/  LEA.HI.X.SX32 R15, R7, R3, 0x2, P6 ;  /* 0x00000003070f7211 */ /* 0x000fe200030f16ff */
[----:B------:R1:W-:Y:S01]  /*25d70*/  @P4 STG.E desc[UR16][R8.64], R17 ;  /* 0x0000001108004986 */ /* 0x0003e2000c101910 */
[----:B------:R-:W-:-:S03]  /*25d80*/  LEA R2, P6, R16, R2, 0x2 ;  /* 0x0000000210027211 */ /* 0x000fc600078c10ff */
[----:B------:R1:W-:Y:S04]  /*25d90*/  @P3 STG.E desc[UR16][R10.64], R150 ;  /* 0x000000960a003986 */ /* 0x0003e8000c101910 */
[----:B------:R1:W-:Y:S01]  /*25da0*/  @P2 STG.E desc[UR16][R12.64], R18 ;  /* 0x000000120c002986 */ /* 0x0003e2000c101910 */
[----:B------:R-:W-:-:S03]  /*25db0*/  LEA.HI.X.SX32 R3, R16, R3, 0x2, P6 ;  /* 0x0000000310037211 */ /* 0x000fc600030f16ff */
[----:B------:R1:W-:Y:S01]  /*25dc0*/  @P1 STG.E desc[UR16][R14.64], R151 ;  /* 0x000000970e001986 */ /* 0x0003e2000c101910 */
[----:B------:R-:W-:Y:S05]  /*25dd0*/  @!P0 EXIT ;  /* 0x000000000000894d */ /* 0x000fea0003800000 */
[----:B------:R-:W-:Y:S01]  /*25de0*/  STG.E desc[UR16][R2.64], R19 ;  /* 0x0000001302007986 */ /* 0x000fe2000c101910 */
[----:B------:R-:W-:Y:S05]  /*25df0*/  EXIT ;  /* 0x000000000000794d */ /* 0x000fea0003800000 */
.L_x_2:
[----:B------:R-:W-:-:S00]  /*25e00*/  BRA `(.L_x_2) ;  /* 0xfffffffc00fc7947 */ /* 0x000fc0000383ffff */
[----:B------:R-:W-:-:S00]  /*25e10*/  NOP ;  /* 0x0000000000007918 */ /* 0x000fc00000000000 */
        /* <DEDUP_REMOVED lines=14> */
.L_x_3:


//--------------------- .nv.shared.matmul_kernel  --------------------------
	.section	.nv.shared.matmul_kernel,"aw",@nobits
	.sectionflags	@""
	.align	16
	.zero		1024


//--------------------- .nv.shared.reserved.0     --------------------------
	.section	.nv.shared.reserved.0,"aw",@nobits
	.weak		__nv_reservedSMEM_offset_0_alias
	.size		__nv_reservedSMEM_offset_0_alias, 0, 0
	.other		__nv_reservedSMEM_offset_0_alias,@"STO_CUDA_RESERVED_SHARED STV_DEFAULT"
__nv_reservedSMEM_offset_0_alias:
	.zero		0


//--------------------- .nv.constant0.matmul_kernel --------------------------
	.section	.nv.constant0.matmul_kernel,"a",@progbits
	.sectionflags	@""
	.align	4
.nv.constant0.matmul_kernel:
	.zero		608


//--------------------- SYMBOLS --------------------------

	.type		.nv.reservedSmem.offset0,@object
	.size		.nv.reservedSmem.offset0,0x4
